//
// Generated by NVIDIA NVVM Compiler
//
// Compiler Build ID: CL-36424714
// Cuda compilation tools, release 13.0, V13.0.88
// Based on NVVM 20.0.0
//

.version 9.0
.target sm_100
.address_size 64

	// .globl	_Z8GPU_TilePViiPiiiS0_iiiiS0_S0_
.global .align 4 .u32 row;
// _ZZ8GPU_TilePViiPiiiS0_iiiiS0_S0_E5tile1 has been demoted
// _ZZ8GPU_TilePViiPiiiS0_iiiiS0_S0_E5tile2 has been demoted
// _ZZ8GPU_TilePViiPiiiS0_iiiiS0_S0_E9intra_dep has been demoted
// _ZZ8GPU_TilePViiPiiiS0_iiiiS0_S0_E9inter_dep has been demoted
// _ZZ8GPU_TilePViiPiiiS0_iiiiS0_S0_E6YoverX_$_0 has been demoted
// _ZZ8GPU_TilePViiPiiiS0_iiiiS0_S0_E10dep_stride_$_0 has been demoted
// _ZZ8GPU_TilePViiPiiiS0_iiiiS0_S0_E10segLengthX_$_0 has been demoted
// _ZZ8GPU_TilePViiPiiiS0_iiiiS0_S0_E10segLengthY_$_0 has been demoted
// _ZZ8GPU_TilePViiPiiiS0_iiiiS0_S0_E5tileX_$_0 has been demoted
// _ZZ8GPU_TilePViiPiiiS0_iiiiS0_S0_E5tileY_$_0 has been demoted
// _ZZ8GPU_TilePViiPiiiS0_iiiiS0_S0_E6stride_$_0 has been demoted
// _ZZ8GPU_TilePViiPiiiS0_iiiiS0_S0_E6height_$_0 has been demoted
// _ZZ8GPU_TilePViiPiiiS0_iiiiS0_S0_E5width_$_0 has been demoted
// _ZZ8GPU_TilePViiPiiiS0_iiiiS0_S0_E4xseg_$_0 has been demoted
// _ZZ8GPU_TilePViiPiiiS0_iiiiS0_S0_E4yseg_$_0 has been demoted
// _ZZ8GPU_TilePViiPiiiS0_iiiiS0_S0_E2n1_$_0 has been demoted
// _ZZ8GPU_TilePViiPiiiS0_iiiiS0_S0_E9warpbatch_$_0 has been demoted

.visible .entry _Z8GPU_TilePViiPiiiS0_iiiiS0_S0_(
	.param .u64 .ptr .align 1 _Z8GPU_TilePViiPiiiS0_iiiiS0_S0__param_0,
	.param .u32 _Z8GPU_TilePViiPiiiS0_iiiiS0_S0__param_1,
	.param .u64 .ptr .align 1 _Z8GPU_TilePViiPiiiS0_iiiiS0_S0__param_2,
	.param .u32 _Z8GPU_TilePViiPiiiS0_iiiiS0_S0__param_3,
	.param .u32 _Z8GPU_TilePViiPiiiS0_iiiiS0_S0__param_4,
	.param .u64 .ptr .align 1 _Z8GPU_TilePViiPiiiS0_iiiiS0_S0__param_5,
	.param .u32 _Z8GPU_TilePViiPiiiS0_iiiiS0_S0__param_6,
	.param .u32 _Z8GPU_TilePViiPiiiS0_iiiiS0_S0__param_7,
	.param .u32 _Z8GPU_TilePViiPiiiS0_iiiiS0_S0__param_8,
	.param .u32 _Z8GPU_TilePViiPiiiS0_iiiiS0_S0__param_9,
	.param .u64 .ptr .align 1 _Z8GPU_TilePViiPiiiS0_iiiiS0_S0__param_10,
	.param .u64 .ptr .align 1 _Z8GPU_TilePViiPiiiS0_iiiiS0_S0__param_11
)
{
	.reg .pred 	%p<436>;
	.reg .b32 	%r<3600>;
	.reg .b64 	%rd<279>;
	// demoted variable
	.shared .align 4 .b8 _ZZ8GPU_TilePViiPiiiS0_iiiiS0_S0_E5tile1[12432];
	// demoted variable
	.shared .align 4 .b8 _ZZ8GPU_TilePViiPiiiS0_iiiiS0_S0_E5tile2[12432];
	// demoted variable
	.shared .align 4 .b8 _ZZ8GPU_TilePViiPiiiS0_iiiiS0_S0_E9intra_dep[16920];
	// demoted variable
	.shared .align 4 .b8 _ZZ8GPU_TilePViiPiiiS0_iiiiS0_S0_E9inter_dep[7296];
	// demoted variable
	.shared .align 4 .u32 _ZZ8GPU_TilePViiPiiiS0_iiiiS0_S0_E6YoverX_$_0;
	// demoted variable
	.shared .align 4 .u32 _ZZ8GPU_TilePViiPiiiS0_iiiiS0_S0_E10dep_stride_$_0;
	// demoted variable
	.shared .align 4 .u32 _ZZ8GPU_TilePViiPiiiS0_iiiiS0_S0_E10segLengthX_$_0;
	// demoted variable
	.shared .align 4 .u32 _ZZ8GPU_TilePViiPiiiS0_iiiiS0_S0_E10segLengthY_$_0;
	// demoted variable
	.shared .align 4 .u32 _ZZ8GPU_TilePViiPiiiS0_iiiiS0_S0_E5tileX_$_0;
	// demoted variable
	.shared .align 4 .u32 _ZZ8GPU_TilePViiPiiiS0_iiiiS0_S0_E5tileY_$_0;
	// demoted variable
	.shared .align 4 .u32 _ZZ8GPU_TilePViiPiiiS0_iiiiS0_S0_E6stride_$_0;
	// demoted variable
	.shared .align 4 .u32 _ZZ8GPU_TilePViiPiiiS0_iiiiS0_S0_E6height_$_0;
	// demoted variable
	.shared .align 4 .u32 _ZZ8GPU_TilePViiPiiiS0_iiiiS0_S0_E5width_$_0;
	// demoted variable
	.shared .align 4 .u32 _ZZ8GPU_TilePViiPiiiS0_iiiiS0_S0_E4xseg_$_0;
	// demoted variable
	.shared .align 4 .u32 _ZZ8GPU_TilePViiPiiiS0_iiiiS0_S0_E4yseg_$_0;
	// demoted variable
	.shared .align 4 .u32 _ZZ8GPU_TilePViiPiiiS0_iiiiS0_S0_E2n1_$_0;
	// demoted variable
	.shared .align 4 .u32 _ZZ8GPU_TilePViiPiiiS0_iiiiS0_S0_E9warpbatch_$_0;
	ld.param.u64 	%rd28, [_Z8GPU_TilePViiPiiiS0_iiiiS0_S0__param_0];
	ld.param.u32 	%r1027, [_Z8GPU_TilePViiPiiiS0_iiiiS0_S0__param_1];
	ld.param.u64 	%rd27, [_Z8GPU_TilePViiPiiiS0_iiiiS0_S0__param_2];
	ld.param.u32 	%r1028, [_Z8GPU_TilePViiPiiiS0_iiiiS0_S0__param_3];
	ld.param.u32 	%r1029, [_Z8GPU_TilePViiPiiiS0_iiiiS0_S0__param_4];
	ld.param.u64 	%rd29, [_Z8GPU_TilePViiPiiiS0_iiiiS0_S0__param_5];
	ld.param.u32 	%r1030, [_Z8GPU_TilePViiPiiiS0_iiiiS0_S0__param_7];
	ld.param.u32 	%r1031, [_Z8GPU_TilePViiPiiiS0_iiiiS0_S0__param_8];
	ld.param.u64 	%rd30, [_Z8GPU_TilePViiPiiiS0_iiiiS0_S0__param_10];
	ld.param.u64 	%rd31, [_Z8GPU_TilePViiPiiiS0_iiiiS0_S0__param_11];
	cvta.to.global.u64 	%rd1, %rd28;
	cvta.to.global.u64 	%rd2, %rd29;
	cvta.to.global.u64 	%rd3, %rd31;
	cvta.to.global.u64 	%rd4, %rd30;
	mov.u32 	%r1, %tid.x;
	setp.ne.s32 	%p1, %r1, 0;
	@%p1 bra 	$L__BB0_2;
	cvta.to.global.u64 	%rd32, %rd27;
	ld.global.u32 	%r1033, [%rd32];
	st.shared.u32 	[_ZZ8GPU_TilePViiPiiiS0_iiiiS0_S0_E5tileX_$_0], %r1033;
	ld.global.u32 	%r1034, [%rd32+4];
	st.shared.u32 	[_ZZ8GPU_TilePViiPiiiS0_iiiiS0_S0_E5tileY_$_0], %r1034;
	ld.global.u32 	%r1035, [%rd32+12];
	st.shared.u32 	[_ZZ8GPU_TilePViiPiiiS0_iiiiS0_S0_E6stride_$_0], %r1035;
	ld.global.u32 	%r1036, [%rd32+16];
	st.shared.u32 	[_ZZ8GPU_TilePViiPiiiS0_iiiiS0_S0_E6height_$_0], %r1036;
	ld.global.u32 	%r1037, [%rd32+20];
	st.shared.u32 	[_ZZ8GPU_TilePViiPiiiS0_iiiiS0_S0_E5width_$_0], %r1037;
	ld.global.u32 	%r1038, [%rd32+24];
	st.shared.u32 	[_ZZ8GPU_TilePViiPiiiS0_iiiiS0_S0_E4xseg_$_0], %r1038;
	ld.global.u32 	%r1039, [%rd32+28];
	st.shared.u32 	[_ZZ8GPU_TilePViiPiiiS0_iiiiS0_S0_E4yseg_$_0], %r1039;
	ld.global.u32 	%r1040, [%rd32+32];
	st.shared.u32 	[_ZZ8GPU_TilePViiPiiiS0_iiiiS0_S0_E2n1_$_0], %r1040;
	ld.global.u32 	%r1041, [%rd32+40];
	st.shared.u32 	[_ZZ8GPU_TilePViiPiiiS0_iiiiS0_S0_E9warpbatch_$_0], %r1041;
	div.s32 	%r1042, %r1034, %r1033;
	st.shared.u32 	[_ZZ8GPU_TilePViiPiiiS0_iiiiS0_S0_E6YoverX_$_0], %r1042;
	shl.b32 	%r1043, %r1035, 1;
	st.shared.u32 	[_ZZ8GPU_TilePViiPiiiS0_iiiiS0_S0_E10dep_stride_$_0], %r1043;
	add.s32 	%r1044, %r1043, %r1033;
	st.shared.u32 	[_ZZ8GPU_TilePViiPiiiS0_iiiiS0_S0_E10segLengthX_$_0], %r1044;
	add.s32 	%r1045, %r1034, %r1043;
	st.shared.u32 	[_ZZ8GPU_TilePViiPiiiS0_iiiiS0_S0_E10segLengthY_$_0], %r1045;
$L__BB0_2:
	membar.gl;
	bar.sync 	0;
	setp.ne.s32 	%p2, %r1027, 0;
	@%p2 bra 	$L__BB0_223;
	setp.ne.s32 	%p269, %r1, 0;
	@%p269 bra 	$L__BB0_6;
	ld.shared.u32 	%r2497, [_ZZ8GPU_TilePViiPiiiS0_iiiiS0_S0_E6YoverX_$_0];
	ld.shared.u32 	%r2498, [_ZZ8GPU_TilePViiPiiiS0_iiiiS0_S0_E4xseg_$_0];
	min.s32 	%r2, %r2497, %r2498;
	ld.shared.u32 	%r2499, [_ZZ8GPU_TilePViiPiiiS0_iiiiS0_S0_E4yseg_$_0];
	mul.lo.s32 	%r2500, %r2499, %r1031;
	mul.wide.s32 	%rd205, %r2500, 4;
	add.s64 	%rd5, %rd4, %rd205;
$L__BB0_5:
	ld.volatile.global.u32 	%r2501, [%rd5];
	setp.lt.s32 	%p270, %r2501, %r2;
	@%p270 bra 	$L__BB0_5;
$L__BB0_6:
	setp.ne.s32 	%p271, %r1, 0;
	membar.gl;
	bar.sync 	0;
	@%p271 bra 	$L__BB0_9;
	mul.wide.s32 	%rd206, %r1029, 4;
	add.s64 	%rd6, %rd3, %rd206;
	ld.shared.u32 	%r3, [_ZZ8GPU_TilePViiPiiiS0_iiiiS0_S0_E4xseg_$_0];
$L__BB0_8:
	ld.volatile.global.u32 	%r2502, [%rd6];
	setp.lt.s32 	%p272, %r2502, %r3;
	@%p272 bra 	$L__BB0_8;
$L__BB0_9:
	setp.ne.s32 	%p273, %r1, 0;
	membar.gl;
	bar.sync 	0;
	mul.wide.s32 	%rd207, %r1028, 4;
	add.s64 	%rd7, %rd3, %rd207;
	@%p273 bra 	$L__BB0_11;
	mov.b32 	%r2503, 0;
	st.volatile.global.u32 	[%rd7], %r2503;
$L__BB0_11:
	membar.gl;
	bar.sync 	0;
	ld.shared.u32 	%r4, [_ZZ8GPU_TilePViiPiiiS0_iiiiS0_S0_E5tileX_$_0];
	and.b32  	%r5, %r1, 31;
	shr.u32 	%r3404, %r1, 5;
	ld.shared.u32 	%r7, [_ZZ8GPU_TilePViiPiiiS0_iiiiS0_S0_E5tileY_$_0];
	setp.ge.s32 	%p274, %r3404, %r7;
	ld.shared.u32 	%r8, [_ZZ8GPU_TilePViiPiiiS0_iiiiS0_S0_E10dep_stride_$_0];
	@%p274 bra 	$L__BB0_21;
	ld.param.u32 	%r3338, [_Z8GPU_TilePViiPiiiS0_iiiiS0_S0__param_9];
	ld.shared.u32 	%r2504, [_ZZ8GPU_TilePViiPiiiS0_iiiiS0_S0_E5width_$_0];
	mad.lo.s32 	%r3345, %r2504, %r3404, %r3338;
	ld.shared.u32 	%r2505, [_ZZ8GPU_TilePViiPiiiS0_iiiiS0_S0_E10segLengthX_$_0];
	add.s32 	%r2506, %r8, %r3404;
	mad.lo.s32 	%r3344, %r2506, %r2505, %r8;
	ld.shared.u32 	%r11, [_ZZ8GPU_TilePViiPiiiS0_iiiiS0_S0_E9warpbatch_$_0];
	mul.lo.s32 	%r12, %r2505, %r11;
	mul.lo.s32 	%r13, %r2504, %r11;
	not.b32 	%r2507, %r5;
	add.s32 	%r14, %r4, %r2507;
	and.b32  	%r15, %r14, 96;
	or.b32  	%r16, %r5, 32;
	or.b32  	%r17, %r5, 64;
	or.b32  	%r18, %r5, 96;
	mov.u32 	%r3346, %r3404;
$L__BB0_13:
	setp.ge.s32 	%p275, %r5, %r4;
	@%p275 bra 	$L__BB0_20;
	setp.eq.s32 	%p276, %r15, 96;
	mov.u32 	%r3347, %r5;
	@%p276 bra 	$L__BB0_18;
	setp.eq.s32 	%p277, %r15, 0;
	add.s32 	%r2508, %r5, %r3345;
	mul.wide.s32 	%rd208, %r2508, 4;
	add.s64 	%rd8, %rd1, %rd208;
	ld.volatile.global.u32 	%r2509, [%rd8];
	add.s32 	%r2510, %r5, %r3344;
	shl.b32 	%r2511, %r2510, 2;
	mov.u32 	%r2512, _ZZ8GPU_TilePViiPiiiS0_iiiiS0_S0_E5tile1;
	add.s32 	%r22, %r2512, %r2511;
	st.volatile.shared.u32 	[%r22], %r2509;
	mov.u32 	%r3347, %r16;
	@%p277 bra 	$L__BB0_18;
	setp.eq.s32 	%p278, %r15, 32;
	ld.volatile.global.u32 	%r2513, [%rd8+128];
	st.volatile.shared.u32 	[%r22+128], %r2513;
	mov.u32 	%r3347, %r17;
	@%p278 bra 	$L__BB0_18;
	ld.volatile.global.u32 	%r2514, [%rd8+256];
	st.volatile.shared.u32 	[%r22+256], %r2514;
	mov.u32 	%r3347, %r18;
$L__BB0_18:
	setp.lt.u32 	%p279, %r14, 96;
	@%p279 bra 	$L__BB0_20;
$L__BB0_19:
	add.s32 	%r2515, %r3347, %r3345;
	mul.wide.s32 	%rd209, %r2515, 4;
	add.s64 	%rd210, %rd1, %rd209;
	ld.volatile.global.u32 	%r2516, [%rd210];
	add.s32 	%r2517, %r3347, %r3344;
	shl.b32 	%r2518, %r2517, 2;
	mov.u32 	%r2519, _ZZ8GPU_TilePViiPiiiS0_iiiiS0_S0_E5tile1;
	add.s32 	%r2520, %r2519, %r2518;
	st.volatile.shared.u32 	[%r2520], %r2516;
	ld.volatile.global.u32 	%r2521, [%rd210+128];
	st.volatile.shared.u32 	[%r2520+128], %r2521;
	ld.volatile.global.u32 	%r2522, [%rd210+256];
	st.volatile.shared.u32 	[%r2520+256], %r2522;
	ld.volatile.global.u32 	%r2523, [%rd210+384];
	st.volatile.shared.u32 	[%r2520+384], %r2523;
	add.s32 	%r3347, %r3347, 128;
	setp.lt.s32 	%p280, %r3347, %r4;
	@%p280 bra 	$L__BB0_19;
$L__BB0_20:
	add.s32 	%r3344, %r12, %r3344;
	add.s32 	%r3345, %r13, %r3345;
	add.s32 	%r3346, %r11, %r3346;
	setp.lt.s32 	%p281, %r3346, %r7;
	@%p281 bra 	$L__BB0_13;
$L__BB0_21:
	setp.lt.s32 	%p282, %r1030, 1;
	@%p282 bra 	$L__BB0_31;
	mul.lo.s32 	%r29, %r8, %r4;
	ld.shared.u32 	%r30, [_ZZ8GPU_TilePViiPiiiS0_iiiiS0_S0_E5width_$_0];
	or.b32  	%r31, %r1, 1024;
	max.s32 	%r2525, %r29, %r31;
	not.b32 	%r2526, %r1;
	add.s32 	%r32, %r2525, %r2526;
	and.b32  	%r33, %r32, 3072;
	or.b32  	%r34, %r1, 2048;
	or.b32  	%r35, %r1, 3072;
	mov.b32 	%r3349, 0;
$L__BB0_23:
	setp.ge.s32 	%p283, %r1, %r29;
	@%p283 bra 	$L__BB0_30;
	setp.eq.s32 	%p284, %r33, 3072;
	mul.lo.s32 	%r37, %r29, %r3349;
	mov.u32 	%r3350, %r1;
	@%p284 bra 	$L__BB0_28;
	setp.eq.s32 	%p285, %r33, 0;
	div.s32 	%r2527, %r1, %r4;
	mul.lo.s32 	%r2528, %r2527, %r4;
	sub.s32 	%r2529, %r1, %r2528;
	add.s32 	%r2530, %r2529, %r8;
	mad.lo.s32 	%r2531, %r30, %r2527, %r2530;
	add.s32 	%r2532, %r37, %r1;
	mul.wide.s32 	%rd211, %r2531, 4;
	add.s64 	%rd212, %rd1, %rd211;
	ld.volatile.global.u32 	%r2533, [%rd212];
	shl.b32 	%r2534, %r2532, 2;
	mov.u32 	%r2535, _ZZ8GPU_TilePViiPiiiS0_iiiiS0_S0_E9inter_dep;
	add.s32 	%r38, %r2535, %r2534;
	st.shared.u32 	[%r38], %r2533;
	mov.u32 	%r3350, %r31;
	@%p285 bra 	$L__BB0_28;
	setp.eq.s32 	%p286, %r33, 1024;
	div.s32 	%r2536, %r31, %r4;
	mul.lo.s32 	%r2537, %r2536, %r4;
	sub.s32 	%r2538, %r31, %r2537;
	add.s32 	%r2539, %r2538, %r8;
	mad.lo.s32 	%r2540, %r30, %r2536, %r2539;
	mul.wide.s32 	%rd213, %r2540, 4;
	add.s64 	%rd214, %rd1, %rd213;
	ld.volatile.global.u32 	%r2541, [%rd214];
	st.shared.u32 	[%r38+4096], %r2541;
	mov.u32 	%r3350, %r34;
	@%p286 bra 	$L__BB0_28;
	div.s32 	%r2542, %r34, %r4;
	mul.lo.s32 	%r2543, %r2542, %r4;
	sub.s32 	%r2544, %r34, %r2543;
	add.s32 	%r2545, %r2544, %r8;
	mad.lo.s32 	%r2546, %r30, %r2542, %r2545;
	mul.wide.s32 	%rd215, %r2546, 4;
	add.s64 	%rd216, %rd1, %rd215;
	ld.volatile.global.u32 	%r2547, [%rd216];
	st.shared.u32 	[%r38+8192], %r2547;
	mov.u32 	%r3350, %r35;
$L__BB0_28:
	setp.lt.u32 	%p287, %r32, 3072;
	@%p287 bra 	$L__BB0_30;
$L__BB0_29:
	div.s32 	%r2548, %r3350, %r4;
	mul.lo.s32 	%r2549, %r2548, %r4;
	sub.s32 	%r2550, %r3350, %r2549;
	add.s32 	%r2551, %r2550, %r8;
	mad.lo.s32 	%r2552, %r30, %r2548, %r2551;
	add.s32 	%r2553, %r37, %r3350;
	mul.wide.s32 	%rd217, %r2552, 4;
	add.s64 	%rd218, %rd1, %rd217;
	ld.volatile.global.u32 	%r2554, [%rd218];
	shl.b32 	%r2555, %r2553, 2;
	mov.u32 	%r2556, _ZZ8GPU_TilePViiPiiiS0_iiiiS0_S0_E9inter_dep;
	add.s32 	%r2557, %r2556, %r2555;
	st.shared.u32 	[%r2557], %r2554;
	add.s32 	%r2558, %r3350, 1024;
	div.s32 	%r2559, %r2558, %r4;
	mul.lo.s32 	%r2560, %r2559, %r4;
	sub.s32 	%r2561, %r2558, %r2560;
	add.s32 	%r2562, %r2561, %r8;
	mad.lo.s32 	%r2563, %r30, %r2559, %r2562;
	mul.wide.s32 	%rd219, %r2563, 4;
	add.s64 	%rd220, %rd1, %rd219;
	ld.volatile.global.u32 	%r2564, [%rd220];
	st.shared.u32 	[%r2557+4096], %r2564;
	add.s32 	%r2565, %r3350, 2048;
	div.s32 	%r2566, %r2565, %r4;
	mul.lo.s32 	%r2567, %r2566, %r4;
	sub.s32 	%r2568, %r2565, %r2567;
	add.s32 	%r2569, %r2568, %r8;
	mad.lo.s32 	%r2570, %r30, %r2566, %r2569;
	mul.wide.s32 	%rd221, %r2570, 4;
	add.s64 	%rd222, %rd1, %rd221;
	ld.volatile.global.u32 	%r2571, [%rd222];
	st.shared.u32 	[%r2557+8192], %r2571;
	add.s32 	%r2572, %r3350, 3072;
	div.s32 	%r2573, %r2572, %r4;
	mul.lo.s32 	%r2574, %r2573, %r4;
	sub.s32 	%r2575, %r2572, %r2574;
	add.s32 	%r2576, %r2575, %r8;
	mad.lo.s32 	%r2577, %r30, %r2573, %r2576;
	mul.wide.s32 	%rd223, %r2577, 4;
	add.s64 	%rd224, %rd1, %rd223;
	ld.volatile.global.u32 	%r2578, [%rd224];
	st.shared.u32 	[%r2557+12288], %r2578;
	add.s32 	%r3350, %r3350, 4096;
	setp.lt.s32 	%p288, %r3350, %r29;
	@%p288 bra 	$L__BB0_29;
$L__BB0_30:
	add.s32 	%r3349, %r3349, 1;
	setp.ne.s32 	%p289, %r3349, %r1030;
	@%p289 bra 	$L__BB0_23;
$L__BB0_31:
	setp.lt.s32 	%p290, %r1030, 1;
	membar.gl;
	bar.sync 	0;
	@%p290 bra 	$L__BB0_68;
	ld.param.u32 	%r3339, [_Z8GPU_TilePViiPiiiS0_iiiiS0_S0__param_9];
	cvt.s64.s32 	%rd9, %r3339;
	mov.b32 	%r3352, 0;
	mov.u32 	%r43, %ntid.x;
$L__BB0_33:
	ld.shared.u32 	%r45, [_ZZ8GPU_TilePViiPiiiS0_iiiiS0_S0_E5tileX_$_0];
	ld.shared.u32 	%r46, [_ZZ8GPU_TilePViiPiiiS0_iiiiS0_S0_E10dep_stride_$_0];
	mul.lo.s32 	%r47, %r46, %r45;
	setp.ge.s32 	%p291, %r1, %r47;
	@%p291 bra 	$L__BB0_36;
	ld.shared.u32 	%r48, [_ZZ8GPU_TilePViiPiiiS0_iiiiS0_S0_E10segLengthX_$_0];
	mul.lo.s32 	%r2580, %r45, %r3352;
	mul.lo.s32 	%r49, %r2580, %r46;
	mov.u32 	%r3353, %r1;
$L__BB0_35:
	div.s32 	%r2581, %r3353, %r45;
	mad.lo.s32 	%r2582, %r48, %r2581, %r46;
	mul.lo.s32 	%r2583, %r2581, %r45;
	sub.s32 	%r2584, %r3353, %r2583;
	add.s32 	%r2585, %r2582, %r2584;
	add.s32 	%r2586, %r49, %r3353;
	shl.b32 	%r2587, %r2586, 2;
	mov.u32 	%r2588, _ZZ8GPU_TilePViiPiiiS0_iiiiS0_S0_E9inter_dep;
	add.s32 	%r2589, %r2588, %r2587;
	ld.shared.u32 	%r2590, [%r2589];
	shl.b32 	%r2591, %r2585, 2;
	mov.u32 	%r2592, _ZZ8GPU_TilePViiPiiiS0_iiiiS0_S0_E5tile1;
	add.s32 	%r2593, %r2592, %r2591;
	st.volatile.shared.u32 	[%r2593], %r2590;
	add.s32 	%r3353, %r3353, 1024;
	setp.lt.s32 	%p292, %r3353, %r47;
	@%p292 bra 	$L__BB0_35;
$L__BB0_36:
	ld.shared.u32 	%r2594, [_ZZ8GPU_TilePViiPiiiS0_iiiiS0_S0_E5tileY_$_0];
	add.s32 	%r2595, %r46, %r2594;
	mul.lo.s32 	%r2596, %r2595, %r46;
	setp.ge.u32 	%p293, %r1, %r2596;
	@%p293 bra 	$L__BB0_38;
	ld.shared.u32 	%r2597, [_ZZ8GPU_TilePViiPiiiS0_iiiiS0_S0_E5width_$_0];
	div.u32 	%r2598, %r1, %r46;
	mul.lo.s32 	%r2599, %r2598, %r46;
	sub.s32 	%r2600, %r1, %r2599;
	sub.s32 	%r2601, %r2598, %r46;
	sub.s32 	%r2602, %r2600, %r46;
	mad.lo.s32 	%r2603, %r2601, %r2597, %r2602;
	ld.shared.u32 	%r2604, [_ZZ8GPU_TilePViiPiiiS0_iiiiS0_S0_E10segLengthX_$_0];
	mad.lo.s32 	%r2605, %r2604, %r2598, %r2600;
	cvt.s64.s32 	%rd225, %r2603;
	add.s64 	%rd226, %rd225, %rd9;
	shl.b64 	%rd227, %rd226, 2;
	add.s64 	%rd228, %rd1, %rd227;
	ld.volatile.global.u32 	%r2606, [%rd228];
	shl.b32 	%r2607, %r2605, 2;
	mov.u32 	%r2608, _ZZ8GPU_TilePViiPiiiS0_iiiiS0_S0_E5tile1;
	add.s32 	%r2609, %r2608, %r2607;
	st.volatile.shared.u32 	[%r2609], %r2606;
$L__BB0_38:
	membar.gl;
	bar.sync 	0;
	ld.shared.u32 	%r52, [_ZZ8GPU_TilePViiPiiiS0_iiiiS0_S0_E5tileX_$_0];
	ld.shared.u32 	%r53, [_ZZ8GPU_TilePViiPiiiS0_iiiiS0_S0_E5tileY_$_0];
	mul.lo.s32 	%r54, %r53, %r52;
	setp.ge.s32 	%p294, %r1, %r54;
	@%p294 bra 	$L__BB0_59;
	ld.shared.u32 	%r2610, [_ZZ8GPU_TilePViiPiiiS0_iiiiS0_S0_E6stride_$_0];
	ld.shared.u32 	%r56, [_ZZ8GPU_TilePViiPiiiS0_iiiiS0_S0_E10segLengthX_$_0];
	mul.lo.s32 	%r2611, %r2610, %r3352;
	sub.s32 	%r57, %r52, %r2611;
	sub.s32 	%r58, %r53, %r2611;
	setp.gt.s32 	%p295, %r2610, -1;
	neg.s32 	%r59, %r2610;
	shl.b32 	%r60, %r2610, 1;
	or.b32  	%r61, %r60, 1;
	@%p295 bra 	$L__BB0_44;
	mov.u32 	%r3354, %r1;
$L__BB0_41:
	div.s32 	%r2698, %r3354, %r52;
	mul.lo.s32 	%r2700, %r2698, %r52;
	sub.s32 	%r2701, %r3354, %r2700;
	add.s32 	%r2702, %r2610, %r2698;
	add.s32 	%r2703, %r2610, %r2701;
	mad.lo.s32 	%r63, %r2702, %r56, %r2703;
	setp.ge.s32 	%p308, %r2701, %r57;
	min.s32 	%r2704, %r2701, %r2698;
	setp.lt.s32 	%p309, %r2704, 1;
	setp.ge.s32 	%p310, %r2698, %r58;
	or.pred  	%p311, %p308, %p310;
	or.pred  	%p312, %p311, %p309;
	@%p312 bra 	$L__BB0_43;
	shl.b32 	%r2705, %r63, 2;
	mov.u32 	%r2706, _ZZ8GPU_TilePViiPiiiS0_iiiiS0_S0_E5tile2;
	add.s32 	%r2707, %r2706, %r2705;
	mov.b32 	%r2708, 0;
	st.volatile.shared.u32 	[%r2707], %r2708;
$L__BB0_43:
	add.s32 	%r3354, %r3354, %r43;
	setp.lt.s32 	%p313, %r3354, %r54;
	@%p313 bra 	$L__BB0_41;
	bra.uni 	$L__BB0_59;
$L__BB0_44:
	and.b32  	%r65, %r60, 14;
	and.b32  	%r66, %r60, 6;
	and.b32  	%r67, %r61, -16;
	and.b32  	%r68, %r2610, 1;
	mov.u32 	%r3355, %r1;
$L__BB0_45:
	div.s32 	%r2612, %r3355, %r52;
	mul.lo.s32 	%r2614, %r2612, %r52;
	sub.s32 	%r2615, %r3355, %r2614;
	add.s32 	%r2616, %r2610, %r2612;
	add.s32 	%r2617, %r2610, %r2615;
	mad.lo.s32 	%r70, %r2616, %r56, %r2617;
	setp.ge.s32 	%p296, %r2615, %r57;
	min.s32 	%r2618, %r2615, %r2612;
	setp.lt.s32 	%p297, %r2618, 1;
	setp.ge.s32 	%p298, %r2612, %r58;
	or.pred  	%p299, %p296, %p298;
	or.pred  	%p300, %p299, %p297;
	@%p300 bra 	$L__BB0_58;
	mov.b32 	%r3361, 0;
	mov.u32 	%r3356, %r59;
$L__BB0_47:
	setp.lt.u32 	%p301, %r2610, 8;
	mad.lo.s32 	%r73, %r56, %r3356, %r70;
	mov.u32 	%r3360, %r59;
	@%p301 bra 	$L__BB0_50;
	mov.u32 	%r3360, %r59;
$L__BB0_49:
	.pragma "nounroll";
	add.s32 	%r2620, %r3360, %r73;
	shl.b32 	%r2621, %r2620, 2;
	mov.u32 	%r2622, _ZZ8GPU_TilePViiPiiiS0_iiiiS0_S0_E5tile1;
	add.s32 	%r2623, %r2622, %r2621;
	ld.volatile.shared.u32 	%r2624, [%r2623];
	add.s32 	%r2625, %r2624, %r3361;
	ld.volatile.shared.u32 	%r2626, [%r2623+4];
	add.s32 	%r2627, %r2626, %r2625;
	ld.volatile.shared.u32 	%r2628, [%r2623+8];
	add.s32 	%r2629, %r2628, %r2627;
	ld.volatile.shared.u32 	%r2630, [%r2623+12];
	add.s32 	%r2631, %r2630, %r2629;
	ld.volatile.shared.u32 	%r2632, [%r2623+16];
	add.s32 	%r2633, %r2632, %r2631;
	ld.volatile.shared.u32 	%r2634, [%r2623+20];
	add.s32 	%r2635, %r2634, %r2633;
	ld.volatile.shared.u32 	%r2636, [%r2623+24];
	add.s32 	%r2637, %r2636, %r2635;
	ld.volatile.shared.u32 	%r2638, [%r2623+28];
	add.s32 	%r2639, %r2638, %r2637;
	ld.volatile.shared.u32 	%r2640, [%r2623+32];
	add.s32 	%r2641, %r2640, %r2639;
	ld.volatile.shared.u32 	%r2642, [%r2623+36];
	add.s32 	%r2643, %r2642, %r2641;
	ld.volatile.shared.u32 	%r2644, [%r2623+40];
	add.s32 	%r2645, %r2644, %r2643;
	ld.volatile.shared.u32 	%r2646, [%r2623+44];
	add.s32 	%r2647, %r2646, %r2645;
	ld.volatile.shared.u32 	%r2648, [%r2623+48];
	add.s32 	%r2649, %r2648, %r2647;
	ld.volatile.shared.u32 	%r2650, [%r2623+52];
	add.s32 	%r2651, %r2650, %r2649;
	ld.volatile.shared.u32 	%r2652, [%r2623+56];
	add.s32 	%r2653, %r2652, %r2651;
	ld.volatile.shared.u32 	%r2654, [%r2623+60];
	add.s32 	%r3361, %r2654, %r2653;
	add.s32 	%r3360, %r3360, 16;
	add.s32 	%r2655, %r3360, %r2610;
	setp.ne.s32 	%p302, %r2655, %r67;
	@%p302 bra 	$L__BB0_49;
$L__BB0_50:
	setp.lt.u32 	%p303, %r65, 7;
	@%p303 bra 	$L__BB0_52;
	add.s32 	%r2656, %r3360, %r73;
	shl.b32 	%r2657, %r2656, 2;
	mov.u32 	%r2658, _ZZ8GPU_TilePViiPiiiS0_iiiiS0_S0_E5tile1;
	add.s32 	%r2659, %r2658, %r2657;
	ld.volatile.shared.u32 	%r2660, [%r2659];
	add.s32 	%r2661, %r2660, %r3361;
	ld.volatile.shared.u32 	%r2662, [%r2659+4];
	add.s32 	%r2663, %r2662, %r2661;
	ld.volatile.shared.u32 	%r2664, [%r2659+8];
	add.s32 	%r2665, %r2664, %r2663;
	ld.volatile.shared.u32 	%r2666, [%r2659+12];
	add.s32 	%r2667, %r2666, %r2665;
	ld.volatile.shared.u32 	%r2668, [%r2659+16];
	add.s32 	%r2669, %r2668, %r2667;
	ld.volatile.shared.u32 	%r2670, [%r2659+20];
	add.s32 	%r2671, %r2670, %r2669;
	ld.volatile.shared.u32 	%r2672, [%r2659+24];
	add.s32 	%r2673, %r2672, %r2671;
	ld.volatile.shared.u32 	%r2674, [%r2659+28];
	add.s32 	%r3361, %r2674, %r2673;
	add.s32 	%r3360, %r3360, 8;
$L__BB0_52:
	setp.lt.u32 	%p304, %r66, 3;
	@%p304 bra 	$L__BB0_54;
	add.s32 	%r2675, %r3360, %r73;
	shl.b32 	%r2676, %r2675, 2;
	mov.u32 	%r2677, _ZZ8GPU_TilePViiPiiiS0_iiiiS0_S0_E5tile1;
	add.s32 	%r2678, %r2677, %r2676;
	ld.volatile.shared.u32 	%r2679, [%r2678];
	add.s32 	%r2680, %r2679, %r3361;
	ld.volatile.shared.u32 	%r2681, [%r2678+4];
	add.s32 	%r2682, %r2681, %r2680;
	ld.volatile.shared.u32 	%r2683, [%r2678+8];
	add.s32 	%r2684, %r2683, %r2682;
	ld.volatile.shared.u32 	%r2685, [%r2678+12];
	add.s32 	%r3361, %r2685, %r2684;
	add.s32 	%r3360, %r3360, 4;
$L__BB0_54:
	setp.eq.s32 	%p305, %r68, 0;
	add.s32 	%r2686, %r3360, %r73;
	shl.b32 	%r2687, %r2686, 2;
	mov.u32 	%r2688, _ZZ8GPU_TilePViiPiiiS0_iiiiS0_S0_E5tile1;
	add.s32 	%r88, %r2688, %r2687;
	ld.volatile.shared.u32 	%r2689, [%r88];
	add.s32 	%r3361, %r2689, %r3361;
	@%p305 bra 	$L__BB0_56;
	ld.volatile.shared.u32 	%r2690, [%r88+4];
	add.s32 	%r2691, %r2690, %r3361;
	ld.volatile.shared.u32 	%r2692, [%r88+8];
	add.s32 	%r3361, %r2692, %r2691;
$L__BB0_56:
	add.s32 	%r92, %r3356, 1;
	setp.ne.s32 	%p306, %r3356, %r2610;
	mov.u32 	%r3356, %r92;
	@%p306 bra 	$L__BB0_47;
	div.s32 	%r2693, %r3361, %r61;
	div.s32 	%r2694, %r2693, %r61;
	shl.b32 	%r2695, %r70, 2;
	mov.u32 	%r2696, _ZZ8GPU_TilePViiPiiiS0_iiiiS0_S0_E5tile2;
	add.s32 	%r2697, %r2696, %r2695;
	st.volatile.shared.u32 	[%r2697], %r2694;
$L__BB0_58:
	add.s32 	%r3355, %r3355, %r43;
	setp.lt.s32 	%p307, %r3355, %r54;
	@%p307 bra 	$L__BB0_45;
$L__BB0_59:
	membar.gl;
	bar.sync 	0;
	ld.shared.u32 	%r2709, [_ZZ8GPU_TilePViiPiiiS0_iiiiS0_S0_E5tileY_$_0];
	ld.shared.u32 	%r94, [_ZZ8GPU_TilePViiPiiiS0_iiiiS0_S0_E10dep_stride_$_0];
	add.s32 	%r2710, %r94, %r2709;
	mul.lo.s32 	%r95, %r2710, %r94;
	setp.ge.u32 	%p314, %r1, %r95;
	@%p314 bra 	$L__BB0_61;
	mad.lo.s32 	%r2711, %r95, %r3352, %r1;
	ld.shared.u32 	%r2712, [_ZZ8GPU_TilePViiPiiiS0_iiiiS0_S0_E5tileX_$_0];
	ld.shared.u32 	%r2713, [_ZZ8GPU_TilePViiPiiiS0_iiiiS0_S0_E6stride_$_0];
	mul.lo.s32 	%r2714, %r2713, %r3352;
	div.u32 	%r2715, %r1, %r94;
	ld.shared.u32 	%r2716, [_ZZ8GPU_TilePViiPiiiS0_iiiiS0_S0_E10segLengthX_$_0];
	mul.lo.s32 	%r2717, %r2715, %r94;
	sub.s32 	%r2718, %r1, %r2717;
	sub.s32 	%r2719, %r2712, %r2714;
	add.s32 	%r2720, %r2719, %r2718;
	mad.lo.s32 	%r2721, %r2716, %r2715, %r2720;
	shl.b32 	%r2722, %r2721, 2;
	mov.u32 	%r2723, _ZZ8GPU_TilePViiPiiiS0_iiiiS0_S0_E5tile1;
	add.s32 	%r2724, %r2723, %r2722;
	ld.volatile.shared.u32 	%r2725, [%r2724];
	shl.b32 	%r2726, %r2711, 2;
	mov.u32 	%r2727, _ZZ8GPU_TilePViiPiiiS0_iiiiS0_S0_E9intra_dep;
	add.s32 	%r2728, %r2727, %r2726;
	st.shared.u32 	[%r2728], %r2725;
$L__BB0_61:
	membar.gl;
	bar.sync 	0;
	ld.shared.u32 	%r96, [_ZZ8GPU_TilePViiPiiiS0_iiiiS0_S0_E5tileX_$_0];
	ld.shared.u32 	%r97, [_ZZ8GPU_TilePViiPiiiS0_iiiiS0_S0_E10dep_stride_$_0];
	mul.lo.s32 	%r98, %r97, %r96;
	setp.ge.s32 	%p315, %r1, %r98;
	@%p315 bra 	$L__BB0_64;
	ld.shared.u32 	%r2729, [_ZZ8GPU_TilePViiPiiiS0_iiiiS0_S0_E5tileY_$_0];
	ld.shared.u32 	%r2730, [_ZZ8GPU_TilePViiPiiiS0_iiiiS0_S0_E6stride_$_0];
	mul.lo.s32 	%r2731, %r2730, %r3352;
	sub.s32 	%r99, %r2729, %r2731;
	ld.shared.u32 	%r100, [_ZZ8GPU_TilePViiPiiiS0_iiiiS0_S0_E10segLengthX_$_0];
	mul.lo.s32 	%r2732, %r96, %r3352;
	mul.lo.s32 	%r101, %r2732, %r97;
	mov.u32 	%r3367, %r1;
$L__BB0_63:
	div.s32 	%r2733, %r3367, %r96;
	mul.lo.s32 	%r2734, %r2733, %r96;
	sub.s32 	%r2735, %r3367, %r2734;
	add.s32 	%r2736, %r2733, %r99;
	add.s32 	%r2737, %r2735, %r97;
	mad.lo.s32 	%r2738, %r2736, %r100, %r2737;
	add.s32 	%r2739, %r101, %r3367;
	shl.b32 	%r2740, %r2738, 2;
	mov.u32 	%r2741, _ZZ8GPU_TilePViiPiiiS0_iiiiS0_S0_E5tile1;
	add.s32 	%r2742, %r2741, %r2740;
	ld.volatile.shared.u32 	%r2743, [%r2742];
	shl.b32 	%r2744, %r2739, 2;
	mov.u32 	%r2745, _ZZ8GPU_TilePViiPiiiS0_iiiiS0_S0_E9inter_dep;
	add.s32 	%r2746, %r2745, %r2744;
	st.shared.u32 	[%r2746], %r2743;
	add.s32 	%r3367, %r3367, 1024;
	setp.lt.s32 	%p316, %r3367, %r98;
	@%p316 bra 	$L__BB0_63;
$L__BB0_64:
	membar.gl;
	bar.sync 	0;
	ld.shared.u32 	%r2747, [_ZZ8GPU_TilePViiPiiiS0_iiiiS0_S0_E10segLengthX_$_0];
	ld.shared.u32 	%r2748, [_ZZ8GPU_TilePViiPiiiS0_iiiiS0_S0_E10segLengthY_$_0];
	mul.lo.s32 	%r104, %r2748, %r2747;
	setp.ge.s32 	%p317, %r1, %r104;
	@%p317 bra 	$L__BB0_67;
	mov.u32 	%r3368, %r1;
$L__BB0_66:
	shl.b32 	%r2749, %r3368, 2;
	mov.u32 	%r2750, _ZZ8GPU_TilePViiPiiiS0_iiiiS0_S0_E5tile2;
	add.s32 	%r2751, %r2750, %r2749;
	ld.volatile.shared.u32 	%r2752, [%r2751];
	mov.u32 	%r2753, _ZZ8GPU_TilePViiPiiiS0_iiiiS0_S0_E5tile1;
	add.s32 	%r2754, %r2753, %r2749;
	st.volatile.shared.u32 	[%r2754], %r2752;
	mov.b32 	%r2755, 0;
	st.volatile.shared.u32 	[%r2751], %r2755;
	add.s32 	%r3368, %r3368, 1024;
	setp.lt.s32 	%p318, %r3368, %r104;
	@%p318 bra 	$L__BB0_66;
$L__BB0_67:
	membar.gl;
	bar.sync 	0;
	add.s32 	%r3352, %r3352, 1;
	setp.ne.s32 	%p319, %r3352, %r1030;
	@%p319 bra 	$L__BB0_33;
$L__BB0_68:
	ld.shared.u32 	%r108, [_ZZ8GPU_TilePViiPiiiS0_iiiiS0_S0_E5tileX_$_0];
	ld.shared.u32 	%r109, [_ZZ8GPU_TilePViiPiiiS0_iiiiS0_S0_E5tileY_$_0];
	mul.lo.s32 	%r110, %r109, %r108;
	setp.ge.s32 	%p320, %r1, %r110;
	ld.shared.u32 	%r111, [_ZZ8GPU_TilePViiPiiiS0_iiiiS0_S0_E10dep_stride_$_0];
	@%p320 bra 	$L__BB0_73;
	ld.shared.u32 	%r2756, [_ZZ8GPU_TilePViiPiiiS0_iiiiS0_S0_E6stride_$_0];
	mul.lo.s32 	%r2757, %r2756, %r1030;
	sub.s32 	%r112, %r108, %r2757;
	sub.s32 	%r113, %r109, %r2757;
	ld.shared.u32 	%r114, [_ZZ8GPU_TilePViiPiiiS0_iiiiS0_S0_E5width_$_0];
	ld.shared.u32 	%r115, [_ZZ8GPU_TilePViiPiiiS0_iiiiS0_S0_E10segLengthX_$_0];
	mov.u32 	%r116, %ntid.x;
	mov.u32 	%r3369, %r1;
$L__BB0_70:
	div.s32 	%r2758, %r3369, %r108;
	mul.lo.s32 	%r2759, %r2758, %r108;
	sub.s32 	%r118, %r3369, %r2759;
	setp.ge.s32 	%p321, %r118, %r112;
	setp.ge.s32 	%p322, %r2758, %r113;
	or.pred  	%p323, %p321, %p322;
	@%p323 bra 	$L__BB0_72;
	ld.param.u32 	%r3340, [_Z8GPU_TilePViiPiiiS0_iiiiS0_S0__param_9];
	add.s32 	%r2760, %r118, %r3340;
	mad.lo.s32 	%r2761, %r114, %r2758, %r2760;
	add.s32 	%r2762, %r111, %r2758;
	add.s32 	%r2763, %r111, %r118;
	mad.lo.s32 	%r2764, %r2762, %r115, %r2763;
	shl.b32 	%r2765, %r2764, 2;
	mov.u32 	%r2766, _ZZ8GPU_TilePViiPiiiS0_iiiiS0_S0_E5tile1;
	add.s32 	%r2767, %r2766, %r2765;
	ld.volatile.shared.u32 	%r2768, [%r2767];
	mul.wide.s32 	%rd229, %r2761, 4;
	add.s64 	%rd230, %rd1, %rd229;
	st.volatile.global.u32 	[%rd230], %r2768;
$L__BB0_72:
	add.s32 	%r3369, %r3369, %r116;
	setp.lt.s32 	%p324, %r3369, %r110;
	@%p324 bra 	$L__BB0_70;
$L__BB0_73:
	ld.shared.u32 	%r2769, [_ZZ8GPU_TilePViiPiiiS0_iiiiS0_S0_E4xseg_$_0];
	mul.lo.s32 	%r2770, %r1030, %r1029;
	mul.lo.s32 	%r2771, %r2770, %r2769;
	mul.lo.s32 	%r2772, %r2771, %r108;
	mul.lo.s32 	%r121, %r2772, %r111;
	mul.lo.s32 	%r2773, %r108, %r1030;
	mul.lo.s32 	%r122, %r2773, %r111;
	setp.ge.s32 	%p325, %r1, %r122;
	@%p325 bra 	$L__BB0_80;
	or.b32  	%r2774, %r1, 1024;
	max.s32 	%r2775, %r122, %r2774;
	not.b32 	%r2776, %r1;
	add.s32 	%r123, %r2775, %r2776;
	and.b32  	%r2777, %r123, 3072;
	setp.eq.s32 	%p326, %r2777, 3072;
	mov.u32 	%r3372, %r1;
	@%p326 bra 	$L__BB0_77;
	shr.u32 	%r2779, %r123, 10;
	add.s32 	%r2780, %r2779, 1;
	and.b32  	%r124, %r2780, 3;
	mov.b32 	%r3371, 0;
	mov.u32 	%r2783, _ZZ8GPU_TilePViiPiiiS0_iiiiS0_S0_E9inter_dep;
	mov.u32 	%r3372, %r1;
$L__BB0_76:
	.pragma "nounroll";
	add.s32 	%r2781, %r3372, %r121;
	shl.b32 	%r2782, %r3372, 2;
	add.s32 	%r2784, %r2783, %r2782;
	ld.shared.u32 	%r2785, [%r2784];
	mul.wide.s32 	%rd231, %r2781, 4;
	add.s64 	%rd232, %rd2, %rd231;
	st.volatile.global.u32 	[%rd232], %r2785;
	add.s32 	%r3372, %r3372, 1024;
	add.s32 	%r3371, %r3371, 1;
	setp.ne.s32 	%p327, %r3371, %r124;
	@%p327 bra 	$L__BB0_76;
$L__BB0_77:
	setp.lt.u32 	%p328, %r123, 3072;
	@%p328 bra 	$L__BB0_80;
	mov.u32 	%r2788, _ZZ8GPU_TilePViiPiiiS0_iiiiS0_S0_E9inter_dep;
$L__BB0_79:
	add.s32 	%r2786, %r3372, %r121;
	shl.b32 	%r2787, %r3372, 2;
	add.s32 	%r2789, %r2788, %r2787;
	ld.shared.u32 	%r2790, [%r2789];
	mul.wide.s32 	%rd233, %r2786, 4;
	add.s64 	%rd234, %rd2, %rd233;
	st.volatile.global.u32 	[%rd234], %r2790;
	ld.shared.u32 	%r2791, [%r2789+4096];
	st.volatile.global.u32 	[%rd234+4096], %r2791;
	ld.shared.u32 	%r2792, [%r2789+8192];
	st.volatile.global.u32 	[%rd234+8192], %r2792;
	ld.shared.u32 	%r2793, [%r2789+12288];
	st.volatile.global.u32 	[%rd234+12288], %r2793;
	add.s32 	%r3372, %r3372, 4096;
	setp.lt.s32 	%p329, %r3372, %r122;
	@%p329 bra 	$L__BB0_79;
$L__BB0_80:
	setp.ne.s32 	%p330, %r1, 0;
	membar.gl;
	bar.sync 	0;
	@%p330 bra 	$L__BB0_82;
	ld.shared.u32 	%r2794, [_ZZ8GPU_TilePViiPiiiS0_iiiiS0_S0_E4yseg_$_0];
	mul.lo.s32 	%r2795, %r2794, %r1031;
	mul.wide.s32 	%rd235, %r2795, 4;
	add.s64 	%rd236, %rd4, %rd235;
	ld.volatile.global.u32 	%r2796, [%rd236+4];
	add.s32 	%r2797, %r2796, 1;
	st.volatile.global.u32 	[%rd236+4], %r2797;
$L__BB0_82:
	membar.gl;
	bar.sync 	0;
	ld.shared.u32 	%r3401, [_ZZ8GPU_TilePViiPiiiS0_iiiiS0_S0_E4xseg_$_0];
	setp.lt.s32 	%p331, %r3401, 3;
	@%p331 bra 	$L__BB0_148;
	mov.b32 	%r3375, 1;
	mov.u32 	%r133, %ntid.x;
$L__BB0_84:
	ld.param.u32 	%r3341, [_Z8GPU_TilePViiPiiiS0_iiiiS0_S0__param_9];
	setp.ne.s32 	%p332, %r1, 0;
	ld.shared.u32 	%r2799, [_ZZ8GPU_TilePViiPiiiS0_iiiiS0_S0_E5tileX_$_0];
	mad.lo.s32 	%r136, %r2799, %r3375, %r3341;
	@%p332 bra 	$L__BB0_87;
	ld.shared.u32 	%r2800, [_ZZ8GPU_TilePViiPiiiS0_iiiiS0_S0_E6YoverX_$_0];
	add.s32 	%r2801, %r2800, %r3375;
	min.s32 	%r137, %r2801, %r3401;
	ld.shared.u32 	%r2802, [_ZZ8GPU_TilePViiPiiiS0_iiiiS0_S0_E4yseg_$_0];
	mul.lo.s32 	%r2803, %r2802, %r1031;
	mul.wide.s32 	%rd237, %r2803, 4;
	add.s64 	%rd10, %rd4, %rd237;
$L__BB0_86:
	ld.volatile.global.u32 	%r2804, [%rd10];
	setp.lt.s32 	%p333, %r2804, %r137;
	@%p333 bra 	$L__BB0_86;
$L__BB0_87:
	membar.gl;
	bar.sync 	0;
	ld.shared.u32 	%r138, [_ZZ8GPU_TilePViiPiiiS0_iiiiS0_S0_E5tileX_$_0];
	ld.shared.u32 	%r139, [_ZZ8GPU_TilePViiPiiiS0_iiiiS0_S0_E5tileY_$_0];
	setp.ge.s32 	%p334, %r3404, %r139;
	ld.shared.u32 	%r140, [_ZZ8GPU_TilePViiPiiiS0_iiiiS0_S0_E10dep_stride_$_0];
	@%p334 bra 	$L__BB0_93;
	ld.shared.u32 	%r2805, [_ZZ8GPU_TilePViiPiiiS0_iiiiS0_S0_E5width_$_0];
	mad.lo.s32 	%r3377, %r2805, %r3404, %r136;
	ld.shared.u32 	%r2806, [_ZZ8GPU_TilePViiPiiiS0_iiiiS0_S0_E10segLengthX_$_0];
	add.s32 	%r2807, %r140, %r3404;
	mad.lo.s32 	%r3376, %r2807, %r2806, %r140;
	ld.shared.u32 	%r143, [_ZZ8GPU_TilePViiPiiiS0_iiiiS0_S0_E9warpbatch_$_0];
	mul.lo.s32 	%r144, %r2806, %r143;
	mul.lo.s32 	%r145, %r2805, %r143;
	mov.u32 	%r3378, %r3404;
$L__BB0_89:
	setp.ge.s32 	%p335, %r5, %r138;
	@%p335 bra 	$L__BB0_92;
	mov.u32 	%r3379, %r5;
$L__BB0_91:
	add.s32 	%r2808, %r3379, %r3377;
	mul.wide.s32 	%rd238, %r2808, 4;
	add.s64 	%rd239, %rd1, %rd238;
	ld.volatile.global.u32 	%r2809, [%rd239];
	add.s32 	%r2810, %r3379, %r3376;
	shl.b32 	%r2811, %r2810, 2;
	mov.u32 	%r2812, _ZZ8GPU_TilePViiPiiiS0_iiiiS0_S0_E5tile1;
	add.s32 	%r2813, %r2812, %r2811;
	st.volatile.shared.u32 	[%r2813], %r2809;
	add.s32 	%r3379, %r3379, 32;
	setp.lt.s32 	%p336, %r3379, %r138;
	@%p336 bra 	$L__BB0_91;
$L__BB0_92:
	add.s32 	%r3376, %r144, %r3376;
	add.s32 	%r3377, %r145, %r3377;
	add.s32 	%r3378, %r143, %r3378;
	setp.lt.s32 	%p337, %r3378, %r139;
	@%p337 bra 	$L__BB0_89;
$L__BB0_93:
	setp.lt.s32 	%p338, %r1030, 1;
	@%p338 bra 	$L__BB0_99;
	mul.lo.s32 	%r154, %r140, %r138;
	ld.shared.u32 	%r155, [_ZZ8GPU_TilePViiPiiiS0_iiiiS0_S0_E5width_$_0];
	ld.shared.u32 	%r156, [_ZZ8GPU_TilePViiPiiiS0_iiiiS0_S0_E6stride_$_0];
	mad.lo.s32 	%r157, %r138, %r3375, %r140;
	mov.b32 	%r3380, 0;
$L__BB0_95:
	setp.ge.s32 	%p339, %r1, %r154;
	@%p339 bra 	$L__BB0_98;
	mul.lo.s32 	%r159, %r156, %r3380;
	mul.lo.s32 	%r160, %r154, %r3380;
	mov.u32 	%r3381, %r1;
$L__BB0_97:
	div.s32 	%r2815, %r3381, %r138;
	mul.lo.s32 	%r2816, %r2815, %r138;
	sub.s32 	%r2817, %r3381, %r2816;
	add.s32 	%r2818, %r157, %r2817;
	mad.lo.s32 	%r2819, %r155, %r2815, %r2818;
	sub.s32 	%r2820, %r2819, %r159;
	add.s32 	%r2821, %r160, %r3381;
	mul.wide.s32 	%rd240, %r2820, 4;
	add.s64 	%rd241, %rd1, %rd240;
	ld.volatile.global.u32 	%r2822, [%rd241];
	shl.b32 	%r2823, %r2821, 2;
	mov.u32 	%r2824, _ZZ8GPU_TilePViiPiiiS0_iiiiS0_S0_E9inter_dep;
	add.s32 	%r2825, %r2824, %r2823;
	st.shared.u32 	[%r2825], %r2822;
	add.s32 	%r3381, %r3381, 1024;
	setp.lt.s32 	%p340, %r3381, %r154;
	@%p340 bra 	$L__BB0_97;
$L__BB0_98:
	add.s32 	%r3380, %r3380, 1;
	setp.ne.s32 	%p341, %r3380, %r1030;
	@%p341 bra 	$L__BB0_95;
$L__BB0_99:
	setp.lt.s32 	%p342, %r1030, 1;
	membar.gl;
	bar.sync 	0;
	@%p342 bra 	$L__BB0_136;
	mov.b32 	%r3382, 0;
$L__BB0_101:
	ld.shared.u32 	%r165, [_ZZ8GPU_TilePViiPiiiS0_iiiiS0_S0_E5tileX_$_0];
	ld.shared.u32 	%r166, [_ZZ8GPU_TilePViiPiiiS0_iiiiS0_S0_E10dep_stride_$_0];
	mul.lo.s32 	%r167, %r166, %r165;
	setp.ge.s32 	%p343, %r1, %r167;
	@%p343 bra 	$L__BB0_104;
	ld.shared.u32 	%r168, [_ZZ8GPU_TilePViiPiiiS0_iiiiS0_S0_E10segLengthX_$_0];
	mul.lo.s32 	%r2827, %r165, %r3382;
	mul.lo.s32 	%r169, %r2827, %r166;
	mov.u32 	%r3383, %r1;
$L__BB0_103:
	div.s32 	%r2828, %r3383, %r165;
	mad.lo.s32 	%r2829, %r168, %r2828, %r166;
	mul.lo.s32 	%r2830, %r2828, %r165;
	sub.s32 	%r2831, %r3383, %r2830;
	add.s32 	%r2832, %r2829, %r2831;
	add.s32 	%r2833, %r169, %r3383;
	shl.b32 	%r2834, %r2833, 2;
	mov.u32 	%r2835, _ZZ8GPU_TilePViiPiiiS0_iiiiS0_S0_E9inter_dep;
	add.s32 	%r2836, %r2835, %r2834;
	ld.shared.u32 	%r2837, [%r2836];
	shl.b32 	%r2838, %r2832, 2;
	mov.u32 	%r2839, _ZZ8GPU_TilePViiPiiiS0_iiiiS0_S0_E5tile1;
	add.s32 	%r2840, %r2839, %r2838;
	st.volatile.shared.u32 	[%r2840], %r2837;
	add.s32 	%r3383, %r3383, 1024;
	setp.lt.s32 	%p344, %r3383, %r167;
	@%p344 bra 	$L__BB0_103;
$L__BB0_104:
	ld.shared.u32 	%r2841, [_ZZ8GPU_TilePViiPiiiS0_iiiiS0_S0_E5tileY_$_0];
	add.s32 	%r2842, %r166, %r2841;
	mul.lo.s32 	%r172, %r2842, %r166;
	setp.ge.u32 	%p345, %r1, %r172;
	@%p345 bra 	$L__BB0_106;
	mad.lo.s32 	%r2843, %r172, %r3382, %r1;
	div.u32 	%r2844, %r1, %r166;
	ld.shared.u32 	%r2845, [_ZZ8GPU_TilePViiPiiiS0_iiiiS0_S0_E10segLengthX_$_0];
	mul.lo.s32 	%r2846, %r2844, %r166;
	sub.s32 	%r2847, %r1, %r2846;
	mad.lo.s32 	%r2848, %r2845, %r2844, %r2847;
	shl.b32 	%r2849, %r2843, 2;
	mov.u32 	%r2850, _ZZ8GPU_TilePViiPiiiS0_iiiiS0_S0_E9intra_dep;
	add.s32 	%r2851, %r2850, %r2849;
	ld.shared.u32 	%r2852, [%r2851];
	shl.b32 	%r2853, %r2848, 2;
	mov.u32 	%r2854, _ZZ8GPU_TilePViiPiiiS0_iiiiS0_S0_E5tile1;
	add.s32 	%r2855, %r2854, %r2853;
	st.volatile.shared.u32 	[%r2855], %r2852;
$L__BB0_106:
	membar.gl;
	bar.sync 	0;
	ld.shared.u32 	%r173, [_ZZ8GPU_TilePViiPiiiS0_iiiiS0_S0_E5tileX_$_0];
	ld.shared.u32 	%r174, [_ZZ8GPU_TilePViiPiiiS0_iiiiS0_S0_E5tileY_$_0];
	mul.lo.s32 	%r175, %r174, %r173;
	setp.ge.s32 	%p346, %r1, %r175;
	@%p346 bra 	$L__BB0_127;
	ld.shared.u32 	%r2856, [_ZZ8GPU_TilePViiPiiiS0_iiiiS0_S0_E6stride_$_0];
	ld.shared.u32 	%r177, [_ZZ8GPU_TilePViiPiiiS0_iiiiS0_S0_E10segLengthX_$_0];
	ld.shared.u32 	%r178, [_ZZ8GPU_TilePViiPiiiS0_iiiiS0_S0_E10dep_stride_$_0];
	mul.lo.s32 	%r2857, %r2856, %r3382;
	sub.s32 	%r179, %r174, %r2857;
	setp.gt.s32 	%p347, %r2856, -1;
	neg.s32 	%r180, %r2856;
	shl.b32 	%r181, %r2856, 1;
	or.b32  	%r182, %r181, 1;
	@%p347 bra 	$L__BB0_112;
	mov.u32 	%r3384, %r1;
$L__BB0_109:
	div.s32 	%r2946, %r3384, %r173;
	setp.lt.s32 	%p358, %r2946, 1;
	setp.ge.s32 	%p359, %r2946, %r179;
	or.pred  	%p360, %p358, %p359;
	@%p360 bra 	$L__BB0_111;
	rem.s32 	%r2947, %r3384, %r173;
	add.s32 	%r2948, %r178, %r2947;
	add.s32 	%r2949, %r2856, %r2946;
	mad.lo.s32 	%r2950, %r2949, %r177, %r2948;
	shl.b32 	%r2951, %r2950, 2;
	mov.u32 	%r2952, _ZZ8GPU_TilePViiPiiiS0_iiiiS0_S0_E5tile2;
	add.s32 	%r2953, %r2952, %r2951;
	mov.b32 	%r2954, 0;
	st.volatile.shared.u32 	[%r2953], %r2954;
$L__BB0_111:
	add.s32 	%r3384, %r3384, %r133;
	setp.lt.s32 	%p361, %r3384, %r175;
	@%p361 bra 	$L__BB0_109;
	bra.uni 	$L__BB0_127;
$L__BB0_112:
	and.b32  	%r186, %r181, 14;
	and.b32  	%r187, %r181, 6;
	and.b32  	%r188, %r182, -16;
	and.b32  	%r189, %r2856, 1;
	mov.u32 	%r3385, %r1;
$L__BB0_113:
	div.s32 	%r2858, %r3385, %r173;
	mul.lo.s32 	%r2859, %r2858, %r173;
	sub.s32 	%r191, %r3385, %r2859;
	add.s32 	%r2861, %r2856, %r2858;
	mul.lo.s32 	%r192, %r2861, %r177;
	setp.lt.s32 	%p348, %r2858, 1;
	setp.ge.s32 	%p349, %r2858, %r179;
	or.pred  	%p350, %p348, %p349;
	@%p350 bra 	$L__BB0_126;
	add.s32 	%r2863, %r2856, %r191;
	add.s32 	%r193, %r2863, %r192;
	mov.b32 	%r3391, 0;
	mov.u32 	%r3386, %r180;
$L__BB0_115:
	setp.lt.u32 	%p351, %r2856, 8;
	mad.lo.s32 	%r196, %r177, %r3386, %r193;
	mov.u32 	%r3390, %r180;
	@%p351 bra 	$L__BB0_118;
	mov.u32 	%r3390, %r180;
$L__BB0_117:
	.pragma "nounroll";
	add.s32 	%r2864, %r3390, %r196;
	shl.b32 	%r2865, %r2864, 2;
	mov.u32 	%r2866, _ZZ8GPU_TilePViiPiiiS0_iiiiS0_S0_E5tile1;
	add.s32 	%r2867, %r2866, %r2865;
	ld.volatile.shared.u32 	%r2868, [%r2867];
	add.s32 	%r2869, %r2868, %r3391;
	ld.volatile.shared.u32 	%r2870, [%r2867+4];
	add.s32 	%r2871, %r2870, %r2869;
	ld.volatile.shared.u32 	%r2872, [%r2867+8];
	add.s32 	%r2873, %r2872, %r2871;
	ld.volatile.shared.u32 	%r2874, [%r2867+12];
	add.s32 	%r2875, %r2874, %r2873;
	ld.volatile.shared.u32 	%r2876, [%r2867+16];
	add.s32 	%r2877, %r2876, %r2875;
	ld.volatile.shared.u32 	%r2878, [%r2867+20];
	add.s32 	%r2879, %r2878, %r2877;
	ld.volatile.shared.u32 	%r2880, [%r2867+24];
	add.s32 	%r2881, %r2880, %r2879;
	ld.volatile.shared.u32 	%r2882, [%r2867+28];
	add.s32 	%r2883, %r2882, %r2881;
	ld.volatile.shared.u32 	%r2884, [%r2867+32];
	add.s32 	%r2885, %r2884, %r2883;
	ld.volatile.shared.u32 	%r2886, [%r2867+36];
	add.s32 	%r2887, %r2886, %r2885;
	ld.volatile.shared.u32 	%r2888, [%r2867+40];
	add.s32 	%r2889, %r2888, %r2887;
	ld.volatile.shared.u32 	%r2890, [%r2867+44];
	add.s32 	%r2891, %r2890, %r2889;
	ld.volatile.shared.u32 	%r2892, [%r2867+48];
	add.s32 	%r2893, %r2892, %r2891;
	ld.volatile.shared.u32 	%r2894, [%r2867+52];
	add.s32 	%r2895, %r2894, %r2893;
	ld.volatile.shared.u32 	%r2896, [%r2867+56];
	add.s32 	%r2897, %r2896, %r2895;
	ld.volatile.shared.u32 	%r2898, [%r2867+60];
	add.s32 	%r3391, %r2898, %r2897;
	add.s32 	%r3390, %r3390, 16;
	add.s32 	%r2899, %r3390, %r2856;
	setp.ne.s32 	%p352, %r2899, %r188;
	@%p352 bra 	$L__BB0_117;
$L__BB0_118:
	setp.lt.u32 	%p353, %r186, 7;
	@%p353 bra 	$L__BB0_120;
	add.s32 	%r2900, %r3390, %r196;
	shl.b32 	%r2901, %r2900, 2;
	mov.u32 	%r2902, _ZZ8GPU_TilePViiPiiiS0_iiiiS0_S0_E5tile1;
	add.s32 	%r2903, %r2902, %r2901;
	ld.volatile.shared.u32 	%r2904, [%r2903];
	add.s32 	%r2905, %r2904, %r3391;
	ld.volatile.shared.u32 	%r2906, [%r2903+4];
	add.s32 	%r2907, %r2906, %r2905;
	ld.volatile.shared.u32 	%r2908, [%r2903+8];
	add.s32 	%r2909, %r2908, %r2907;
	ld.volatile.shared.u32 	%r2910, [%r2903+12];
	add.s32 	%r2911, %r2910, %r2909;
	ld.volatile.shared.u32 	%r2912, [%r2903+16];
	add.s32 	%r2913, %r2912, %r2911;
	ld.volatile.shared.u32 	%r2914, [%r2903+20];
	add.s32 	%r2915, %r2914, %r2913;
	ld.volatile.shared.u32 	%r2916, [%r2903+24];
	add.s32 	%r2917, %r2916, %r2915;
	ld.volatile.shared.u32 	%r2918, [%r2903+28];
	add.s32 	%r3391, %r2918, %r2917;
	add.s32 	%r3390, %r3390, 8;
$L__BB0_120:
	setp.lt.u32 	%p354, %r187, 3;
	@%p354 bra 	$L__BB0_122;
	add.s32 	%r2919, %r3390, %r196;
	shl.b32 	%r2920, %r2919, 2;
	mov.u32 	%r2921, _ZZ8GPU_TilePViiPiiiS0_iiiiS0_S0_E5tile1;
	add.s32 	%r2922, %r2921, %r2920;
	ld.volatile.shared.u32 	%r2923, [%r2922];
	add.s32 	%r2924, %r2923, %r3391;
	ld.volatile.shared.u32 	%r2925, [%r2922+4];
	add.s32 	%r2926, %r2925, %r2924;
	ld.volatile.shared.u32 	%r2927, [%r2922+8];
	add.s32 	%r2928, %r2927, %r2926;
	ld.volatile.shared.u32 	%r2929, [%r2922+12];
	add.s32 	%r3391, %r2929, %r2928;
	add.s32 	%r3390, %r3390, 4;
$L__BB0_122:
	setp.eq.s32 	%p355, %r189, 0;
	add.s32 	%r2930, %r3390, %r196;
	shl.b32 	%r2931, %r2930, 2;
	mov.u32 	%r2932, _ZZ8GPU_TilePViiPiiiS0_iiiiS0_S0_E5tile1;
	add.s32 	%r211, %r2932, %r2931;
	ld.volatile.shared.u32 	%r2933, [%r211];
	add.s32 	%r3391, %r2933, %r3391;
	@%p355 bra 	$L__BB0_124;
	ld.volatile.shared.u32 	%r2934, [%r211+4];
	add.s32 	%r2935, %r2934, %r3391;
	ld.volatile.shared.u32 	%r2936, [%r211+8];
	add.s32 	%r3391, %r2936, %r2935;
$L__BB0_124:
	add.s32 	%r215, %r3386, 1;
	setp.ne.s32 	%p356, %r3386, %r2856;
	mov.u32 	%r3386, %r215;
	@%p356 bra 	$L__BB0_115;
	shl.b32 	%r2937, %r2856, 1;
	or.b32  	%r2938, %r2937, 1;
	div.s32 	%r2939, %r3391, %r2938;
	div.s32 	%r2940, %r2939, %r2938;
	add.s32 	%r2941, %r178, %r191;
	add.s32 	%r2942, %r2941, %r192;
	shl.b32 	%r2943, %r2942, 2;
	mov.u32 	%r2944, _ZZ8GPU_TilePViiPiiiS0_iiiiS0_S0_E5tile2;
	add.s32 	%r2945, %r2944, %r2943;
	st.volatile.shared.u32 	[%r2945], %r2940;
$L__BB0_126:
	add.s32 	%r3385, %r3385, %r133;
	setp.lt.s32 	%p357, %r3385, %r175;
	@%p357 bra 	$L__BB0_113;
$L__BB0_127:
	membar.gl;
	bar.sync 	0;
	ld.shared.u32 	%r2955, [_ZZ8GPU_TilePViiPiiiS0_iiiiS0_S0_E5tileY_$_0];
	ld.shared.u32 	%r217, [_ZZ8GPU_TilePViiPiiiS0_iiiiS0_S0_E10dep_stride_$_0];
	add.s32 	%r2956, %r217, %r2955;
	mul.lo.s32 	%r218, %r2956, %r217;
	setp.ge.u32 	%p362, %r1, %r218;
	@%p362 bra 	$L__BB0_129;
	mad.lo.s32 	%r2957, %r218, %r3382, %r1;
	ld.shared.u32 	%r2958, [_ZZ8GPU_TilePViiPiiiS0_iiiiS0_S0_E5tileX_$_0];
	div.u32 	%r2959, %r1, %r217;
	ld.shared.u32 	%r2960, [_ZZ8GPU_TilePViiPiiiS0_iiiiS0_S0_E10segLengthX_$_0];
	mul.lo.s32 	%r2961, %r2959, %r217;
	sub.s32 	%r2962, %r1, %r2961;
	add.s32 	%r2963, %r2962, %r2958;
	mad.lo.s32 	%r2964, %r2960, %r2959, %r2963;
	shl.b32 	%r2965, %r2964, 2;
	mov.u32 	%r2966, _ZZ8GPU_TilePViiPiiiS0_iiiiS0_S0_E5tile1;
	add.s32 	%r2967, %r2966, %r2965;
	ld.volatile.shared.u32 	%r2968, [%r2967];
	shl.b32 	%r2969, %r2957, 2;
	mov.u32 	%r2970, _ZZ8GPU_TilePViiPiiiS0_iiiiS0_S0_E9intra_dep;
	add.s32 	%r2971, %r2970, %r2969;
	st.shared.u32 	[%r2971], %r2968;
$L__BB0_129:
	membar.gl;
	bar.sync 	0;
	ld.shared.u32 	%r219, [_ZZ8GPU_TilePViiPiiiS0_iiiiS0_S0_E5tileX_$_0];
	ld.shared.u32 	%r220, [_ZZ8GPU_TilePViiPiiiS0_iiiiS0_S0_E10dep_stride_$_0];
	mul.lo.s32 	%r221, %r220, %r219;
	setp.ge.s32 	%p363, %r1, %r221;
	@%p363 bra 	$L__BB0_132;
	ld.shared.u32 	%r2972, [_ZZ8GPU_TilePViiPiiiS0_iiiiS0_S0_E5tileY_$_0];
	ld.shared.u32 	%r2973, [_ZZ8GPU_TilePViiPiiiS0_iiiiS0_S0_E6stride_$_0];
	mul.lo.s32 	%r2974, %r2973, %r3382;
	sub.s32 	%r222, %r2972, %r2974;
	ld.shared.u32 	%r223, [_ZZ8GPU_TilePViiPiiiS0_iiiiS0_S0_E10segLengthX_$_0];
	mul.lo.s32 	%r2975, %r219, %r3382;
	mul.lo.s32 	%r224, %r2975, %r220;
	mov.u32 	%r3397, %r1;
$L__BB0_131:
	div.s32 	%r2976, %r3397, %r219;
	mul.lo.s32 	%r2977, %r2976, %r219;
	sub.s32 	%r2978, %r3397, %r2977;
	add.s32 	%r2979, %r2976, %r222;
	add.s32 	%r2980, %r2978, %r220;
	mad.lo.s32 	%r2981, %r2979, %r223, %r2980;
	add.s32 	%r2982, %r224, %r3397;
	shl.b32 	%r2983, %r2981, 2;
	mov.u32 	%r2984, _ZZ8GPU_TilePViiPiiiS0_iiiiS0_S0_E5tile1;
	add.s32 	%r2985, %r2984, %r2983;
	ld.volatile.shared.u32 	%r2986, [%r2985];
	shl.b32 	%r2987, %r2982, 2;
	mov.u32 	%r2988, _ZZ8GPU_TilePViiPiiiS0_iiiiS0_S0_E9inter_dep;
	add.s32 	%r2989, %r2988, %r2987;
	st.shared.u32 	[%r2989], %r2986;
	add.s32 	%r3397, %r3397, 1024;
	setp.lt.s32 	%p364, %r3397, %r221;
	@%p364 bra 	$L__BB0_131;
$L__BB0_132:
	membar.gl;
	bar.sync 	0;
	ld.shared.u32 	%r2990, [_ZZ8GPU_TilePViiPiiiS0_iiiiS0_S0_E10segLengthX_$_0];
	ld.shared.u32 	%r2991, [_ZZ8GPU_TilePViiPiiiS0_iiiiS0_S0_E10segLengthY_$_0];
	mul.lo.s32 	%r227, %r2991, %r2990;
	setp.ge.s32 	%p365, %r1, %r227;
	@%p365 bra 	$L__BB0_135;
	mov.u32 	%r3398, %r1;
$L__BB0_134:
	shl.b32 	%r2992, %r3398, 2;
	mov.u32 	%r2993, _ZZ8GPU_TilePViiPiiiS0_iiiiS0_S0_E5tile2;
	add.s32 	%r2994, %r2993, %r2992;
	ld.volatile.shared.u32 	%r2995, [%r2994];
	mov.u32 	%r2996, _ZZ8GPU_TilePViiPiiiS0_iiiiS0_S0_E5tile1;
	add.s32 	%r2997, %r2996, %r2992;
	st.volatile.shared.u32 	[%r2997], %r2995;
	mov.b32 	%r2998, 0;
	st.volatile.shared.u32 	[%r2994], %r2998;
	add.s32 	%r3398, %r3398, 1024;
	setp.lt.s32 	%p366, %r3398, %r227;
	@%p366 bra 	$L__BB0_134;
$L__BB0_135:
	membar.gl;
	bar.sync 	0;
	add.s32 	%r3382, %r3382, 1;
	setp.ne.s32 	%p367, %r3382, %r1030;
	@%p367 bra 	$L__BB0_101;
$L__BB0_136:
	ld.shared.u32 	%r231, [_ZZ8GPU_TilePViiPiiiS0_iiiiS0_S0_E5tileX_$_0];
	ld.shared.u32 	%r232, [_ZZ8GPU_TilePViiPiiiS0_iiiiS0_S0_E5tileY_$_0];
	mul.lo.s32 	%r233, %r232, %r231;
	setp.ge.s32 	%p368, %r1, %r233;
	ld.shared.u32 	%r234, [_ZZ8GPU_TilePViiPiiiS0_iiiiS0_S0_E10dep_stride_$_0];
	@%p368 bra 	$L__BB0_142;
	setp.lt.s32 	%p369, %r231, 0;
	@%p369 bra 	$L__BB0_142;
	ld.shared.u32 	%r2999, [_ZZ8GPU_TilePViiPiiiS0_iiiiS0_S0_E6stride_$_0];
	ld.shared.u32 	%r235, [_ZZ8GPU_TilePViiPiiiS0_iiiiS0_S0_E5width_$_0];
	ld.shared.u32 	%r236, [_ZZ8GPU_TilePViiPiiiS0_iiiiS0_S0_E10segLengthX_$_0];
	mul.lo.s32 	%r3000, %r2999, %r1030;
	sub.s32 	%r237, %r136, %r3000;
	sub.s32 	%r238, %r232, %r1030;
	mov.u32 	%r3399, %r1;
$L__BB0_139:
	div.s32 	%r240, %r3399, %r231;
	setp.ge.s32 	%p370, %r240, %r238;
	@%p370 bra 	$L__BB0_141;
	rem.s32 	%r3001, %r3399, %r231;
	add.s32 	%r3002, %r237, %r3001;
	mad.lo.s32 	%r3003, %r235, %r240, %r3002;
	add.s32 	%r3004, %r234, %r240;
	add.s32 	%r3005, %r234, %r3001;
	mad.lo.s32 	%r3006, %r3004, %r236, %r3005;
	shl.b32 	%r3007, %r3006, 2;
	mov.u32 	%r3008, _ZZ8GPU_TilePViiPiiiS0_iiiiS0_S0_E5tile1;
	add.s32 	%r3009, %r3008, %r3007;
	ld.volatile.shared.u32 	%r3010, [%r3009];
	mul.wide.s32 	%rd242, %r3003, 4;
	add.s64 	%rd243, %rd1, %rd242;
	st.volatile.global.u32 	[%rd243], %r3010;
$L__BB0_141:
	add.s32 	%r3399, %r3399, %r133;
	setp.lt.s32 	%p371, %r3399, %r233;
	@%p371 bra 	$L__BB0_139;
$L__BB0_142:
	ld.shared.u32 	%r3011, [_ZZ8GPU_TilePViiPiiiS0_iiiiS0_S0_E4xseg_$_0];
	mad.lo.s32 	%r3012, %r3011, %r1029, %r3375;
	mul.lo.s32 	%r3013, %r231, %r1030;
	mul.lo.s32 	%r243, %r3013, %r234;
	mul.lo.s32 	%r242, %r243, %r3012;
	setp.ge.s32 	%p372, %r1, %r243;
	@%p372 bra 	$L__BB0_145;
	mov.u32 	%r3400, %r1;
$L__BB0_144:
	add.s32 	%r3014, %r3400, %r242;
	shl.b32 	%r3015, %r3400, 2;
	mov.u32 	%r3016, _ZZ8GPU_TilePViiPiiiS0_iiiiS0_S0_E9inter_dep;
	add.s32 	%r3017, %r3016, %r3015;
	ld.shared.u32 	%r3018, [%r3017];
	mul.wide.s32 	%rd244, %r3014, 4;
	add.s64 	%rd245, %rd2, %rd244;
	st.volatile.global.u32 	[%rd245], %r3018;
	add.s32 	%r3400, %r3400, 1024;
	setp.lt.s32 	%p373, %r3400, %r243;
	@%p373 bra 	$L__BB0_144;
$L__BB0_145:
	setp.ne.s32 	%p374, %r1, 0;
	bar.sync 	0;
	membar.gl;
	@%p374 bra 	$L__BB0_147;
	ld.shared.u32 	%r3019, [_ZZ8GPU_TilePViiPiiiS0_iiiiS0_S0_E4yseg_$_0];
	mul.lo.s32 	%r3020, %r3019, %r1031;
	mul.wide.s32 	%rd246, %r3020, 4;
	add.s64 	%rd247, %rd4, %rd246;
	ld.volatile.global.u32 	%r3021, [%rd247+4];
	add.s32 	%r3022, %r3021, 1;
	st.volatile.global.u32 	[%rd247+4], %r3022;
$L__BB0_147:
	membar.gl;
	bar.sync 	0;
	add.s32 	%r3375, %r3375, 1;
	ld.shared.u32 	%r3401, [_ZZ8GPU_TilePViiPiiiS0_iiiiS0_S0_E4xseg_$_0];
	add.s32 	%r3023, %r3401, -1;
	setp.lt.s32 	%p375, %r3375, %r3023;
	@%p375 bra 	$L__BB0_84;
$L__BB0_148:
	ld.param.u32 	%r3342, [_Z8GPU_TilePViiPiiiS0_iiiiS0_S0__param_9];
	setp.ne.s32 	%p376, %r1, 0;
	add.s32 	%r249, %r3401, -1;
	ld.shared.u32 	%r3024, [_ZZ8GPU_TilePViiPiiiS0_iiiiS0_S0_E5tileX_$_0];
	mad.lo.s32 	%r3025, %r249, %r3024, %r3342;
	ld.shared.u32 	%r3026, [_ZZ8GPU_TilePViiPiiiS0_iiiiS0_S0_E6stride_$_0];
	mul.lo.s32 	%r3027, %r3026, %r1030;
	sub.s32 	%r250, %r3025, %r3027;
	@%p376 bra 	$L__BB0_151;
	ld.shared.u32 	%r3028, [_ZZ8GPU_TilePViiPiiiS0_iiiiS0_S0_E6YoverX_$_0];
	add.s32 	%r3029, %r3028, %r249;
	min.s32 	%r251, %r3029, %r3401;
	ld.shared.u32 	%r3030, [_ZZ8GPU_TilePViiPiiiS0_iiiiS0_S0_E4yseg_$_0];
	mul.lo.s32 	%r3031, %r3030, %r1031;
	mul.wide.s32 	%rd248, %r3031, 4;
	add.s64 	%rd11, %rd4, %rd248;
$L__BB0_150:
	ld.volatile.global.u32 	%r3032, [%rd11];
	setp.lt.s32 	%p377, %r3032, %r251;
	@%p377 bra 	$L__BB0_150;
$L__BB0_151:
	membar.gl;
	bar.sync 	0;
	ld.shared.u32 	%r3033, [_ZZ8GPU_TilePViiPiiiS0_iiiiS0_S0_E2n1_$_0];
	ld.shared.u32 	%r252, [_ZZ8GPU_TilePViiPiiiS0_iiiiS0_S0_E5tileX_$_0];
	rem.s32 	%r253, %r3033, %r252;
	ld.shared.u32 	%r254, [_ZZ8GPU_TilePViiPiiiS0_iiiiS0_S0_E5tileY_$_0];
	setp.ge.s32 	%p378, %r3404, %r254;
	ld.shared.u32 	%r255, [_ZZ8GPU_TilePViiPiiiS0_iiiiS0_S0_E10dep_stride_$_0];
	@%p378 bra 	$L__BB0_161;
	ld.shared.u32 	%r3034, [_ZZ8GPU_TilePViiPiiiS0_iiiiS0_S0_E5width_$_0];
	mad.lo.s32 	%r3403, %r3034, %r3404, %r250;
	ld.shared.u32 	%r3035, [_ZZ8GPU_TilePViiPiiiS0_iiiiS0_S0_E10segLengthX_$_0];
	add.s32 	%r3036, %r255, %r3404;
	mad.lo.s32 	%r3402, %r3036, %r3035, %r255;
	ld.shared.u32 	%r258, [_ZZ8GPU_TilePViiPiiiS0_iiiiS0_S0_E9warpbatch_$_0];
	mul.lo.s32 	%r259, %r3035, %r258;
	mul.lo.s32 	%r260, %r3034, %r258;
	not.b32 	%r3037, %r5;
	add.s32 	%r261, %r253, %r3037;
	and.b32  	%r262, %r261, 96;
	or.b32  	%r263, %r5, 32;
	or.b32  	%r264, %r5, 64;
	or.b32  	%r265, %r5, 96;
$L__BB0_153:
	setp.ge.s32 	%p379, %r5, %r253;
	@%p379 bra 	$L__BB0_160;
	setp.eq.s32 	%p380, %r262, 96;
	mov.u32 	%r3405, %r5;
	@%p380 bra 	$L__BB0_158;
	setp.eq.s32 	%p381, %r262, 0;
	add.s32 	%r3038, %r5, %r3403;
	mul.wide.s32 	%rd249, %r3038, 4;
	add.s64 	%rd12, %rd1, %rd249;
	ld.volatile.global.u32 	%r3039, [%rd12];
	add.s32 	%r3040, %r5, %r3402;
	shl.b32 	%r3041, %r3040, 2;
	mov.u32 	%r3042, _ZZ8GPU_TilePViiPiiiS0_iiiiS0_S0_E5tile1;
	add.s32 	%r269, %r3042, %r3041;
	st.volatile.shared.u32 	[%r269], %r3039;
	mov.u32 	%r3405, %r263;
	@%p381 bra 	$L__BB0_158;
	setp.eq.s32 	%p382, %r262, 32;
	ld.volatile.global.u32 	%r3043, [%rd12+128];
	st.volatile.shared.u32 	[%r269+128], %r3043;
	mov.u32 	%r3405, %r264;
	@%p382 bra 	$L__BB0_158;
	ld.volatile.global.u32 	%r3044, [%rd12+256];
	st.volatile.shared.u32 	[%r269+256], %r3044;
	mov.u32 	%r3405, %r265;
$L__BB0_158:
	setp.lt.u32 	%p383, %r261, 96;
	@%p383 bra 	$L__BB0_160;
$L__BB0_159:
	add.s32 	%r3045, %r3405, %r3403;
	mul.wide.s32 	%rd250, %r3045, 4;
	add.s64 	%rd251, %rd1, %rd250;
	ld.volatile.global.u32 	%r3046, [%rd251];
	add.s32 	%r3047, %r3405, %r3402;
	shl.b32 	%r3048, %r3047, 2;
	mov.u32 	%r3049, _ZZ8GPU_TilePViiPiiiS0_iiiiS0_S0_E5tile1;
	add.s32 	%r3050, %r3049, %r3048;
	st.volatile.shared.u32 	[%r3050], %r3046;
	ld.volatile.global.u32 	%r3051, [%rd251+128];
	st.volatile.shared.u32 	[%r3050+128], %r3051;
	ld.volatile.global.u32 	%r3052, [%rd251+256];
	st.volatile.shared.u32 	[%r3050+256], %r3052;
	ld.volatile.global.u32 	%r3053, [%rd251+384];
	st.volatile.shared.u32 	[%r3050+384], %r3053;
	add.s32 	%r3405, %r3405, 128;
	setp.lt.s32 	%p384, %r3405, %r253;
	@%p384 bra 	$L__BB0_159;
$L__BB0_160:
	add.s32 	%r3402, %r259, %r3402;
	add.s32 	%r3403, %r260, %r3403;
	add.s32 	%r3404, %r258, %r3404;
	setp.lt.s32 	%p385, %r3404, %r254;
	@%p385 bra 	$L__BB0_153;
$L__BB0_161:
	setp.lt.s32 	%p386, %r1030, 1;
	mad.lo.s32 	%r276, %r252, %r249, %r255;
	@%p386 bra 	$L__BB0_171;
	mul.lo.s32 	%r277, %r255, %r252;
	ld.shared.u32 	%r278, [_ZZ8GPU_TilePViiPiiiS0_iiiiS0_S0_E5width_$_0];
	ld.shared.u32 	%r279, [_ZZ8GPU_TilePViiPiiiS0_iiiiS0_S0_E6stride_$_0];
	or.b32  	%r280, %r1, 1024;
	max.s32 	%r3055, %r277, %r280;
	not.b32 	%r3056, %r1;
	add.s32 	%r281, %r3055, %r3056;
	and.b32  	%r282, %r281, 3072;
	or.b32  	%r283, %r1, 2048;
	or.b32  	%r284, %r1, 3072;
	mov.b32 	%r3407, 0;
$L__BB0_163:
	setp.ge.s32 	%p387, %r1, %r277;
	@%p387 bra 	$L__BB0_170;
	setp.eq.s32 	%p388, %r282, 3072;
	mul.lo.s32 	%r286, %r279, %r3407;
	mul.lo.s32 	%r287, %r277, %r3407;
	mov.u32 	%r3408, %r1;
	@%p388 bra 	$L__BB0_168;
	setp.eq.s32 	%p389, %r282, 0;
	div.s32 	%r3057, %r1, %r252;
	mul.lo.s32 	%r3058, %r3057, %r252;
	sub.s32 	%r3059, %r1, %r3058;
	add.s32 	%r3060, %r276, %r3059;
	mad.lo.s32 	%r3061, %r278, %r3057, %r3060;
	sub.s32 	%r3062, %r3061, %r286;
	add.s32 	%r3063, %r287, %r1;
	mul.wide.s32 	%rd252, %r3062, 4;
	add.s64 	%rd253, %rd1, %rd252;
	ld.volatile.global.u32 	%r3064, [%rd253];
	shl.b32 	%r3065, %r3063, 2;
	mov.u32 	%r3066, _ZZ8GPU_TilePViiPiiiS0_iiiiS0_S0_E9inter_dep;
	add.s32 	%r288, %r3066, %r3065;
	st.shared.u32 	[%r288], %r3064;
	mov.u32 	%r3408, %r280;
	@%p389 bra 	$L__BB0_168;
	setp.eq.s32 	%p390, %r282, 1024;
	div.s32 	%r3067, %r280, %r252;
	mul.lo.s32 	%r3068, %r3067, %r252;
	sub.s32 	%r3069, %r280, %r3068;
	add.s32 	%r3070, %r276, %r3069;
	mad.lo.s32 	%r3071, %r278, %r3067, %r3070;
	sub.s32 	%r3072, %r3071, %r286;
	mul.wide.s32 	%rd254, %r3072, 4;
	add.s64 	%rd255, %rd1, %rd254;
	ld.volatile.global.u32 	%r3073, [%rd255];
	st.shared.u32 	[%r288+4096], %r3073;
	mov.u32 	%r3408, %r283;
	@%p390 bra 	$L__BB0_168;
	div.s32 	%r3074, %r283, %r252;
	mul.lo.s32 	%r3075, %r3074, %r252;
	sub.s32 	%r3076, %r283, %r3075;
	add.s32 	%r3077, %r276, %r3076;
	mad.lo.s32 	%r3078, %r278, %r3074, %r3077;
	sub.s32 	%r3079, %r3078, %r286;
	mul.wide.s32 	%rd256, %r3079, 4;
	add.s64 	%rd257, %rd1, %rd256;
	ld.volatile.global.u32 	%r3080, [%rd257];
	st.shared.u32 	[%r288+8192], %r3080;
	mov.u32 	%r3408, %r284;
$L__BB0_168:
	setp.lt.u32 	%p391, %r281, 3072;
	@%p391 bra 	$L__BB0_170;
$L__BB0_169:
	div.s32 	%r3081, %r3408, %r252;
	mul.lo.s32 	%r3082, %r3081, %r252;
	sub.s32 	%r3083, %r3408, %r3082;
	add.s32 	%r3084, %r276, %r3083;
	mad.lo.s32 	%r3085, %r278, %r3081, %r3084;
	sub.s32 	%r3086, %r3085, %r286;
	add.s32 	%r3087, %r287, %r3408;
	mul.wide.s32 	%rd258, %r3086, 4;
	add.s64 	%rd259, %rd1, %rd258;
	ld.volatile.global.u32 	%r3088, [%rd259];
	shl.b32 	%r3089, %r3087, 2;
	mov.u32 	%r3090, _ZZ8GPU_TilePViiPiiiS0_iiiiS0_S0_E9inter_dep;
	add.s32 	%r3091, %r3090, %r3089;
	st.shared.u32 	[%r3091], %r3088;
	add.s32 	%r3092, %r3408, 1024;
	div.s32 	%r3093, %r3092, %r252;
	mul.lo.s32 	%r3094, %r3093, %r252;
	sub.s32 	%r3095, %r3092, %r3094;
	add.s32 	%r3096, %r276, %r3095;
	mad.lo.s32 	%r3097, %r278, %r3093, %r3096;
	sub.s32 	%r3098, %r3097, %r286;
	mul.wide.s32 	%rd260, %r3098, 4;
	add.s64 	%rd261, %rd1, %rd260;
	ld.volatile.global.u32 	%r3099, [%rd261];
	st.shared.u32 	[%r3091+4096], %r3099;
	add.s32 	%r3100, %r3408, 2048;
	div.s32 	%r3101, %r3100, %r252;
	mul.lo.s32 	%r3102, %r3101, %r252;
	sub.s32 	%r3103, %r3100, %r3102;
	add.s32 	%r3104, %r276, %r3103;
	mad.lo.s32 	%r3105, %r278, %r3101, %r3104;
	sub.s32 	%r3106, %r3105, %r286;
	mul.wide.s32 	%rd262, %r3106, 4;
	add.s64 	%rd263, %rd1, %rd262;
	ld.volatile.global.u32 	%r3107, [%rd263];
	st.shared.u32 	[%r3091+8192], %r3107;
	add.s32 	%r3108, %r3408, 3072;
	div.s32 	%r3109, %r3108, %r252;
	mul.lo.s32 	%r3110, %r3109, %r252;
	sub.s32 	%r3111, %r3108, %r3110;
	add.s32 	%r3112, %r276, %r3111;
	mad.lo.s32 	%r3113, %r278, %r3109, %r3112;
	sub.s32 	%r3114, %r3113, %r286;
	mul.wide.s32 	%rd264, %r3114, 4;
	add.s64 	%rd265, %rd1, %rd264;
	ld.volatile.global.u32 	%r3115, [%rd265];
	st.shared.u32 	[%r3091+12288], %r3115;
	add.s32 	%r3408, %r3408, 4096;
	setp.lt.s32 	%p392, %r3408, %r277;
	@%p392 bra 	$L__BB0_169;
$L__BB0_170:
	add.s32 	%r3407, %r3407, 1;
	setp.ne.s32 	%p393, %r3407, %r1030;
	@%p393 bra 	$L__BB0_163;
$L__BB0_171:
	setp.lt.s32 	%p394, %r1030, 1;
	membar.gl;
	bar.sync 	0;
	@%p394 bra 	$L__BB0_206;
	mov.b32 	%r3410, 0;
$L__BB0_173:
	ld.shared.u32 	%r294, [_ZZ8GPU_TilePViiPiiiS0_iiiiS0_S0_E5tileX_$_0];
	ld.shared.u32 	%r295, [_ZZ8GPU_TilePViiPiiiS0_iiiiS0_S0_E10dep_stride_$_0];
	mul.lo.s32 	%r296, %r295, %r294;
	setp.ge.s32 	%p395, %r1, %r296;
	@%p395 bra 	$L__BB0_176;
	ld.shared.u32 	%r297, [_ZZ8GPU_TilePViiPiiiS0_iiiiS0_S0_E10segLengthX_$_0];
	mul.lo.s32 	%r3117, %r294, %r3410;
	mad.lo.s32 	%r3118, %r3117, %r295, %r1;
	shl.b32 	%r3119, %r3118, 2;
	mov.u32 	%r3120, _ZZ8GPU_TilePViiPiiiS0_iiiiS0_S0_E9inter_dep;
	add.s32 	%r3411, %r3120, %r3119;
	mov.u32 	%r3412, %r1;
$L__BB0_175:
	div.s32 	%r3121, %r3412, %r294;
	mad.lo.s32 	%r3122, %r297, %r3121, %r295;
	mul.lo.s32 	%r3123, %r3121, %r294;
	sub.s32 	%r3124, %r3412, %r3123;
	add.s32 	%r3125, %r3122, %r3124;
	ld.shared.u32 	%r3126, [%r3411];
	shl.b32 	%r3127, %r3125, 2;
	mov.u32 	%r3128, _ZZ8GPU_TilePViiPiiiS0_iiiiS0_S0_E5tile1;
	add.s32 	%r3129, %r3128, %r3127;
	st.volatile.shared.u32 	[%r3129], %r3126;
	add.s32 	%r3412, %r3412, 1024;
	add.s32 	%r3411, %r3411, 4096;
	setp.lt.s32 	%p396, %r3412, %r296;
	@%p396 bra 	$L__BB0_175;
$L__BB0_176:
	ld.shared.u32 	%r3130, [_ZZ8GPU_TilePViiPiiiS0_iiiiS0_S0_E5tileY_$_0];
	add.s32 	%r3131, %r295, %r3130;
	mul.lo.s32 	%r303, %r3131, %r295;
	setp.ge.u32 	%p397, %r1, %r303;
	@%p397 bra 	$L__BB0_178;
	ld.param.u32 	%r3343, [_Z8GPU_TilePViiPiiiS0_iiiiS0_S0__param_9];
	mad.lo.s32 	%r3132, %r303, %r3410, %r1;
	div.u32 	%r3133, %r1, %r295;
	ld.shared.u32 	%r3134, [_ZZ8GPU_TilePViiPiiiS0_iiiiS0_S0_E10segLengthX_$_0];
	mul.lo.s32 	%r3135, %r3133, %r295;
	sub.s32 	%r3136, %r1, %r3135;
	mad.lo.s32 	%r3137, %r3134, %r3133, %r3136;
	shl.b32 	%r3138, %r3132, 2;
	mov.u32 	%r3139, _ZZ8GPU_TilePViiPiiiS0_iiiiS0_S0_E9intra_dep;
	add.s32 	%r3140, %r3139, %r3138;
	ld.shared.u32 	%r3141, [%r3140];
	shl.b32 	%r3142, %r3137, 2;
	mov.u32 	%r3143, _ZZ8GPU_TilePViiPiiiS0_iiiiS0_S0_E5tile1;
	add.s32 	%r3144, %r3143, %r3142;
	st.volatile.shared.u32 	[%r3144], %r3141;
	ld.shared.u32 	%r3145, [_ZZ8GPU_TilePViiPiiiS0_iiiiS0_S0_E6height_$_0];
	ld.shared.u32 	%r3146, [_ZZ8GPU_TilePViiPiiiS0_iiiiS0_S0_E2n1_$_0];
	sub.s32 	%r3147, %r3133, %r295;
	add.s32 	%r3148, %r3136, %r3146;
	mad.lo.s32 	%r3149, %r3147, %r3145, %r3148;
	ld.shared.u32 	%r3150, [_ZZ8GPU_TilePViiPiiiS0_iiiiS0_S0_E6stride_$_0];
	add.s32 	%r3151, %r3137, %r295;
	mad.lo.s32 	%r3152, %r3150, %r3410, %r3151;
	cvt.s64.s32 	%rd266, %r3149;
	cvt.s64.s32 	%rd267, %r3343;
	add.s64 	%rd268, %rd266, %rd267;
	shl.b64 	%rd269, %rd268, 2;
	add.s64 	%rd270, %rd1, %rd269;
	ld.volatile.global.u32 	%r3153, [%rd270];
	shl.b32 	%r3154, %r3152, 2;
	add.s32 	%r3155, %r3143, %r3154;
	st.volatile.shared.u32 	[%r3155], %r3153;
$L__BB0_178:
	membar.gl;
	bar.sync 	0;
	add.s32 	%r304, %r3410, 1;
	ld.shared.u32 	%r3156, [_ZZ8GPU_TilePViiPiiiS0_iiiiS0_S0_E6stride_$_0];
	mad.lo.s32 	%r306, %r3156, %r3410, %r3156;
	ld.shared.u32 	%r307, [_ZZ8GPU_TilePViiPiiiS0_iiiiS0_S0_E5tileY_$_0];
	mul.lo.s32 	%r308, %r306, %r307;
	setp.ge.s32 	%p398, %r1, %r308;
	@%p398 bra 	$L__BB0_199;
	ld.shared.u32 	%r309, [_ZZ8GPU_TilePViiPiiiS0_iiiiS0_S0_E10segLengthX_$_0];
	ld.shared.u32 	%r310, [_ZZ8GPU_TilePViiPiiiS0_iiiiS0_S0_E10dep_stride_$_0];
	mul.lo.s32 	%r3157, %r3156, %r3410;
	sub.s32 	%r311, %r307, %r3157;
	setp.gt.s32 	%p399, %r3156, -1;
	neg.s32 	%r312, %r3156;
	shl.b32 	%r313, %r3156, 1;
	or.b32  	%r314, %r313, 1;
	@%p399 bra 	$L__BB0_184;
	mov.u32 	%r3413, %r1;
$L__BB0_181:
	div.s32 	%r3248, %r3413, %r306;
	setp.lt.s32 	%p413, %r306, 0;
	setp.lt.s32 	%p414, %r3248, 1;
	or.pred  	%p415, %p414, %p413;
	setp.ge.s32 	%p416, %r3248, %r311;
	or.pred  	%p417, %p415, %p416;
	@%p417 bra 	$L__BB0_183;
	rem.s32 	%r3249, %r3413, %r306;
	add.s32 	%r3250, %r310, %r3249;
	add.s32 	%r3251, %r3248, %r3156;
	mad.lo.s32 	%r3252, %r3251, %r309, %r3250;
	shl.b32 	%r3253, %r3252, 2;
	mov.u32 	%r3254, _ZZ8GPU_TilePViiPiiiS0_iiiiS0_S0_E5tile2;
	add.s32 	%r3255, %r3254, %r3253;
	mov.b32 	%r3256, 0;
	st.volatile.shared.u32 	[%r3255], %r3256;
$L__BB0_183:
	mov.u32 	%r3257, %ntid.x;
	add.s32 	%r3413, %r3413, %r3257;
	setp.lt.s32 	%p418, %r3413, %r308;
	@%p418 bra 	$L__BB0_181;
	bra.uni 	$L__BB0_199;
$L__BB0_184:
	and.b32  	%r318, %r313, 14;
	and.b32  	%r319, %r313, 6;
	and.b32  	%r320, %r314, -16;
	mov.u32 	%r3414, %r1;
$L__BB0_185:
	div.s32 	%r3158, %r3414, %r306;
	mul.lo.s32 	%r3159, %r3158, %r306;
	sub.s32 	%r322, %r3414, %r3159;
	add.s32 	%r3161, %r3158, %r3156;
	mul.lo.s32 	%r323, %r3161, %r309;
	setp.lt.s32 	%p400, %r306, 0;
	setp.lt.s32 	%p401, %r3158, 1;
	or.pred  	%p402, %p401, %p400;
	setp.ge.s32 	%p403, %r3158, %r311;
	or.pred  	%p404, %p402, %p403;
	@%p404 bra 	$L__BB0_198;
	add.s32 	%r3163, %r322, %r3156;
	add.s32 	%r324, %r3163, %r323;
	mov.b32 	%r3420, 0;
	mov.u32 	%r3415, %r312;
$L__BB0_187:
	setp.lt.u32 	%p405, %r3156, 8;
	mad.lo.s32 	%r327, %r309, %r3415, %r324;
	mov.u32 	%r3419, %r312;
	@%p405 bra 	$L__BB0_190;
	mov.u32 	%r3419, %r312;
$L__BB0_189:
	.pragma "nounroll";
	add.s32 	%r3164, %r3419, %r327;
	shl.b32 	%r3165, %r3164, 2;
	mov.u32 	%r3166, _ZZ8GPU_TilePViiPiiiS0_iiiiS0_S0_E5tile1;
	add.s32 	%r3167, %r3166, %r3165;
	ld.volatile.shared.u32 	%r3168, [%r3167];
	add.s32 	%r3169, %r3168, %r3420;
	ld.volatile.shared.u32 	%r3170, [%r3167+4];
	add.s32 	%r3171, %r3170, %r3169;
	ld.volatile.shared.u32 	%r3172, [%r3167+8];
	add.s32 	%r3173, %r3172, %r3171;
	ld.volatile.shared.u32 	%r3174, [%r3167+12];
	add.s32 	%r3175, %r3174, %r3173;
	ld.volatile.shared.u32 	%r3176, [%r3167+16];
	add.s32 	%r3177, %r3176, %r3175;
	ld.volatile.shared.u32 	%r3178, [%r3167+20];
	add.s32 	%r3179, %r3178, %r3177;
	ld.volatile.shared.u32 	%r3180, [%r3167+24];
	add.s32 	%r3181, %r3180, %r3179;
	ld.volatile.shared.u32 	%r3182, [%r3167+28];
	add.s32 	%r3183, %r3182, %r3181;
	ld.volatile.shared.u32 	%r3184, [%r3167+32];
	add.s32 	%r3185, %r3184, %r3183;
	ld.volatile.shared.u32 	%r3186, [%r3167+36];
	add.s32 	%r3187, %r3186, %r3185;
	ld.volatile.shared.u32 	%r3188, [%r3167+40];
	add.s32 	%r3189, %r3188, %r3187;
	ld.volatile.shared.u32 	%r3190, [%r3167+44];
	add.s32 	%r3191, %r3190, %r3189;
	ld.volatile.shared.u32 	%r3192, [%r3167+48];
	add.s32 	%r3193, %r3192, %r3191;
	ld.volatile.shared.u32 	%r3194, [%r3167+52];
	add.s32 	%r3195, %r3194, %r3193;
	ld.volatile.shared.u32 	%r3196, [%r3167+56];
	add.s32 	%r3197, %r3196, %r3195;
	ld.volatile.shared.u32 	%r3198, [%r3167+60];
	add.s32 	%r3420, %r3198, %r3197;
	add.s32 	%r3419, %r3419, 16;
	add.s32 	%r3199, %r3419, %r3156;
	setp.ne.s32 	%p406, %r3199, %r320;
	@%p406 bra 	$L__BB0_189;
$L__BB0_190:
	setp.lt.u32 	%p407, %r318, 7;
	@%p407 bra 	$L__BB0_192;
	add.s32 	%r3200, %r3419, %r327;
	shl.b32 	%r3201, %r3200, 2;
	mov.u32 	%r3202, _ZZ8GPU_TilePViiPiiiS0_iiiiS0_S0_E5tile1;
	add.s32 	%r3203, %r3202, %r3201;
	ld.volatile.shared.u32 	%r3204, [%r3203];
	add.s32 	%r3205, %r3204, %r3420;
	ld.volatile.shared.u32 	%r3206, [%r3203+4];
	add.s32 	%r3207, %r3206, %r3205;
	ld.volatile.shared.u32 	%r3208, [%r3203+8];
	add.s32 	%r3209, %r3208, %r3207;
	ld.volatile.shared.u32 	%r3210, [%r3203+12];
	add.s32 	%r3211, %r3210, %r3209;
	ld.volatile.shared.u32 	%r3212, [%r3203+16];
	add.s32 	%r3213, %r3212, %r3211;
	ld.volatile.shared.u32 	%r3214, [%r3203+20];
	add.s32 	%r3215, %r3214, %r3213;
	ld.volatile.shared.u32 	%r3216, [%r3203+24];
	add.s32 	%r3217, %r3216, %r3215;
	ld.volatile.shared.u32 	%r3218, [%r3203+28];
	add.s32 	%r3420, %r3218, %r3217;
	add.s32 	%r3419, %r3419, 8;
$L__BB0_192:
	setp.lt.u32 	%p408, %r319, 3;
	@%p408 bra 	$L__BB0_194;
	add.s32 	%r3219, %r3419, %r327;
	shl.b32 	%r3220, %r3219, 2;
	mov.u32 	%r3221, _ZZ8GPU_TilePViiPiiiS0_iiiiS0_S0_E5tile1;
	add.s32 	%r3222, %r3221, %r3220;
	ld.volatile.shared.u32 	%r3223, [%r3222];
	add.s32 	%r3224, %r3223, %r3420;
	ld.volatile.shared.u32 	%r3225, [%r3222+4];
	add.s32 	%r3226, %r3225, %r3224;
	ld.volatile.shared.u32 	%r3227, [%r3222+8];
	add.s32 	%r3228, %r3227, %r3226;
	ld.volatile.shared.u32 	%r3229, [%r3222+12];
	add.s32 	%r3420, %r3229, %r3228;
	add.s32 	%r3419, %r3419, 4;
$L__BB0_194:
	and.b32  	%r3230, %r3156, 1;
	setp.eq.b32 	%p409, %r3230, 1;
	not.pred 	%p410, %p409;
	add.s32 	%r3231, %r3419, %r327;
	shl.b32 	%r3232, %r3231, 2;
	mov.u32 	%r3233, _ZZ8GPU_TilePViiPiiiS0_iiiiS0_S0_E5tile1;
	add.s32 	%r342, %r3233, %r3232;
	ld.volatile.shared.u32 	%r3234, [%r342];
	add.s32 	%r3420, %r3234, %r3420;
	@%p410 bra 	$L__BB0_196;
	ld.volatile.shared.u32 	%r3235, [%r342+4];
	add.s32 	%r3236, %r3235, %r3420;
	ld.volatile.shared.u32 	%r3237, [%r342+8];
	add.s32 	%r3420, %r3237, %r3236;
$L__BB0_196:
	add.s32 	%r346, %r3415, 1;
	setp.ne.s32 	%p411, %r3415, %r3156;
	mov.u32 	%r3415, %r346;
	@%p411 bra 	$L__BB0_187;
	shl.b32 	%r3238, %r3156, 1;
	or.b32  	%r3239, %r3238, 1;
	div.s32 	%r3240, %r3420, %r3239;
	div.s32 	%r3241, %r3240, %r3239;
	add.s32 	%r3242, %r310, %r322;
	add.s32 	%r3243, %r3242, %r323;
	shl.b32 	%r3244, %r3243, 2;
	mov.u32 	%r3245, _ZZ8GPU_TilePViiPiiiS0_iiiiS0_S0_E5tile2;
	add.s32 	%r3246, %r3245, %r3244;
	st.volatile.shared.u32 	[%r3246], %r3241;
$L__BB0_198:
	mov.u32 	%r3247, %ntid.x;
	add.s32 	%r3414, %r3414, %r3247;
	setp.lt.s32 	%p412, %r3414, %r308;
	@%p412 bra 	$L__BB0_185;
$L__BB0_199:
	membar.gl;
	bar.sync 	0;
	ld.shared.u32 	%r348, [_ZZ8GPU_TilePViiPiiiS0_iiiiS0_S0_E5tileX_$_0];
	ld.shared.u32 	%r349, [_ZZ8GPU_TilePViiPiiiS0_iiiiS0_S0_E10dep_stride_$_0];
	mul.lo.s32 	%r350, %r349, %r348;
	setp.ge.s32 	%p419, %r1, %r350;
	@%p419 bra 	$L__BB0_202;
	ld.shared.u32 	%r3258, [_ZZ8GPU_TilePViiPiiiS0_iiiiS0_S0_E5tileY_$_0];
	ld.shared.u32 	%r3259, [_ZZ8GPU_TilePViiPiiiS0_iiiiS0_S0_E6stride_$_0];
	mul.lo.s32 	%r3260, %r3259, %r3410;
	sub.s32 	%r351, %r3258, %r3260;
	ld.shared.u32 	%r352, [_ZZ8GPU_TilePViiPiiiS0_iiiiS0_S0_E10segLengthX_$_0];
	mul.lo.s32 	%r3261, %r348, %r3410;
	mul.lo.s32 	%r353, %r3261, %r349;
	mov.u32 	%r3426, %r1;
$L__BB0_201:
	div.s32 	%r3262, %r3426, %r348;
	mul.lo.s32 	%r3263, %r3262, %r348;
	sub.s32 	%r3264, %r3426, %r3263;
	add.s32 	%r3265, %r3262, %r351;
	add.s32 	%r3266, %r3264, %r349;
	mad.lo.s32 	%r3267, %r3265, %r352, %r3266;
	add.s32 	%r3268, %r353, %r3426;
	shl.b32 	%r3269, %r3267, 2;
	mov.u32 	%r3270, _ZZ8GPU_TilePViiPiiiS0_iiiiS0_S0_E5tile1;
	add.s32 	%r3271, %r3270, %r3269;
	ld.volatile.shared.u32 	%r3272, [%r3271];
	shl.b32 	%r3273, %r3268, 2;
	mov.u32 	%r3274, _ZZ8GPU_TilePViiPiiiS0_iiiiS0_S0_E9inter_dep;
	add.s32 	%r3275, %r3274, %r3273;
	st.shared.u32 	[%r3275], %r3272;
	add.s32 	%r3426, %r3426, 1024;
	setp.lt.s32 	%p420, %r3426, %r350;
	@%p420 bra 	$L__BB0_201;
$L__BB0_202:
	membar.gl;
	bar.sync 	0;
	ld.shared.u32 	%r3276, [_ZZ8GPU_TilePViiPiiiS0_iiiiS0_S0_E10segLengthX_$_0];
	ld.shared.u32 	%r3277, [_ZZ8GPU_TilePViiPiiiS0_iiiiS0_S0_E10segLengthY_$_0];
	mul.lo.s32 	%r356, %r3277, %r3276;
	setp.ge.s32 	%p421, %r1, %r356;
	@%p421 bra 	$L__BB0_205;
	mov.u32 	%r3427, %r1;
$L__BB0_204:
	shl.b32 	%r3278, %r3427, 2;
	mov.u32 	%r3279, _ZZ8GPU_TilePViiPiiiS0_iiiiS0_S0_E5tile2;
	add.s32 	%r3280, %r3279, %r3278;
	ld.volatile.shared.u32 	%r3281, [%r3280];
	mov.u32 	%r3282, _ZZ8GPU_TilePViiPiiiS0_iiiiS0_S0_E5tile1;
	add.s32 	%r3283, %r3282, %r3278;
	st.volatile.shared.u32 	[%r3283], %r3281;
	mov.b32 	%r3284, 0;
	st.volatile.shared.u32 	[%r3280], %r3284;
	add.s32 	%r3427, %r3427, 1024;
	setp.lt.s32 	%p422, %r3427, %r356;
	@%p422 bra 	$L__BB0_204;
$L__BB0_205:
	membar.gl;
	bar.sync 	0;
	setp.ne.s32 	%p423, %r304, %r1030;
	mov.u32 	%r3410, %r304;
	@%p423 bra 	$L__BB0_173;
$L__BB0_206:
	ld.shared.u32 	%r359, [_ZZ8GPU_TilePViiPiiiS0_iiiiS0_S0_E5tileX_$_0];
	ld.shared.u32 	%r3285, [_ZZ8GPU_TilePViiPiiiS0_iiiiS0_S0_E6stride_$_0];
	mul.lo.s32 	%r360, %r3285, %r1030;
	ld.shared.u32 	%r361, [_ZZ8GPU_TilePViiPiiiS0_iiiiS0_S0_E5tileY_$_0];
	mul.lo.s32 	%r362, %r361, %r359;
	setp.ge.s32 	%p424, %r1, %r362;
	ld.shared.u32 	%r363, [_ZZ8GPU_TilePViiPiiiS0_iiiiS0_S0_E10dep_stride_$_0];
	@%p424 bra 	$L__BB0_211;
	sub.s32 	%r364, %r361, %r360;
	ld.shared.u32 	%r365, [_ZZ8GPU_TilePViiPiiiS0_iiiiS0_S0_E5width_$_0];
	ld.shared.u32 	%r366, [_ZZ8GPU_TilePViiPiiiS0_iiiiS0_S0_E10segLengthX_$_0];
	mov.u32 	%r367, %ntid.x;
	mov.u32 	%r3428, %r1;
$L__BB0_208:
	div.s32 	%r3286, %r3428, %r359;
	mul.lo.s32 	%r3287, %r3286, %r359;
	sub.s32 	%r369, %r3428, %r3287;
	setp.ge.s32 	%p425, %r369, %r360;
	setp.ge.s32 	%p426, %r3286, %r364;
	or.pred  	%p427, %p425, %p426;
	@%p427 bra 	$L__BB0_210;
	add.s32 	%r3288, %r369, %r250;
	mad.lo.s32 	%r3289, %r365, %r3286, %r3288;
	add.s32 	%r3290, %r363, %r3286;
	add.s32 	%r3291, %r363, %r369;
	mad.lo.s32 	%r3292, %r3290, %r366, %r3291;
	shl.b32 	%r3293, %r3292, 2;
	mov.u32 	%r3294, _ZZ8GPU_TilePViiPiiiS0_iiiiS0_S0_E5tile1;
	add.s32 	%r3295, %r3294, %r3293;
	ld.volatile.shared.u32 	%r3296, [%r3295];
	mul.wide.s32 	%rd271, %r3289, 4;
	add.s64 	%rd272, %rd1, %rd271;
	st.volatile.global.u32 	[%rd272], %r3296;
$L__BB0_210:
	add.s32 	%r3428, %r3428, %r367;
	setp.lt.s32 	%p428, %r3428, %r362;
	@%p428 bra 	$L__BB0_208;
$L__BB0_211:
	ld.shared.u32 	%r3297, [_ZZ8GPU_TilePViiPiiiS0_iiiiS0_S0_E4xseg_$_0];
	mad.lo.s32 	%r3298, %r3297, %r1029, %r249;
	mul.lo.s32 	%r3299, %r359, %r1030;
	mul.lo.s32 	%r373, %r3299, %r363;
	mul.lo.s32 	%r372, %r373, %r3298;
	setp.ge.s32 	%p429, %r1, %r373;
	@%p429 bra 	$L__BB0_218;
	or.b32  	%r3300, %r1, 1024;
	max.s32 	%r3301, %r373, %r3300;
	not.b32 	%r3302, %r1;
	add.s32 	%r374, %r3301, %r3302;
	and.b32  	%r3303, %r374, 3072;
	setp.eq.s32 	%p430, %r3303, 3072;
	mov.u32 	%r3435, %r1;
	@%p430 bra 	$L__BB0_215;
	shr.u32 	%r3304, %r374, 10;
	add.s32 	%r3305, %r3304, 1;
	and.b32  	%r3306, %r3305, 3;
	shl.b32 	%r3307, %r1, 2;
	mov.u32 	%r3308, _ZZ8GPU_TilePViiPiiiS0_iiiiS0_S0_E9inter_dep;
	add.s32 	%r3431, %r3308, %r3307;
	add.s32 	%r3430, %r1, %r372;
	neg.s32 	%r3429, %r3306;
	shl.b32 	%r3309, %r3305, 10;
	and.b32  	%r3310, %r3309, 3072;
	or.b32  	%r3435, %r1, %r3310;
$L__BB0_214:
	.pragma "nounroll";
	mul.wide.s32 	%rd273, %r3430, 4;
	add.s64 	%rd274, %rd2, %rd273;
	ld.shared.u32 	%r3311, [%r3431];
	st.volatile.global.u32 	[%rd274], %r3311;
	add.s32 	%r3431, %r3431, 4096;
	add.s32 	%r3430, %r3430, 1024;
	add.s32 	%r3429, %r3429, 1;
	setp.ne.s32 	%p431, %r3429, 0;
	@%p431 bra 	$L__BB0_214;
$L__BB0_215:
	setp.lt.u32 	%p432, %r374, 3072;
	@%p432 bra 	$L__BB0_218;
	add.s64 	%rd13, %rd2, 8192;
	add.s32 	%r3434, %r3435, %r372;
	shl.b32 	%r3312, %r3435, 2;
	mov.u32 	%r3313, _ZZ8GPU_TilePViiPiiiS0_iiiiS0_S0_E9inter_dep;
	add.s32 	%r3314, %r3312, %r3313;
	add.s32 	%r3433, %r3314, 8192;
$L__BB0_217:
	mul.wide.s32 	%rd275, %r3434, 4;
	add.s64 	%rd276, %rd13, %rd275;
	ld.shared.u32 	%r3315, [%r3433+-8192];
	st.volatile.global.u32 	[%rd276+-8192], %r3315;
	ld.shared.u32 	%r3316, [%r3433+-4096];
	st.volatile.global.u32 	[%rd276+-4096], %r3316;
	ld.shared.u32 	%r3317, [%r3433];
	st.volatile.global.u32 	[%rd276], %r3317;
	ld.shared.u32 	%r3318, [%r3433+4096];
	st.volatile.global.u32 	[%rd276+4096], %r3318;
	add.s32 	%r3435, %r3435, 4096;
	add.s32 	%r3434, %r3434, 4096;
	add.s32 	%r3433, %r3433, 16384;
	setp.lt.s32 	%p433, %r3435, %r373;
	@%p433 bra 	$L__BB0_217;
$L__BB0_218:
	setp.ne.s32 	%p434, %r1, 0;
	membar.gl;
	bar.sync 	0;
	@%p434 bra 	$L__BB0_220;
	ld.shared.u32 	%r3319, [_ZZ8GPU_TilePViiPiiiS0_iiiiS0_S0_E4yseg_$_0];
	mul.lo.s32 	%r3320, %r3319, %r1031;
	mul.wide.s32 	%rd277, %r3320, 4;
	add.s64 	%rd278, %rd4, %rd277;
	ld.volatile.global.u32 	%r3321, [%rd278+4];
	add.s32 	%r3322, %r3321, 1;
	st.volatile.global.u32 	[%rd278+4], %r3322;
$L__BB0_220:
	setp.ne.s32 	%p435, %r1, 0;
	membar.gl;
	bar.sync 	0;
	@%p435 bra 	$L__BB0_222;
	ld.shared.u32 	%r3323, [_ZZ8GPU_TilePViiPiiiS0_iiiiS0_S0_E4xseg_$_0];
	st.volatile.global.u32 	[%rd7], %r3323;
$L__BB0_222:
	membar.gl;
	bar.sync 	0;
	bra.uni 	$L__BB0_603;
$L__BB0_223:
	ld.shared.u32 	%r394, [_ZZ8GPU_TilePViiPiiiS0_iiiiS0_S0_E4yseg_$_0];
	add.s32 	%r1046, %r394, -1;
	setp.ne.s32 	%p3, %r1027, %r1046;
	@%p3 bra 	$L__BB0_409;
	setp.ne.s32 	%p137, %r1, 0;
	@%p137 bra 	$L__BB0_227;
	ld.shared.u32 	%r1794, [_ZZ8GPU_TilePViiPiiiS0_iiiiS0_S0_E6YoverX_$_0];
	ld.shared.u32 	%r1795, [_ZZ8GPU_TilePViiPiiiS0_iiiiS0_S0_E4xseg_$_0];
	min.s32 	%r395, %r1794, %r1795;
	mad.lo.s32 	%r1796, %r394, %r1031, %r1027;
	mul.wide.s32 	%rd85, %r1796, 4;
	add.s64 	%rd14, %rd4, %rd85;
$L__BB0_226:
	ld.volatile.global.u32 	%r1797, [%rd14];
	setp.lt.s32 	%p138, %r1797, %r395;
	@%p138 bra 	$L__BB0_226;
$L__BB0_227:
	setp.ne.s32 	%p139, %r1, 0;
	membar.gl;
	bar.sync 	0;
	mul.wide.s32 	%rd86, %r1028, 4;
	add.s64 	%rd15, %rd3, %rd86;
	@%p139 bra 	$L__BB0_229;
	mov.b32 	%r1798, 0;
	st.volatile.global.u32 	[%rd15], %r1798;
$L__BB0_229:
	membar.gl;
	bar.sync 	0;
	ld.shared.u32 	%r1799, [_ZZ8GPU_TilePViiPiiiS0_iiiiS0_S0_E4xseg_$_0];
	ld.shared.u32 	%r1800, [_ZZ8GPU_TilePViiPiiiS0_iiiiS0_S0_E5tileX_$_0];
	ld.shared.u32 	%r1801, [_ZZ8GPU_TilePViiPiiiS0_iiiiS0_S0_E10dep_stride_$_0];
	mul.lo.s32 	%r1802, %r1030, %r1028;
	mul.lo.s32 	%r1803, %r1802, %r1799;
	mul.lo.s32 	%r1804, %r1803, %r1800;
	mul.lo.s32 	%r396, %r1804, %r1801;
	mul.lo.s32 	%r1805, %r1800, %r1030;
	mul.lo.s32 	%r397, %r1805, %r1801;
	setp.ge.s32 	%p140, %r1, %r397;
	@%p140 bra 	$L__BB0_236;
	or.b32  	%r1806, %r1, 1024;
	max.u32 	%r1807, %r397, %r1806;
	not.b32 	%r1808, %r1;
	add.s32 	%r398, %r1807, %r1808;
	and.b32  	%r1809, %r398, 3072;
	setp.eq.s32 	%p141, %r1809, 3072;
	mov.u32 	%r3438, %r1;
	@%p141 bra 	$L__BB0_233;
	shr.u32 	%r1811, %r398, 10;
	add.s32 	%r1812, %r1811, 1;
	and.b32  	%r399, %r1812, 3;
	mov.b32 	%r3437, 0;
	mov.u32 	%r1816, _ZZ8GPU_TilePViiPiiiS0_iiiiS0_S0_E9inter_dep;
	mov.u32 	%r3438, %r1;
$L__BB0_232:
	.pragma "nounroll";
	add.s32 	%r1813, %r3438, %r396;
	mul.wide.s32 	%rd87, %r1813, 4;
	add.s64 	%rd88, %rd2, %rd87;
	ld.volatile.global.u32 	%r1814, [%rd88];
	shl.b32 	%r1815, %r3438, 2;
	add.s32 	%r1817, %r1816, %r1815;
	st.shared.u32 	[%r1817], %r1814;
	add.s32 	%r3438, %r3438, 1024;
	add.s32 	%r3437, %r3437, 1;
	setp.ne.s32 	%p142, %r3437, %r399;
	@%p142 bra 	$L__BB0_232;
$L__BB0_233:
	setp.lt.u32 	%p143, %r398, 3072;
	@%p143 bra 	$L__BB0_236;
	mov.u32 	%r1821, _ZZ8GPU_TilePViiPiiiS0_iiiiS0_S0_E9inter_dep;
$L__BB0_235:
	add.s32 	%r1818, %r3438, %r396;
	mul.wide.s32 	%rd89, %r1818, 4;
	add.s64 	%rd90, %rd2, %rd89;
	ld.volatile.global.u32 	%r1819, [%rd90];
	shl.b32 	%r1820, %r3438, 2;
	add.s32 	%r1822, %r1821, %r1820;
	st.shared.u32 	[%r1822], %r1819;
	ld.volatile.global.u32 	%r1823, [%rd90+4096];
	st.shared.u32 	[%r1822+4096], %r1823;
	ld.volatile.global.u32 	%r1824, [%rd90+8192];
	st.shared.u32 	[%r1822+8192], %r1824;
	ld.volatile.global.u32 	%r1825, [%rd90+12288];
	st.shared.u32 	[%r1822+12288], %r1825;
	add.s32 	%r3438, %r3438, 4096;
	setp.lt.s32 	%p144, %r3438, %r397;
	@%p144 bra 	$L__BB0_235;
$L__BB0_236:
	membar.gl;
	bar.sync 	0;
	setp.lt.s32 	%p145, %r1030, 1;
	@%p145 bra 	$L__BB0_279;
	ld.param.u32 	%r3330, [_Z8GPU_TilePViiPiiiS0_iiiiS0_S0__param_9];
	cvt.s64.s32 	%rd16, %r3330;
	mov.b32 	%r3440, 0;
$L__BB0_238:
	ld.shared.u32 	%r408, [_ZZ8GPU_TilePViiPiiiS0_iiiiS0_S0_E5tileX_$_0];
	ld.shared.u32 	%r409, [_ZZ8GPU_TilePViiPiiiS0_iiiiS0_S0_E10dep_stride_$_0];
	sub.s32 	%r3445, %r1, %r409;
	add.s32 	%r1827, %r409, %r408;
	setp.ge.u32 	%p146, %r1, %r1827;
	@%p146 bra 	$L__BB0_247;
	ld.shared.u32 	%r1828, [_ZZ8GPU_TilePViiPiiiS0_iiiiS0_S0_E6stride_$_0];
	mad.lo.s32 	%r1829, %r1828, %r3440, %r409;
	ld.shared.u32 	%r411, [_ZZ8GPU_TilePViiPiiiS0_iiiiS0_S0_E10segLengthX_$_0];
	mad.lo.s32 	%r3444, %r1829, %r411, %r1;
	setp.lt.s32 	%p147, %r409, 1;
	@%p147 bra 	$L__BB0_247;
	ld.shared.u32 	%r413, [_ZZ8GPU_TilePViiPiiiS0_iiiiS0_S0_E5width_$_0];
	and.b32  	%r414, %r409, 3;
	setp.lt.u32 	%p148, %r409, 4;
	@%p148 bra 	$L__BB0_243;
	and.b32  	%r415, %r409, 2147483644;
	mov.b32 	%r3443, 0;
$L__BB0_242:
	cvt.s64.s32 	%rd91, %r3445;
	add.s64 	%rd92, %rd91, %rd16;
	shl.b64 	%rd93, %rd92, 2;
	add.s64 	%rd94, %rd1, %rd93;
	ld.volatile.global.u32 	%r1831, [%rd94];
	shl.b32 	%r1832, %r3444, 2;
	mov.u32 	%r1833, _ZZ8GPU_TilePViiPiiiS0_iiiiS0_S0_E5tile1;
	add.s32 	%r1834, %r1833, %r1832;
	st.volatile.shared.u32 	[%r1834], %r1831;
	add.s32 	%r1835, %r413, %r3445;
	cvt.s64.s32 	%rd95, %r1835;
	add.s64 	%rd96, %rd95, %rd16;
	shl.b64 	%rd97, %rd96, 2;
	add.s64 	%rd98, %rd1, %rd97;
	ld.volatile.global.u32 	%r1836, [%rd98];
	shl.b32 	%r1837, %r411, 2;
	add.s32 	%r1838, %r1834, %r1837;
	st.volatile.shared.u32 	[%r1838], %r1836;
	add.s32 	%r1839, %r1835, %r413;
	cvt.s64.s32 	%rd99, %r1839;
	add.s64 	%rd100, %rd99, %rd16;
	shl.b64 	%rd101, %rd100, 2;
	add.s64 	%rd102, %rd1, %rd101;
	ld.volatile.global.u32 	%r1840, [%rd102];
	add.s32 	%r1841, %r1838, %r1837;
	st.volatile.shared.u32 	[%r1841], %r1840;
	add.s32 	%r1842, %r1839, %r413;
	cvt.s64.s32 	%rd103, %r1842;
	add.s64 	%rd104, %rd103, %rd16;
	shl.b64 	%rd105, %rd104, 2;
	add.s64 	%rd106, %rd1, %rd105;
	ld.volatile.global.u32 	%r1843, [%rd106];
	add.s32 	%r1844, %r1841, %r1837;
	st.volatile.shared.u32 	[%r1844], %r1843;
	add.s32 	%r3444, %r1837, %r3444;
	add.s32 	%r3445, %r1842, %r413;
	add.s32 	%r3443, %r3443, 4;
	setp.ne.s32 	%p149, %r3443, %r415;
	@%p149 bra 	$L__BB0_242;
$L__BB0_243:
	setp.eq.s32 	%p150, %r414, 0;
	@%p150 bra 	$L__BB0_247;
	cvt.s64.s32 	%rd107, %r3445;
	add.s64 	%rd108, %rd107, %rd16;
	shl.b64 	%rd109, %rd108, 2;
	add.s64 	%rd110, %rd1, %rd109;
	ld.volatile.global.u32 	%r1845, [%rd110];
	shl.b32 	%r1846, %r3444, 2;
	mov.u32 	%r1847, _ZZ8GPU_TilePViiPiiiS0_iiiiS0_S0_E5tile1;
	add.s32 	%r424, %r1847, %r1846;
	st.volatile.shared.u32 	[%r424], %r1845;
	setp.eq.s32 	%p151, %r414, 1;
	@%p151 bra 	$L__BB0_247;
	add.s32 	%r1848, %r413, %r3445;
	cvt.s64.s32 	%rd111, %r1848;
	add.s64 	%rd112, %rd111, %rd16;
	shl.b64 	%rd113, %rd112, 2;
	add.s64 	%rd114, %rd1, %rd113;
	ld.volatile.global.u32 	%r1849, [%rd114];
	shl.b32 	%r425, %r411, 2;
	add.s32 	%r426, %r424, %r425;
	st.volatile.shared.u32 	[%r426], %r1849;
	add.s32 	%r427, %r1848, %r413;
	setp.eq.s32 	%p152, %r414, 2;
	@%p152 bra 	$L__BB0_247;
	cvt.s64.s32 	%rd115, %r427;
	add.s64 	%rd116, %rd115, %rd16;
	shl.b64 	%rd117, %rd116, 2;
	add.s64 	%rd118, %rd1, %rd117;
	ld.volatile.global.u32 	%r1850, [%rd118];
	add.s32 	%r1851, %r426, %r425;
	st.volatile.shared.u32 	[%r1851], %r1850;
$L__BB0_247:
	mul.lo.s32 	%r428, %r409, %r408;
	setp.ge.s32 	%p153, %r1, %r428;
	@%p153 bra 	$L__BB0_250;
	ld.shared.u32 	%r429, [_ZZ8GPU_TilePViiPiiiS0_iiiiS0_S0_E10segLengthX_$_0];
	mul.lo.s32 	%r430, %r428, %r3440;
	mov.u32 	%r3446, %r1;
$L__BB0_249:
	div.s32 	%r1852, %r3446, %r408;
	mad.lo.s32 	%r1853, %r429, %r1852, %r409;
	mul.lo.s32 	%r1854, %r1852, %r408;
	sub.s32 	%r1855, %r3446, %r1854;
	add.s32 	%r1856, %r1853, %r1855;
	add.s32 	%r1857, %r430, %r3446;
	shl.b32 	%r1858, %r1857, 2;
	mov.u32 	%r1859, _ZZ8GPU_TilePViiPiiiS0_iiiiS0_S0_E9inter_dep;
	add.s32 	%r1860, %r1859, %r1858;
	ld.shared.u32 	%r1861, [%r1860];
	shl.b32 	%r1862, %r1856, 2;
	mov.u32 	%r1863, _ZZ8GPU_TilePViiPiiiS0_iiiiS0_S0_E5tile1;
	add.s32 	%r1864, %r1863, %r1862;
	st.volatile.shared.u32 	[%r1864], %r1861;
	add.s32 	%r3446, %r3446, 1024;
	setp.lt.s32 	%p154, %r3446, %r428;
	@%p154 bra 	$L__BB0_249;
$L__BB0_250:
	ld.shared.u32 	%r1865, [_ZZ8GPU_TilePViiPiiiS0_iiiiS0_S0_E6stride_$_0];
	mul.lo.s32 	%r433, %r1865, %r3440;
	shl.b32 	%r1866, %r409, 1;
	add.s32 	%r1867, %r1866, %r433;
	mul.lo.s32 	%r1868, %r1867, %r409;
	setp.ge.u32 	%p155, %r1, %r1868;
	@%p155 bra 	$L__BB0_252;
	ld.param.u32 	%r3331, [_Z8GPU_TilePViiPiiiS0_iiiiS0_S0__param_9];
	ld.shared.u32 	%r1869, [_ZZ8GPU_TilePViiPiiiS0_iiiiS0_S0_E5width_$_0];
	mul.lo.s32 	%r1870, %r433, %r1869;
	sub.s32 	%r1871, %r3331, %r1870;
	cvt.s64.s32 	%rd119, %r1871;
	div.u32 	%r1872, %r1, %r409;
	mul.lo.s32 	%r1873, %r1872, %r409;
	sub.s32 	%r1874, %r1, %r1873;
	sub.s32 	%r1875, %r1872, %r409;
	sub.s32 	%r1876, %r1874, %r409;
	mad.lo.s32 	%r1877, %r1875, %r1869, %r1876;
	ld.shared.u32 	%r1878, [_ZZ8GPU_TilePViiPiiiS0_iiiiS0_S0_E10segLengthX_$_0];
	mad.lo.s32 	%r1879, %r1878, %r1872, %r1874;
	cvt.s64.s32 	%rd120, %r1877;
	add.s64 	%rd121, %rd120, %rd119;
	shl.b64 	%rd122, %rd121, 2;
	add.s64 	%rd123, %rd1, %rd122;
	ld.volatile.global.u32 	%r1880, [%rd123];
	shl.b32 	%r1881, %r1879, 2;
	mov.u32 	%r1882, _ZZ8GPU_TilePViiPiiiS0_iiiiS0_S0_E5tile1;
	add.s32 	%r1883, %r1882, %r1881;
	st.volatile.shared.u32 	[%r1883], %r1880;
$L__BB0_252:
	membar.gl;
	bar.sync 	0;
	ld.shared.u32 	%r434, [_ZZ8GPU_TilePViiPiiiS0_iiiiS0_S0_E5tileX_$_0];
	add.s32 	%r435, %r3440, 1;
	mad.lo.s32 	%r1884, %r434, %r3440, %r434;
	ld.shared.u32 	%r1885, [_ZZ8GPU_TilePViiPiiiS0_iiiiS0_S0_E6stride_$_0];
	mul.lo.s32 	%r437, %r1884, %r1885;
	setp.ge.s32 	%p156, %r1, %r437;
	@%p156 bra 	$L__BB0_273;
	ld.shared.u32 	%r438, [_ZZ8GPU_TilePViiPiiiS0_iiiiS0_S0_E10segLengthX_$_0];
	ld.shared.u32 	%r439, [_ZZ8GPU_TilePViiPiiiS0_iiiiS0_S0_E10dep_stride_$_0];
	mul.lo.s32 	%r1886, %r1885, %r3440;
	sub.s32 	%r440, %r434, %r1886;
	add.s32 	%r441, %r1886, %r1885;
	setp.gt.s32 	%p157, %r1885, -1;
	neg.s32 	%r442, %r1885;
	shl.b32 	%r443, %r1885, 1;
	or.b32  	%r444, %r443, 1;
	@%p157 bra 	$L__BB0_258;
	mov.u32 	%r3447, %r1;
$L__BB0_255:
	div.s32 	%r1980, %r3447, %r434;
	mul.lo.s32 	%r1981, %r1980, %r434;
	sub.s32 	%r1982, %r3447, %r1981;
	add.s32 	%r1983, %r439, %r1980;
	add.s32 	%r1984, %r1885, %r1982;
	mad.lo.s32 	%r446, %r1983, %r438, %r1984;
	setp.lt.s32 	%p173, %r1982, 1;
	setp.lt.s32 	%p174, %r1982, %r440;
	setp.lt.s32 	%p175, %r1980, %r441;
	and.pred  	%p176, %p174, %p175;
	not.pred 	%p178, %p176;
	or.pred  	%p179, %p173, %p178;
	@%p179 bra 	$L__BB0_257;
	shl.b32 	%r1985, %r446, 2;
	mov.u32 	%r1986, _ZZ8GPU_TilePViiPiiiS0_iiiiS0_S0_E5tile2;
	add.s32 	%r1987, %r1986, %r1985;
	mov.b32 	%r1988, 0;
	st.volatile.shared.u32 	[%r1987], %r1988;
$L__BB0_257:
	mov.u32 	%r1989, %ntid.x;
	add.s32 	%r3447, %r3447, %r1989;
	setp.lt.s32 	%p180, %r3447, %r437;
	@%p180 bra 	$L__BB0_255;
	bra.uni 	$L__BB0_273;
$L__BB0_258:
	and.b32  	%r448, %r443, 6;
	and.b32  	%r449, %r444, -16;
	mov.u32 	%r3448, %r1;
$L__BB0_259:
	div.s32 	%r451, %r3448, %r434;
	mul.lo.s32 	%r1887, %r451, %r434;
	sub.s32 	%r1888, %r3448, %r1887;
	add.s32 	%r452, %r1885, %r1888;
	setp.lt.s32 	%p158, %r1888, 1;
	mul.lo.s32 	%r1889, %r1885, %r3440;
	sub.s32 	%r1890, %r434, %r1889;
	setp.lt.s32 	%p159, %r1888, %r1890;
	add.s32 	%r1891, %r1889, %r1885;
	setp.lt.s32 	%p160, %r451, %r1891;
	and.pred  	%p161, %p159, %p160;
	not.pred 	%p163, %p161;
	or.pred  	%p164, %p158, %p163;
	@%p164 bra 	$L__BB0_272;
	add.s32 	%r1893, %r1885, %r451;
	mad.lo.s32 	%r453, %r1893, %r438, %r452;
	mov.b32 	%r3454, 0;
	mov.u32 	%r3449, %r442;
$L__BB0_261:
	setp.lt.u32 	%p165, %r1885, 8;
	mad.lo.s32 	%r456, %r438, %r3449, %r453;
	mov.u32 	%r3453, %r442;
	@%p165 bra 	$L__BB0_264;
	mov.u32 	%r3453, %r442;
$L__BB0_263:
	.pragma "nounroll";
	add.s32 	%r1894, %r3453, %r456;
	shl.b32 	%r1895, %r1894, 2;
	mov.u32 	%r1896, _ZZ8GPU_TilePViiPiiiS0_iiiiS0_S0_E5tile1;
	add.s32 	%r1897, %r1896, %r1895;
	ld.volatile.shared.u32 	%r1898, [%r1897];
	add.s32 	%r1899, %r1898, %r3454;
	ld.volatile.shared.u32 	%r1900, [%r1897+4];
	add.s32 	%r1901, %r1900, %r1899;
	ld.volatile.shared.u32 	%r1902, [%r1897+8];
	add.s32 	%r1903, %r1902, %r1901;
	ld.volatile.shared.u32 	%r1904, [%r1897+12];
	add.s32 	%r1905, %r1904, %r1903;
	ld.volatile.shared.u32 	%r1906, [%r1897+16];
	add.s32 	%r1907, %r1906, %r1905;
	ld.volatile.shared.u32 	%r1908, [%r1897+20];
	add.s32 	%r1909, %r1908, %r1907;
	ld.volatile.shared.u32 	%r1910, [%r1897+24];
	add.s32 	%r1911, %r1910, %r1909;
	ld.volatile.shared.u32 	%r1912, [%r1897+28];
	add.s32 	%r1913, %r1912, %r1911;
	ld.volatile.shared.u32 	%r1914, [%r1897+32];
	add.s32 	%r1915, %r1914, %r1913;
	ld.volatile.shared.u32 	%r1916, [%r1897+36];
	add.s32 	%r1917, %r1916, %r1915;
	ld.volatile.shared.u32 	%r1918, [%r1897+40];
	add.s32 	%r1919, %r1918, %r1917;
	ld.volatile.shared.u32 	%r1920, [%r1897+44];
	add.s32 	%r1921, %r1920, %r1919;
	ld.volatile.shared.u32 	%r1922, [%r1897+48];
	add.s32 	%r1923, %r1922, %r1921;
	ld.volatile.shared.u32 	%r1924, [%r1897+52];
	add.s32 	%r1925, %r1924, %r1923;
	ld.volatile.shared.u32 	%r1926, [%r1897+56];
	add.s32 	%r1927, %r1926, %r1925;
	ld.volatile.shared.u32 	%r1928, [%r1897+60];
	add.s32 	%r3454, %r1928, %r1927;
	add.s32 	%r3453, %r3453, 16;
	add.s32 	%r1929, %r3453, %r1885;
	setp.ne.s32 	%p166, %r1929, %r449;
	@%p166 bra 	$L__BB0_263;
$L__BB0_264:
	shl.b32 	%r1930, %r1885, 1;
	and.b32  	%r1931, %r1930, 14;
	setp.lt.u32 	%p167, %r1931, 7;
	@%p167 bra 	$L__BB0_266;
	add.s32 	%r1932, %r3453, %r456;
	shl.b32 	%r1933, %r1932, 2;
	mov.u32 	%r1934, _ZZ8GPU_TilePViiPiiiS0_iiiiS0_S0_E5tile1;
	add.s32 	%r1935, %r1934, %r1933;
	ld.volatile.shared.u32 	%r1936, [%r1935];
	add.s32 	%r1937, %r1936, %r3454;
	ld.volatile.shared.u32 	%r1938, [%r1935+4];
	add.s32 	%r1939, %r1938, %r1937;
	ld.volatile.shared.u32 	%r1940, [%r1935+8];
	add.s32 	%r1941, %r1940, %r1939;
	ld.volatile.shared.u32 	%r1942, [%r1935+12];
	add.s32 	%r1943, %r1942, %r1941;
	ld.volatile.shared.u32 	%r1944, [%r1935+16];
	add.s32 	%r1945, %r1944, %r1943;
	ld.volatile.shared.u32 	%r1946, [%r1935+20];
	add.s32 	%r1947, %r1946, %r1945;
	ld.volatile.shared.u32 	%r1948, [%r1935+24];
	add.s32 	%r1949, %r1948, %r1947;
	ld.volatile.shared.u32 	%r1950, [%r1935+28];
	add.s32 	%r3454, %r1950, %r1949;
	add.s32 	%r3453, %r3453, 8;
$L__BB0_266:
	setp.lt.u32 	%p168, %r448, 3;
	@%p168 bra 	$L__BB0_268;
	add.s32 	%r1951, %r3453, %r456;
	shl.b32 	%r1952, %r1951, 2;
	mov.u32 	%r1953, _ZZ8GPU_TilePViiPiiiS0_iiiiS0_S0_E5tile1;
	add.s32 	%r1954, %r1953, %r1952;
	ld.volatile.shared.u32 	%r1955, [%r1954];
	add.s32 	%r1956, %r1955, %r3454;
	ld.volatile.shared.u32 	%r1957, [%r1954+4];
	add.s32 	%r1958, %r1957, %r1956;
	ld.volatile.shared.u32 	%r1959, [%r1954+8];
	add.s32 	%r1960, %r1959, %r1958;
	ld.volatile.shared.u32 	%r1961, [%r1954+12];
	add.s32 	%r3454, %r1961, %r1960;
	add.s32 	%r3453, %r3453, 4;
$L__BB0_268:
	and.b32  	%r1962, %r1885, 1;
	setp.eq.b32 	%p169, %r1962, 1;
	not.pred 	%p170, %p169;
	add.s32 	%r1963, %r3453, %r456;
	shl.b32 	%r1964, %r1963, 2;
	mov.u32 	%r1965, _ZZ8GPU_TilePViiPiiiS0_iiiiS0_S0_E5tile1;
	add.s32 	%r471, %r1965, %r1964;
	ld.volatile.shared.u32 	%r1966, [%r471];
	add.s32 	%r3454, %r1966, %r3454;
	@%p170 bra 	$L__BB0_270;
	ld.volatile.shared.u32 	%r1967, [%r471+4];
	add.s32 	%r1968, %r1967, %r3454;
	ld.volatile.shared.u32 	%r1969, [%r471+8];
	add.s32 	%r3454, %r1969, %r1968;
$L__BB0_270:
	add.s32 	%r475, %r3449, 1;
	setp.ne.s32 	%p171, %r3449, %r1885;
	mov.u32 	%r3449, %r475;
	@%p171 bra 	$L__BB0_261;
	shl.b32 	%r1970, %r1885, 1;
	or.b32  	%r1971, %r1970, 1;
	div.s32 	%r1972, %r3454, %r1971;
	div.s32 	%r1973, %r1972, %r1971;
	add.s32 	%r1974, %r439, %r451;
	mad.lo.s32 	%r1975, %r1974, %r438, %r452;
	shl.b32 	%r1976, %r1975, 2;
	mov.u32 	%r1977, _ZZ8GPU_TilePViiPiiiS0_iiiiS0_S0_E5tile2;
	add.s32 	%r1978, %r1977, %r1976;
	st.volatile.shared.u32 	[%r1978], %r1973;
$L__BB0_272:
	mov.u32 	%r1979, %ntid.x;
	add.s32 	%r3448, %r3448, %r1979;
	setp.lt.s32 	%p172, %r3448, %r437;
	@%p172 bra 	$L__BB0_259;
$L__BB0_273:
	membar.gl;
	bar.sync 	0;
	ld.shared.u32 	%r1990, [_ZZ8GPU_TilePViiPiiiS0_iiiiS0_S0_E6stride_$_0];
	mul.lo.s32 	%r477, %r1990, %r3440;
	ld.shared.u32 	%r478, [_ZZ8GPU_TilePViiPiiiS0_iiiiS0_S0_E10dep_stride_$_0];
	add.s32 	%r1991, %r477, %r478;
	mul.lo.s32 	%r1992, %r1991, %r478;
	setp.ge.u32 	%p181, %r1, %r1992;
	@%p181 bra 	$L__BB0_275;
	mul.lo.s32 	%r1993, %r478, %r3440;
	ld.shared.u32 	%r1994, [_ZZ8GPU_TilePViiPiiiS0_iiiiS0_S0_E5tileY_$_0];
	add.s32 	%r1995, %r1994, %r478;
	mad.lo.s32 	%r1996, %r1993, %r1995, %r1;
	ld.shared.u32 	%r1997, [_ZZ8GPU_TilePViiPiiiS0_iiiiS0_S0_E5tileX_$_0];
	div.u32 	%r1998, %r1, %r478;
	ld.shared.u32 	%r1999, [_ZZ8GPU_TilePViiPiiiS0_iiiiS0_S0_E10segLengthX_$_0];
	mul.lo.s32 	%r2000, %r1998, %r478;
	sub.s32 	%r2001, %r1, %r2000;
	sub.s32 	%r2002, %r1997, %r477;
	add.s32 	%r2003, %r2002, %r2001;
	mad.lo.s32 	%r2004, %r1999, %r1998, %r2003;
	shl.b32 	%r2005, %r2004, 2;
	mov.u32 	%r2006, _ZZ8GPU_TilePViiPiiiS0_iiiiS0_S0_E5tile1;
	add.s32 	%r2007, %r2006, %r2005;
	ld.volatile.shared.u32 	%r2008, [%r2007];
	shl.b32 	%r2009, %r1996, 2;
	mov.u32 	%r2010, _ZZ8GPU_TilePViiPiiiS0_iiiiS0_S0_E9intra_dep;
	add.s32 	%r2011, %r2010, %r2009;
	st.shared.u32 	[%r2011], %r2008;
$L__BB0_275:
	membar.gl;
	bar.sync 	0;
	ld.shared.u32 	%r2012, [_ZZ8GPU_TilePViiPiiiS0_iiiiS0_S0_E10segLengthX_$_0];
	ld.shared.u32 	%r2013, [_ZZ8GPU_TilePViiPiiiS0_iiiiS0_S0_E10segLengthY_$_0];
	mul.lo.s32 	%r479, %r2013, %r2012;
	setp.ge.s32 	%p182, %r1, %r479;
	@%p182 bra 	$L__BB0_278;
	mov.u32 	%r3460, %r1;
$L__BB0_277:
	shl.b32 	%r2014, %r3460, 2;
	mov.u32 	%r2015, _ZZ8GPU_TilePViiPiiiS0_iiiiS0_S0_E5tile2;
	add.s32 	%r2016, %r2015, %r2014;
	ld.volatile.shared.u32 	%r2017, [%r2016];
	mov.u32 	%r2018, _ZZ8GPU_TilePViiPiiiS0_iiiiS0_S0_E5tile1;
	add.s32 	%r2019, %r2018, %r2014;
	st.volatile.shared.u32 	[%r2019], %r2017;
	mov.b32 	%r2020, 0;
	st.volatile.shared.u32 	[%r2016], %r2020;
	add.s32 	%r3460, %r3460, 1024;
	setp.lt.s32 	%p183, %r3460, %r479;
	@%p183 bra 	$L__BB0_277;
$L__BB0_278:
	membar.gl;
	bar.sync 	0;
	setp.ne.s32 	%p184, %r435, %r1030;
	mov.u32 	%r3440, %r435;
	@%p184 bra 	$L__BB0_238;
$L__BB0_279:
	ld.shared.u32 	%r2021, [_ZZ8GPU_TilePViiPiiiS0_iiiiS0_S0_E6stride_$_0];
	mul.lo.s32 	%r482, %r2021, %r1030;
	ld.shared.u32 	%r483, [_ZZ8GPU_TilePViiPiiiS0_iiiiS0_S0_E5width_$_0];
	ld.shared.u32 	%r2022, [_ZZ8GPU_TilePViiPiiiS0_iiiiS0_S0_E5tileY_$_0];
	ld.shared.u32 	%r484, [_ZZ8GPU_TilePViiPiiiS0_iiiiS0_S0_E5tileX_$_0];
	mul.lo.s32 	%r485, %r2022, %r484;
	setp.ge.s32 	%p185, %r1, %r485;
	@%p185 bra 	$L__BB0_284;
	ld.param.u32 	%r3332, [_Z8GPU_TilePViiPiiiS0_iiiiS0_S0__param_9];
	sub.s32 	%r486, %r484, %r1030;
	ld.shared.u32 	%r487, [_ZZ8GPU_TilePViiPiiiS0_iiiiS0_S0_E10dep_stride_$_0];
	ld.shared.u32 	%r488, [_ZZ8GPU_TilePViiPiiiS0_iiiiS0_S0_E10segLengthX_$_0];
	mov.u32 	%r489, %ntid.x;
	mul.lo.s32 	%r2023, %r482, %r483;
	sub.s32 	%r490, %r3332, %r2023;
	mov.u32 	%r3461, %r1;
$L__BB0_281:
	div.s32 	%r2024, %r3461, %r484;
	mul.lo.s32 	%r2025, %r2024, %r484;
	sub.s32 	%r492, %r3461, %r2025;
	setp.ge.s32 	%p186, %r492, %r486;
	setp.ge.s32 	%p187, %r2024, %r482;
	or.pred  	%p188, %p186, %p187;
	@%p188 bra 	$L__BB0_283;
	add.s32 	%r2026, %r490, %r492;
	mad.lo.s32 	%r2027, %r483, %r2024, %r2026;
	add.s32 	%r2028, %r487, %r2024;
	add.s32 	%r2029, %r487, %r492;
	mad.lo.s32 	%r2030, %r2028, %r488, %r2029;
	shl.b32 	%r2031, %r2030, 2;
	mov.u32 	%r2032, _ZZ8GPU_TilePViiPiiiS0_iiiiS0_S0_E5tile1;
	add.s32 	%r2033, %r2032, %r2031;
	ld.volatile.shared.u32 	%r2034, [%r2033];
	mul.wide.s32 	%rd124, %r2027, 4;
	add.s64 	%rd125, %rd1, %rd124;
	st.volatile.global.u32 	[%rd125], %r2034;
$L__BB0_283:
	add.s32 	%r3461, %r3461, %r489;
	setp.lt.s32 	%p189, %r3461, %r485;
	@%p189 bra 	$L__BB0_281;
$L__BB0_284:
	setp.ne.s32 	%p190, %r1, 0;
	membar.gl;
	bar.sync 	0;
	@%p190 bra 	$L__BB0_286;
	ld.shared.u32 	%r2035, [_ZZ8GPU_TilePViiPiiiS0_iiiiS0_S0_E4yseg_$_0];
	mad.lo.s32 	%r2036, %r2035, %r1031, %r1027;
	add.s32 	%r2037, %r2036, 1;
	mul.wide.s32 	%rd126, %r2037, 4;
	add.s64 	%rd127, %rd4, %rd126;
	ld.volatile.global.u32 	%r2038, [%rd127];
	add.s32 	%r2039, %r2038, 1;
	st.volatile.global.u32 	[%rd127], %r2039;
$L__BB0_286:
	membar.gl;
	bar.sync 	0;
	ld.shared.u32 	%r3487, [_ZZ8GPU_TilePViiPiiiS0_iiiiS0_S0_E4xseg_$_0];
	setp.lt.s32 	%p191, %r3487, 3;
	@%p191 bra 	$L__BB0_346;
	ld.param.u32 	%r3333, [_Z8GPU_TilePViiPiiiS0_iiiiS0_S0__param_9];
	cvt.s64.s32 	%rd17, %r3333;
	mov.b32 	%r3463, 1;
	mov.u32 	%r496, %ntid.x;
$L__BB0_288:
	setp.ne.s32 	%p192, %r1, 0;
	@%p192 bra 	$L__BB0_291;
	ld.shared.u32 	%r2041, [_ZZ8GPU_TilePViiPiiiS0_iiiiS0_S0_E6YoverX_$_0];
	add.s32 	%r2042, %r2041, %r3463;
	min.s32 	%r499, %r2042, %r3487;
	ld.shared.u32 	%r2043, [_ZZ8GPU_TilePViiPiiiS0_iiiiS0_S0_E4yseg_$_0];
	mad.lo.s32 	%r2044, %r2043, %r1031, %r1027;
	mul.wide.s32 	%rd128, %r2044, 4;
	add.s64 	%rd18, %rd4, %rd128;
$L__BB0_290:
	ld.volatile.global.u32 	%r2045, [%rd18];
	setp.lt.s32 	%p193, %r2045, %r499;
	@%p193 bra 	$L__BB0_290;
$L__BB0_291:
	membar.gl;
	bar.sync 	0;
	ld.shared.u32 	%r2046, [_ZZ8GPU_TilePViiPiiiS0_iiiiS0_S0_E4xseg_$_0];
	mad.lo.s32 	%r2047, %r2046, %r1028, %r3463;
	ld.shared.u32 	%r2048, [_ZZ8GPU_TilePViiPiiiS0_iiiiS0_S0_E5tileX_$_0];
	ld.shared.u32 	%r2049, [_ZZ8GPU_TilePViiPiiiS0_iiiiS0_S0_E10dep_stride_$_0];
	mul.lo.s32 	%r2050, %r2048, %r1030;
	mul.lo.s32 	%r501, %r2050, %r2049;
	mul.lo.s32 	%r500, %r501, %r2047;
	setp.ge.s32 	%p194, %r1, %r501;
	@%p194 bra 	$L__BB0_294;
	mov.u32 	%r3464, %r1;
$L__BB0_293:
	add.s32 	%r2051, %r3464, %r500;
	mul.wide.s32 	%rd129, %r2051, 4;
	add.s64 	%rd130, %rd2, %rd129;
	ld.volatile.global.u32 	%r2052, [%rd130];
	shl.b32 	%r2053, %r3464, 2;
	mov.u32 	%r2054, _ZZ8GPU_TilePViiPiiiS0_iiiiS0_S0_E9inter_dep;
	add.s32 	%r2055, %r2054, %r2053;
	st.shared.u32 	[%r2055], %r2052;
	add.s32 	%r3464, %r3464, 1024;
	setp.lt.s32 	%p195, %r3464, %r501;
	@%p195 bra 	$L__BB0_293;
$L__BB0_294:
	setp.lt.s32 	%p196, %r1030, 1;
	membar.gl;
	bar.sync 	0;
	@%p196 bra 	$L__BB0_337;
	mov.b32 	%r3465, 0;
$L__BB0_296:
	ld.shared.u32 	%r505, [_ZZ8GPU_TilePViiPiiiS0_iiiiS0_S0_E5tileX_$_0];
	ld.shared.u32 	%r506, [_ZZ8GPU_TilePViiPiiiS0_iiiiS0_S0_E10dep_stride_$_0];
	ld.shared.u32 	%r2057, [_ZZ8GPU_TilePViiPiiiS0_iiiiS0_S0_E6stride_$_0];
	mad.lo.s32 	%r2058, %r505, %r3463, %r1;
	mad.lo.s32 	%r507, %r2057, %r3465, %r506;
	sub.s32 	%r3470, %r2058, %r507;
	add.s32 	%r2059, %r506, %r505;
	setp.ge.u32 	%p197, %r1, %r2059;
	@%p197 bra 	$L__BB0_305;
	ld.shared.u32 	%r509, [_ZZ8GPU_TilePViiPiiiS0_iiiiS0_S0_E10segLengthX_$_0];
	mad.lo.s32 	%r3469, %r507, %r509, %r1;
	setp.lt.s32 	%p198, %r506, 1;
	@%p198 bra 	$L__BB0_305;
	ld.shared.u32 	%r511, [_ZZ8GPU_TilePViiPiiiS0_iiiiS0_S0_E5width_$_0];
	and.b32  	%r512, %r506, 3;
	setp.lt.u32 	%p199, %r506, 4;
	@%p199 bra 	$L__BB0_301;
	and.b32  	%r513, %r506, 2147483644;
	mov.b32 	%r3468, 0;
$L__BB0_300:
	cvt.s64.s32 	%rd131, %r3470;
	add.s64 	%rd132, %rd131, %rd17;
	shl.b64 	%rd133, %rd132, 2;
	add.s64 	%rd134, %rd1, %rd133;
	ld.volatile.global.u32 	%r2061, [%rd134];
	shl.b32 	%r2062, %r3469, 2;
	mov.u32 	%r2063, _ZZ8GPU_TilePViiPiiiS0_iiiiS0_S0_E5tile1;
	add.s32 	%r2064, %r2063, %r2062;
	st.volatile.shared.u32 	[%r2064], %r2061;
	add.s32 	%r2065, %r511, %r3470;
	cvt.s64.s32 	%rd135, %r2065;
	add.s64 	%rd136, %rd135, %rd17;
	shl.b64 	%rd137, %rd136, 2;
	add.s64 	%rd138, %rd1, %rd137;
	ld.volatile.global.u32 	%r2066, [%rd138];
	shl.b32 	%r2067, %r509, 2;
	add.s32 	%r2068, %r2064, %r2067;
	st.volatile.shared.u32 	[%r2068], %r2066;
	add.s32 	%r2069, %r2065, %r511;
	cvt.s64.s32 	%rd139, %r2069;
	add.s64 	%rd140, %rd139, %rd17;
	shl.b64 	%rd141, %rd140, 2;
	add.s64 	%rd142, %rd1, %rd141;
	ld.volatile.global.u32 	%r2070, [%rd142];
	add.s32 	%r2071, %r2068, %r2067;
	st.volatile.shared.u32 	[%r2071], %r2070;
	add.s32 	%r2072, %r2069, %r511;
	cvt.s64.s32 	%rd143, %r2072;
	add.s64 	%rd144, %rd143, %rd17;
	shl.b64 	%rd145, %rd144, 2;
	add.s64 	%rd146, %rd1, %rd145;
	ld.volatile.global.u32 	%r2073, [%rd146];
	add.s32 	%r2074, %r2071, %r2067;
	st.volatile.shared.u32 	[%r2074], %r2073;
	add.s32 	%r3469, %r2067, %r3469;
	add.s32 	%r3470, %r2072, %r511;
	add.s32 	%r3468, %r3468, 4;
	setp.ne.s32 	%p200, %r3468, %r513;
	@%p200 bra 	$L__BB0_300;
$L__BB0_301:
	setp.eq.s32 	%p201, %r512, 0;
	@%p201 bra 	$L__BB0_305;
	cvt.s64.s32 	%rd147, %r3470;
	add.s64 	%rd148, %rd147, %rd17;
	shl.b64 	%rd149, %rd148, 2;
	add.s64 	%rd150, %rd1, %rd149;
	ld.volatile.global.u32 	%r2075, [%rd150];
	shl.b32 	%r2076, %r3469, 2;
	mov.u32 	%r2077, _ZZ8GPU_TilePViiPiiiS0_iiiiS0_S0_E5tile1;
	add.s32 	%r522, %r2077, %r2076;
	st.volatile.shared.u32 	[%r522], %r2075;
	setp.eq.s32 	%p202, %r512, 1;
	@%p202 bra 	$L__BB0_305;
	add.s32 	%r2078, %r511, %r3470;
	cvt.s64.s32 	%rd151, %r2078;
	add.s64 	%rd152, %rd151, %rd17;
	shl.b64 	%rd153, %rd152, 2;
	add.s64 	%rd154, %rd1, %rd153;
	ld.volatile.global.u32 	%r2079, [%rd154];
	shl.b32 	%r523, %r509, 2;
	add.s32 	%r524, %r522, %r523;
	st.volatile.shared.u32 	[%r524], %r2079;
	add.s32 	%r525, %r2078, %r511;
	setp.eq.s32 	%p203, %r512, 2;
	@%p203 bra 	$L__BB0_305;
	cvt.s64.s32 	%rd155, %r525;
	add.s64 	%rd156, %rd155, %rd17;
	shl.b64 	%rd157, %rd156, 2;
	add.s64 	%rd158, %rd1, %rd157;
	ld.volatile.global.u32 	%r2080, [%rd158];
	add.s32 	%r2081, %r524, %r523;
	st.volatile.shared.u32 	[%r2081], %r2080;
$L__BB0_305:
	mul.lo.s32 	%r526, %r506, %r505;
	setp.ge.s32 	%p204, %r1, %r526;
	@%p204 bra 	$L__BB0_308;
	ld.shared.u32 	%r527, [_ZZ8GPU_TilePViiPiiiS0_iiiiS0_S0_E10segLengthX_$_0];
	mul.lo.s32 	%r528, %r526, %r3465;
	mov.u32 	%r3471, %r1;
$L__BB0_307:
	div.s32 	%r2082, %r3471, %r505;
	mad.lo.s32 	%r2083, %r527, %r2082, %r506;
	mul.lo.s32 	%r2084, %r2082, %r505;
	sub.s32 	%r2085, %r3471, %r2084;
	add.s32 	%r2086, %r2083, %r2085;
	add.s32 	%r2087, %r528, %r3471;
	shl.b32 	%r2088, %r2087, 2;
	mov.u32 	%r2089, _ZZ8GPU_TilePViiPiiiS0_iiiiS0_S0_E9inter_dep;
	add.s32 	%r2090, %r2089, %r2088;
	ld.shared.u32 	%r2091, [%r2090];
	shl.b32 	%r2092, %r2086, 2;
	mov.u32 	%r2093, _ZZ8GPU_TilePViiPiiiS0_iiiiS0_S0_E5tile1;
	add.s32 	%r2094, %r2093, %r2092;
	st.volatile.shared.u32 	[%r2094], %r2091;
	add.s32 	%r3471, %r3471, 1024;
	setp.lt.s32 	%p205, %r3471, %r526;
	@%p205 bra 	$L__BB0_307;
$L__BB0_308:
	mul.lo.s32 	%r2095, %r507, %r506;
	setp.ge.u32 	%p206, %r1, %r2095;
	@%p206 bra 	$L__BB0_310;
	mul.lo.s32 	%r2096, %r506, %r3465;
	ld.shared.u32 	%r2097, [_ZZ8GPU_TilePViiPiiiS0_iiiiS0_S0_E5tileY_$_0];
	add.s32 	%r2098, %r2097, %r506;
	mad.lo.s32 	%r2099, %r2096, %r2098, %r1;
	div.u32 	%r2100, %r1, %r506;
	ld.shared.u32 	%r2101, [_ZZ8GPU_TilePViiPiiiS0_iiiiS0_S0_E10segLengthX_$_0];
	mul.lo.s32 	%r2102, %r2100, %r506;
	sub.s32 	%r2103, %r1, %r2102;
	mad.lo.s32 	%r2104, %r2101, %r2100, %r2103;
	shl.b32 	%r2105, %r2099, 2;
	mov.u32 	%r2106, _ZZ8GPU_TilePViiPiiiS0_iiiiS0_S0_E9intra_dep;
	add.s32 	%r2107, %r2106, %r2105;
	ld.shared.u32 	%r2108, [%r2107];
	shl.b32 	%r2109, %r2104, 2;
	mov.u32 	%r2110, _ZZ8GPU_TilePViiPiiiS0_iiiiS0_S0_E5tile1;
	add.s32 	%r2111, %r2110, %r2109;
	st.volatile.shared.u32 	[%r2111], %r2108;
$L__BB0_310:
	membar.gl;
	bar.sync 	0;
	ld.shared.u32 	%r531, [_ZZ8GPU_TilePViiPiiiS0_iiiiS0_S0_E5tileX_$_0];
	add.s32 	%r532, %r3465, 1;
	mad.lo.s32 	%r2112, %r531, %r3465, %r531;
	ld.shared.u32 	%r2113, [_ZZ8GPU_TilePViiPiiiS0_iiiiS0_S0_E6stride_$_0];
	mul.lo.s32 	%r534, %r2112, %r2113;
	setp.ge.s32 	%p207, %r1, %r534;
	@%p207 bra 	$L__BB0_331;
	ld.shared.u32 	%r535, [_ZZ8GPU_TilePViiPiiiS0_iiiiS0_S0_E10segLengthX_$_0];
	ld.shared.u32 	%r536, [_ZZ8GPU_TilePViiPiiiS0_iiiiS0_S0_E10dep_stride_$_0];
	mul.lo.s32 	%r537, %r2113, %r532;
	setp.gt.s32 	%p208, %r2113, -1;
	neg.s32 	%r538, %r2113;
	shl.b32 	%r2114, %r2113, 1;
	or.b32  	%r539, %r2114, 1;
	@%p208 bra 	$L__BB0_316;
	mov.u32 	%r3472, %r1;
$L__BB0_313:
	div.s32 	%r541, %r3472, %r531;
	setp.ge.s32 	%p217, %r541, %r537;
	@%p217 bra 	$L__BB0_315;
	rem.s32 	%r2203, %r3472, %r531;
	add.s32 	%r2204, %r536, %r2203;
	add.s32 	%r2205, %r536, %r541;
	mad.lo.s32 	%r2206, %r2205, %r535, %r2204;
	shl.b32 	%r2207, %r2206, 2;
	mov.u32 	%r2208, _ZZ8GPU_TilePViiPiiiS0_iiiiS0_S0_E5tile2;
	add.s32 	%r2209, %r2208, %r2207;
	mov.b32 	%r2210, 0;
	st.volatile.shared.u32 	[%r2209], %r2210;
$L__BB0_315:
	add.s32 	%r3472, %r3472, %r496;
	setp.lt.s32 	%p218, %r3472, %r534;
	@%p218 bra 	$L__BB0_313;
	bra.uni 	$L__BB0_331;
$L__BB0_316:
	and.b32  	%r543, %r539, 8;
	and.b32  	%r544, %r539, 4;
	and.b32  	%r545, %r539, 2147483632;
	and.b32  	%r546, %r539, 3;
	mov.u32 	%r3473, %r1;
$L__BB0_317:
	div.s32 	%r549, %r3473, %r531;
	mul.lo.s32 	%r2115, %r549, %r531;
	sub.s32 	%r548, %r3473, %r2115;
	mul.lo.s32 	%r2116, %r2113, %r532;
	setp.ge.s32 	%p209, %r549, %r2116;
	@%p209 bra 	$L__BB0_330;
	add.s32 	%r2118, %r2113, %r549;
	add.s32 	%r2119, %r2113, %r548;
	mad.lo.s32 	%r550, %r2118, %r535, %r2119;
	mov.b32 	%r3479, 0;
	mov.u32 	%r3474, %r538;
$L__BB0_319:
	setp.lt.u32 	%p210, %r2113, 8;
	mad.lo.s32 	%r553, %r535, %r3474, %r550;
	mov.u32 	%r3478, %r538;
	@%p210 bra 	$L__BB0_322;
	mov.u32 	%r3478, %r538;
$L__BB0_321:
	.pragma "nounroll";
	add.s32 	%r2120, %r3478, %r553;
	shl.b32 	%r2121, %r2120, 2;
	mov.u32 	%r2122, _ZZ8GPU_TilePViiPiiiS0_iiiiS0_S0_E5tile1;
	add.s32 	%r2123, %r2122, %r2121;
	ld.volatile.shared.u32 	%r2124, [%r2123];
	add.s32 	%r2125, %r2124, %r3479;
	ld.volatile.shared.u32 	%r2126, [%r2123+4];
	add.s32 	%r2127, %r2126, %r2125;
	ld.volatile.shared.u32 	%r2128, [%r2123+8];
	add.s32 	%r2129, %r2128, %r2127;
	ld.volatile.shared.u32 	%r2130, [%r2123+12];
	add.s32 	%r2131, %r2130, %r2129;
	ld.volatile.shared.u32 	%r2132, [%r2123+16];
	add.s32 	%r2133, %r2132, %r2131;
	ld.volatile.shared.u32 	%r2134, [%r2123+20];
	add.s32 	%r2135, %r2134, %r2133;
	ld.volatile.shared.u32 	%r2136, [%r2123+24];
	add.s32 	%r2137, %r2136, %r2135;
	ld.volatile.shared.u32 	%r2138, [%r2123+28];
	add.s32 	%r2139, %r2138, %r2137;
	ld.volatile.shared.u32 	%r2140, [%r2123+32];
	add.s32 	%r2141, %r2140, %r2139;
	ld.volatile.shared.u32 	%r2142, [%r2123+36];
	add.s32 	%r2143, %r2142, %r2141;
	ld.volatile.shared.u32 	%r2144, [%r2123+40];
	add.s32 	%r2145, %r2144, %r2143;
	ld.volatile.shared.u32 	%r2146, [%r2123+44];
	add.s32 	%r2147, %r2146, %r2145;
	ld.volatile.shared.u32 	%r2148, [%r2123+48];
	add.s32 	%r2149, %r2148, %r2147;
	ld.volatile.shared.u32 	%r2150, [%r2123+52];
	add.s32 	%r2151, %r2150, %r2149;
	ld.volatile.shared.u32 	%r2152, [%r2123+56];
	add.s32 	%r2153, %r2152, %r2151;
	ld.volatile.shared.u32 	%r2154, [%r2123+60];
	add.s32 	%r3479, %r2154, %r2153;
	add.s32 	%r3478, %r3478, 16;
	add.s32 	%r2155, %r3478, %r2113;
	setp.ne.s32 	%p211, %r2155, %r545;
	@%p211 bra 	$L__BB0_321;
$L__BB0_322:
	setp.eq.s32 	%p212, %r543, 0;
	@%p212 bra 	$L__BB0_324;
	add.s32 	%r2156, %r3478, %r553;
	shl.b32 	%r2157, %r2156, 2;
	mov.u32 	%r2158, _ZZ8GPU_TilePViiPiiiS0_iiiiS0_S0_E5tile1;
	add.s32 	%r2159, %r2158, %r2157;
	ld.volatile.shared.u32 	%r2160, [%r2159];
	add.s32 	%r2161, %r2160, %r3479;
	ld.volatile.shared.u32 	%r2162, [%r2159+4];
	add.s32 	%r2163, %r2162, %r2161;
	ld.volatile.shared.u32 	%r2164, [%r2159+8];
	add.s32 	%r2165, %r2164, %r2163;
	ld.volatile.shared.u32 	%r2166, [%r2159+12];
	add.s32 	%r2167, %r2166, %r2165;
	ld.volatile.shared.u32 	%r2168, [%r2159+16];
	add.s32 	%r2169, %r2168, %r2167;
	ld.volatile.shared.u32 	%r2170, [%r2159+20];
	add.s32 	%r2171, %r2170, %r2169;
	ld.volatile.shared.u32 	%r2172, [%r2159+24];
	add.s32 	%r2173, %r2172, %r2171;
	ld.volatile.shared.u32 	%r2174, [%r2159+28];
	add.s32 	%r3479, %r2174, %r2173;
	add.s32 	%r3478, %r3478, 8;
$L__BB0_324:
	setp.eq.s32 	%p213, %r544, 0;
	@%p213 bra 	$L__BB0_326;
	add.s32 	%r2175, %r3478, %r553;
	shl.b32 	%r2176, %r2175, 2;
	mov.u32 	%r2177, _ZZ8GPU_TilePViiPiiiS0_iiiiS0_S0_E5tile1;
	add.s32 	%r2178, %r2177, %r2176;
	ld.volatile.shared.u32 	%r2179, [%r2178];
	add.s32 	%r2180, %r2179, %r3479;
	ld.volatile.shared.u32 	%r2181, [%r2178+4];
	add.s32 	%r2182, %r2181, %r2180;
	ld.volatile.shared.u32 	%r2183, [%r2178+8];
	add.s32 	%r2184, %r2183, %r2182;
	ld.volatile.shared.u32 	%r2185, [%r2178+12];
	add.s32 	%r3479, %r2185, %r2184;
	add.s32 	%r3478, %r3478, 4;
$L__BB0_326:
	setp.eq.s32 	%p214, %r546, 1;
	add.s32 	%r2186, %r3478, %r553;
	shl.b32 	%r2187, %r2186, 2;
	mov.u32 	%r2188, _ZZ8GPU_TilePViiPiiiS0_iiiiS0_S0_E5tile1;
	add.s32 	%r568, %r2188, %r2187;
	ld.volatile.shared.u32 	%r2189, [%r568];
	add.s32 	%r3479, %r2189, %r3479;
	@%p214 bra 	$L__BB0_328;
	ld.volatile.shared.u32 	%r2190, [%r568+4];
	add.s32 	%r2191, %r2190, %r3479;
	ld.volatile.shared.u32 	%r2192, [%r568+8];
	add.s32 	%r3479, %r2192, %r2191;
$L__BB0_328:
	add.s32 	%r572, %r3474, 1;
	setp.ne.s32 	%p215, %r3474, %r2113;
	mov.u32 	%r3474, %r572;
	@%p215 bra 	$L__BB0_319;
	shl.b32 	%r2193, %r2113, 1;
	or.b32  	%r2194, %r2193, 1;
	div.s32 	%r2195, %r3479, %r2194;
	div.s32 	%r2196, %r2195, %r2194;
	add.s32 	%r2197, %r536, %r548;
	add.s32 	%r2198, %r536, %r549;
	mad.lo.s32 	%r2199, %r2198, %r535, %r2197;
	shl.b32 	%r2200, %r2199, 2;
	mov.u32 	%r2201, _ZZ8GPU_TilePViiPiiiS0_iiiiS0_S0_E5tile2;
	add.s32 	%r2202, %r2201, %r2200;
	st.volatile.shared.u32 	[%r2202], %r2196;
$L__BB0_330:
	add.s32 	%r3473, %r3473, %r496;
	setp.lt.s32 	%p216, %r3473, %r534;
	@%p216 bra 	$L__BB0_317;
$L__BB0_331:
	membar.gl;
	bar.sync 	0;
	ld.shared.u32 	%r2211, [_ZZ8GPU_TilePViiPiiiS0_iiiiS0_S0_E6stride_$_0];
	ld.shared.u32 	%r574, [_ZZ8GPU_TilePViiPiiiS0_iiiiS0_S0_E10dep_stride_$_0];
	mad.lo.s32 	%r2212, %r2211, %r3465, %r574;
	mul.lo.s32 	%r2213, %r2212, %r574;
	setp.ge.u32 	%p219, %r1, %r2213;
	@%p219 bra 	$L__BB0_333;
	mul.lo.s32 	%r2214, %r574, %r3465;
	ld.shared.u32 	%r2215, [_ZZ8GPU_TilePViiPiiiS0_iiiiS0_S0_E5tileY_$_0];
	add.s32 	%r2216, %r2215, %r574;
	mad.lo.s32 	%r2217, %r2214, %r2216, %r1;
	ld.shared.u32 	%r2218, [_ZZ8GPU_TilePViiPiiiS0_iiiiS0_S0_E5tileX_$_0];
	div.u32 	%r2219, %r1, %r574;
	ld.shared.u32 	%r2220, [_ZZ8GPU_TilePViiPiiiS0_iiiiS0_S0_E10segLengthX_$_0];
	mul.lo.s32 	%r2221, %r2219, %r574;
	sub.s32 	%r2222, %r1, %r2221;
	add.s32 	%r2223, %r2222, %r2218;
	mad.lo.s32 	%r2224, %r2220, %r2219, %r2223;
	shl.b32 	%r2225, %r2224, 2;
	mov.u32 	%r2226, _ZZ8GPU_TilePViiPiiiS0_iiiiS0_S0_E5tile1;
	add.s32 	%r2227, %r2226, %r2225;
	ld.volatile.shared.u32 	%r2228, [%r2227];
	shl.b32 	%r2229, %r2217, 2;
	mov.u32 	%r2230, _ZZ8GPU_TilePViiPiiiS0_iiiiS0_S0_E9intra_dep;
	add.s32 	%r2231, %r2230, %r2229;
	st.shared.u32 	[%r2231], %r2228;
$L__BB0_333:
	membar.gl;
	bar.sync 	0;
	ld.shared.u32 	%r2232, [_ZZ8GPU_TilePViiPiiiS0_iiiiS0_S0_E10segLengthX_$_0];
	ld.shared.u32 	%r2233, [_ZZ8GPU_TilePViiPiiiS0_iiiiS0_S0_E10segLengthY_$_0];
	mul.lo.s32 	%r575, %r2233, %r2232;
	setp.ge.s32 	%p220, %r1, %r575;
	@%p220 bra 	$L__BB0_336;
	mov.u32 	%r3485, %r1;
$L__BB0_335:
	shl.b32 	%r2234, %r3485, 2;
	mov.u32 	%r2235, _ZZ8GPU_TilePViiPiiiS0_iiiiS0_S0_E5tile2;
	add.s32 	%r2236, %r2235, %r2234;
	ld.volatile.shared.u32 	%r2237, [%r2236];
	mov.u32 	%r2238, _ZZ8GPU_TilePViiPiiiS0_iiiiS0_S0_E5tile1;
	add.s32 	%r2239, %r2238, %r2234;
	st.volatile.shared.u32 	[%r2239], %r2237;
	mov.b32 	%r2240, 0;
	st.volatile.shared.u32 	[%r2236], %r2240;
	add.s32 	%r3485, %r3485, 1024;
	setp.lt.s32 	%p221, %r3485, %r575;
	@%p221 bra 	$L__BB0_335;
$L__BB0_336:
	membar.gl;
	bar.sync 	0;
	setp.ne.s32 	%p222, %r532, %r1030;
	mov.u32 	%r3465, %r532;
	@%p222 bra 	$L__BB0_296;
$L__BB0_337:
	ld.shared.u32 	%r2241, [_ZZ8GPU_TilePViiPiiiS0_iiiiS0_S0_E6stride_$_0];
	mul.lo.s32 	%r578, %r2241, %r1030;
	ld.shared.u32 	%r579, [_ZZ8GPU_TilePViiPiiiS0_iiiiS0_S0_E5width_$_0];
	ld.shared.u32 	%r580, [_ZZ8GPU_TilePViiPiiiS0_iiiiS0_S0_E5tileX_$_0];
	ld.shared.u32 	%r2242, [_ZZ8GPU_TilePViiPiiiS0_iiiiS0_S0_E5tileY_$_0];
	mul.lo.s32 	%r581, %r2242, %r580;
	setp.ge.s32 	%p223, %r1, %r581;
	@%p223 bra 	$L__BB0_343;
	setp.lt.s32 	%p224, %r580, 0;
	@%p224 bra 	$L__BB0_343;
	ld.param.u32 	%r3334, [_Z8GPU_TilePViiPiiiS0_iiiiS0_S0__param_9];
	ld.shared.u32 	%r582, [_ZZ8GPU_TilePViiPiiiS0_iiiiS0_S0_E10dep_stride_$_0];
	ld.shared.u32 	%r583, [_ZZ8GPU_TilePViiPiiiS0_iiiiS0_S0_E10segLengthX_$_0];
	mad.lo.s32 	%r2243, %r578, %r579, %r578;
	mad.lo.s32 	%r2244, %r580, %r3463, %r3334;
	sub.s32 	%r584, %r2244, %r2243;
	mov.u32 	%r3486, %r1;
$L__BB0_340:
	div.s32 	%r586, %r3486, %r580;
	setp.ge.s32 	%p225, %r586, %r578;
	@%p225 bra 	$L__BB0_342;
	rem.s32 	%r2245, %r3486, %r580;
	add.s32 	%r2246, %r584, %r2245;
	mad.lo.s32 	%r2247, %r579, %r586, %r2246;
	add.s32 	%r2248, %r582, %r586;
	add.s32 	%r2249, %r582, %r2245;
	mad.lo.s32 	%r2250, %r2248, %r583, %r2249;
	shl.b32 	%r2251, %r2250, 2;
	mov.u32 	%r2252, _ZZ8GPU_TilePViiPiiiS0_iiiiS0_S0_E5tile1;
	add.s32 	%r2253, %r2252, %r2251;
	ld.volatile.shared.u32 	%r2254, [%r2253];
	mul.wide.s32 	%rd159, %r2247, 4;
	add.s64 	%rd160, %rd1, %rd159;
	st.volatile.global.u32 	[%rd160], %r2254;
$L__BB0_342:
	add.s32 	%r3486, %r3486, %r496;
	setp.lt.s32 	%p226, %r3486, %r581;
	@%p226 bra 	$L__BB0_340;
$L__BB0_343:
	setp.ne.s32 	%p227, %r1, 0;
	membar.gl;
	bar.sync 	0;
	@%p227 bra 	$L__BB0_345;
	ld.shared.u32 	%r2255, [_ZZ8GPU_TilePViiPiiiS0_iiiiS0_S0_E4yseg_$_0];
	mad.lo.s32 	%r2256, %r2255, %r1031, %r1027;
	add.s32 	%r2257, %r2256, 1;
	mul.wide.s32 	%rd161, %r2257, 4;
	add.s64 	%rd162, %rd4, %rd161;
	ld.volatile.global.u32 	%r2258, [%rd162];
	add.s32 	%r2259, %r2258, 1;
	st.volatile.global.u32 	[%rd162], %r2259;
$L__BB0_345:
	membar.gl;
	bar.sync 	0;
	add.s32 	%r3463, %r3463, 1;
	ld.shared.u32 	%r3487, [_ZZ8GPU_TilePViiPiiiS0_iiiiS0_S0_E4xseg_$_0];
	add.s32 	%r2260, %r3487, -1;
	setp.lt.s32 	%p228, %r3463, %r2260;
	@%p228 bra 	$L__BB0_288;
$L__BB0_346:
	setp.ne.s32 	%p229, %r1, 0;
	add.s32 	%r591, %r3487, -1;
	@%p229 bra 	$L__BB0_349;
	ld.shared.u32 	%r2261, [_ZZ8GPU_TilePViiPiiiS0_iiiiS0_S0_E6YoverX_$_0];
	add.s32 	%r2262, %r2261, %r591;
	min.s32 	%r592, %r2262, %r3487;
	ld.shared.u32 	%r2263, [_ZZ8GPU_TilePViiPiiiS0_iiiiS0_S0_E4yseg_$_0];
	mad.lo.s32 	%r2264, %r2263, %r1031, %r1027;
	mul.wide.s32 	%rd163, %r2264, 4;
	add.s64 	%rd19, %rd4, %rd163;
$L__BB0_348:
	ld.volatile.global.u32 	%r2265, [%rd19];
	setp.lt.s32 	%p230, %r2265, %r592;
	@%p230 bra 	$L__BB0_348;
$L__BB0_349:
	membar.gl;
	bar.sync 	0;
	ld.shared.u32 	%r2266, [_ZZ8GPU_TilePViiPiiiS0_iiiiS0_S0_E4xseg_$_0];
	mad.lo.s32 	%r2267, %r2266, %r1028, %r591;
	ld.shared.u32 	%r2268, [_ZZ8GPU_TilePViiPiiiS0_iiiiS0_S0_E5tileX_$_0];
	ld.shared.u32 	%r2269, [_ZZ8GPU_TilePViiPiiiS0_iiiiS0_S0_E10dep_stride_$_0];
	mul.lo.s32 	%r2270, %r2268, %r1030;
	mul.lo.s32 	%r594, %r2270, %r2269;
	mul.lo.s32 	%r593, %r594, %r2267;
	setp.ge.s32 	%p231, %r1, %r594;
	@%p231 bra 	$L__BB0_356;
	or.b32  	%r2271, %r1, 1024;
	max.s32 	%r2272, %r594, %r2271;
	not.b32 	%r2273, %r1;
	add.s32 	%r595, %r2272, %r2273;
	and.b32  	%r2274, %r595, 3072;
	setp.eq.s32 	%p232, %r2274, 3072;
	mov.u32 	%r3490, %r1;
	@%p232 bra 	$L__BB0_353;
	shr.u32 	%r2276, %r595, 10;
	add.s32 	%r2277, %r2276, 1;
	and.b32  	%r596, %r2277, 3;
	mov.b32 	%r3489, 0;
	mov.u32 	%r2281, _ZZ8GPU_TilePViiPiiiS0_iiiiS0_S0_E9inter_dep;
	mov.u32 	%r3490, %r1;
$L__BB0_352:
	.pragma "nounroll";
	add.s32 	%r2278, %r3490, %r593;
	mul.wide.s32 	%rd164, %r2278, 4;
	add.s64 	%rd165, %rd2, %rd164;
	ld.volatile.global.u32 	%r2279, [%rd165];
	shl.b32 	%r2280, %r3490, 2;
	add.s32 	%r2282, %r2281, %r2280;
	st.shared.u32 	[%r2282], %r2279;
	add.s32 	%r3490, %r3490, 1024;
	add.s32 	%r3489, %r3489, 1;
	setp.ne.s32 	%p233, %r3489, %r596;
	@%p233 bra 	$L__BB0_352;
$L__BB0_353:
	setp.lt.u32 	%p234, %r595, 3072;
	@%p234 bra 	$L__BB0_356;
	mov.u32 	%r2286, _ZZ8GPU_TilePViiPiiiS0_iiiiS0_S0_E9inter_dep;
$L__BB0_355:
	add.s32 	%r2283, %r3490, %r593;
	mul.wide.s32 	%rd166, %r2283, 4;
	add.s64 	%rd167, %rd2, %rd166;
	ld.volatile.global.u32 	%r2284, [%rd167];
	shl.b32 	%r2285, %r3490, 2;
	add.s32 	%r2287, %r2286, %r2285;
	st.shared.u32 	[%r2287], %r2284;
	ld.volatile.global.u32 	%r2288, [%rd167+4096];
	st.shared.u32 	[%r2287+4096], %r2288;
	ld.volatile.global.u32 	%r2289, [%rd167+8192];
	st.shared.u32 	[%r2287+8192], %r2289;
	ld.volatile.global.u32 	%r2290, [%rd167+12288];
	st.shared.u32 	[%r2287+12288], %r2290;
	add.s32 	%r3490, %r3490, 4096;
	setp.lt.s32 	%p235, %r3490, %r594;
	@%p235 bra 	$L__BB0_355;
$L__BB0_356:
	setp.lt.s32 	%p236, %r1030, 1;
	membar.gl;
	bar.sync 	0;
	@%p236 bra 	$L__BB0_399;
	ld.param.u32 	%r3335, [_Z8GPU_TilePViiPiiiS0_iiiiS0_S0__param_9];
	cvt.s64.s32 	%rd20, %r3335;
	mov.b32 	%r3492, 0;
	mov.u32 	%r604, %ntid.x;
$L__BB0_358:
	setp.gt.s32 	%p237, %r3487, 1;
	ld.shared.u32 	%r2292, [_ZZ8GPU_TilePViiPiiiS0_iiiiS0_S0_E6stride_$_0];
	mul.lo.s32 	%r606, %r2292, %r3492;
	ld.shared.u32 	%r607, [_ZZ8GPU_TilePViiPiiiS0_iiiiS0_S0_E10dep_stride_$_0];
	add.s32 	%r608, %r606, %r607;
	ld.shared.u32 	%r609, [_ZZ8GPU_TilePViiPiiiS0_iiiiS0_S0_E5tileX_$_0];
	selp.b32 	%r2293, %r606, 0, %p237;
	mad.lo.s32 	%r2294, %r609, %r591, %r1;
	add.s32 	%r2295, %r607, %r2293;
	sub.s32 	%r3497, %r2294, %r2295;
	add.s32 	%r611, %r608, %r607;
	setp.ge.u32 	%p238, %r1, %r611;
	@%p238 bra 	$L__BB0_367;
	ld.shared.u32 	%r612, [_ZZ8GPU_TilePViiPiiiS0_iiiiS0_S0_E10segLengthX_$_0];
	mad.lo.s32 	%r3496, %r608, %r612, %r1;
	setp.lt.s32 	%p239, %r607, 1;
	@%p239 bra 	$L__BB0_367;
	ld.shared.u32 	%r614, [_ZZ8GPU_TilePViiPiiiS0_iiiiS0_S0_E5width_$_0];
	and.b32  	%r615, %r607, 3;
	setp.lt.u32 	%p240, %r607, 4;
	@%p240 bra 	$L__BB0_363;
	and.b32  	%r616, %r607, 2147483644;
	mov.b32 	%r3495, 0;
$L__BB0_362:
	cvt.s64.s32 	%rd168, %r3497;
	add.s64 	%rd169, %rd168, %rd20;
	shl.b64 	%rd170, %rd169, 2;
	add.s64 	%rd171, %rd1, %rd170;
	ld.volatile.global.u32 	%r2297, [%rd171];
	shl.b32 	%r2298, %r3496, 2;
	mov.u32 	%r2299, _ZZ8GPU_TilePViiPiiiS0_iiiiS0_S0_E5tile1;
	add.s32 	%r2300, %r2299, %r2298;
	st.volatile.shared.u32 	[%r2300], %r2297;
	add.s32 	%r2301, %r614, %r3497;
	cvt.s64.s32 	%rd172, %r2301;
	add.s64 	%rd173, %rd172, %rd20;
	shl.b64 	%rd174, %rd173, 2;
	add.s64 	%rd175, %rd1, %rd174;
	ld.volatile.global.u32 	%r2302, [%rd175];
	shl.b32 	%r2303, %r612, 2;
	add.s32 	%r2304, %r2300, %r2303;
	st.volatile.shared.u32 	[%r2304], %r2302;
	add.s32 	%r2305, %r2301, %r614;
	cvt.s64.s32 	%rd176, %r2305;
	add.s64 	%rd177, %rd176, %rd20;
	shl.b64 	%rd178, %rd177, 2;
	add.s64 	%rd179, %rd1, %rd178;
	ld.volatile.global.u32 	%r2306, [%rd179];
	add.s32 	%r2307, %r2304, %r2303;
	st.volatile.shared.u32 	[%r2307], %r2306;
	add.s32 	%r2308, %r2305, %r614;
	cvt.s64.s32 	%rd180, %r2308;
	add.s64 	%rd181, %rd180, %rd20;
	shl.b64 	%rd182, %rd181, 2;
	add.s64 	%rd183, %rd1, %rd182;
	ld.volatile.global.u32 	%r2309, [%rd183];
	add.s32 	%r2310, %r2307, %r2303;
	st.volatile.shared.u32 	[%r2310], %r2309;
	add.s32 	%r3496, %r2303, %r3496;
	add.s32 	%r3497, %r2308, %r614;
	add.s32 	%r3495, %r3495, 4;
	setp.ne.s32 	%p241, %r3495, %r616;
	@%p241 bra 	$L__BB0_362;
$L__BB0_363:
	setp.eq.s32 	%p242, %r615, 0;
	@%p242 bra 	$L__BB0_367;
	cvt.s64.s32 	%rd184, %r3497;
	add.s64 	%rd185, %rd184, %rd20;
	shl.b64 	%rd186, %rd185, 2;
	add.s64 	%rd187, %rd1, %rd186;
	ld.volatile.global.u32 	%r2311, [%rd187];
	shl.b32 	%r2312, %r3496, 2;
	mov.u32 	%r2313, _ZZ8GPU_TilePViiPiiiS0_iiiiS0_S0_E5tile1;
	add.s32 	%r625, %r2313, %r2312;
	st.volatile.shared.u32 	[%r625], %r2311;
	setp.eq.s32 	%p243, %r615, 1;
	@%p243 bra 	$L__BB0_367;
	add.s32 	%r2314, %r614, %r3497;
	cvt.s64.s32 	%rd188, %r2314;
	add.s64 	%rd189, %rd188, %rd20;
	shl.b64 	%rd190, %rd189, 2;
	add.s64 	%rd191, %rd1, %rd190;
	ld.volatile.global.u32 	%r2315, [%rd191];
	shl.b32 	%r626, %r612, 2;
	add.s32 	%r627, %r625, %r626;
	st.volatile.shared.u32 	[%r627], %r2315;
	add.s32 	%r628, %r2314, %r614;
	setp.eq.s32 	%p244, %r615, 2;
	@%p244 bra 	$L__BB0_367;
	cvt.s64.s32 	%rd192, %r628;
	add.s64 	%rd193, %rd192, %rd20;
	shl.b64 	%rd194, %rd193, 2;
	add.s64 	%rd195, %rd1, %rd194;
	ld.volatile.global.u32 	%r2316, [%rd195];
	add.s32 	%r2317, %r627, %r626;
	st.volatile.shared.u32 	[%r2317], %r2316;
$L__BB0_367:
	mul.lo.s32 	%r629, %r607, %r609;
	setp.ge.s32 	%p245, %r1, %r629;
	@%p245 bra 	$L__BB0_370;
	ld.shared.u32 	%r630, [_ZZ8GPU_TilePViiPiiiS0_iiiiS0_S0_E10segLengthX_$_0];
	mul.lo.s32 	%r631, %r629, %r3492;
	mov.u32 	%r3498, %r1;
$L__BB0_369:
	div.s32 	%r2318, %r3498, %r609;
	mad.lo.s32 	%r2319, %r630, %r2318, %r607;
	mul.lo.s32 	%r2320, %r2318, %r609;
	sub.s32 	%r2321, %r3498, %r2320;
	add.s32 	%r2322, %r2319, %r2321;
	add.s32 	%r2323, %r631, %r3498;
	shl.b32 	%r2324, %r2323, 2;
	mov.u32 	%r2325, _ZZ8GPU_TilePViiPiiiS0_iiiiS0_S0_E9inter_dep;
	add.s32 	%r2326, %r2325, %r2324;
	ld.shared.u32 	%r2327, [%r2326];
	shl.b32 	%r2328, %r2322, 2;
	mov.u32 	%r2329, _ZZ8GPU_TilePViiPiiiS0_iiiiS0_S0_E5tile1;
	add.s32 	%r2330, %r2329, %r2328;
	st.volatile.shared.u32 	[%r2330], %r2327;
	add.s32 	%r3498, %r3498, 1024;
	setp.lt.s32 	%p246, %r3498, %r629;
	@%p246 bra 	$L__BB0_369;
$L__BB0_370:
	mul.lo.s32 	%r2331, %r608, %r607;
	setp.ge.u32 	%p247, %r1, %r2331;
	@%p247 bra 	$L__BB0_372;
	mul.lo.s32 	%r2332, %r607, %r3492;
	ld.shared.u32 	%r2333, [_ZZ8GPU_TilePViiPiiiS0_iiiiS0_S0_E5tileY_$_0];
	add.s32 	%r2334, %r2333, %r607;
	mad.lo.s32 	%r2335, %r2332, %r2334, %r1;
	div.u32 	%r2336, %r1, %r607;
	ld.shared.u32 	%r2337, [_ZZ8GPU_TilePViiPiiiS0_iiiiS0_S0_E10segLengthX_$_0];
	mul.lo.s32 	%r2338, %r2336, %r607;
	sub.s32 	%r2339, %r1, %r2338;
	mad.lo.s32 	%r2340, %r2337, %r2336, %r2339;
	shl.b32 	%r2341, %r2335, 2;
	mov.u32 	%r2342, _ZZ8GPU_TilePViiPiiiS0_iiiiS0_S0_E9intra_dep;
	add.s32 	%r2343, %r2342, %r2341;
	ld.shared.u32 	%r2344, [%r2343];
	shl.b32 	%r2345, %r2340, 2;
	mov.u32 	%r2346, _ZZ8GPU_TilePViiPiiiS0_iiiiS0_S0_E5tile1;
	add.s32 	%r2347, %r2346, %r2345;
	st.volatile.shared.u32 	[%r2347], %r2344;
$L__BB0_372:
	mul.lo.s32 	%r2348, %r611, %r607;
	setp.ge.u32 	%p248, %r1, %r2348;
	@%p248 bra 	$L__BB0_374;
	ld.param.u32 	%r3336, [_Z8GPU_TilePViiPiiiS0_iiiiS0_S0__param_9];
	ld.shared.u32 	%r2349, [_ZZ8GPU_TilePViiPiiiS0_iiiiS0_S0_E5width_$_0];
	mul.lo.s32 	%r2350, %r2349, %r606;
	sub.s32 	%r2351, %r3336, %r2350;
	cvt.s64.s32 	%rd196, %r2351;
	ld.shared.u32 	%r2352, [_ZZ8GPU_TilePViiPiiiS0_iiiiS0_S0_E6height_$_0];
	ld.shared.u32 	%r2353, [_ZZ8GPU_TilePViiPiiiS0_iiiiS0_S0_E2n1_$_0];
	div.u32 	%r2354, %r1, %r607;
	mul.lo.s32 	%r2355, %r2354, %r607;
	sub.s32 	%r2356, %r1, %r2355;
	sub.s32 	%r2357, %r2354, %r607;
	add.s32 	%r2358, %r2356, %r2353;
	mad.lo.s32 	%r2359, %r2357, %r2352, %r2358;
	ld.shared.u32 	%r2360, [_ZZ8GPU_TilePViiPiiiS0_iiiiS0_S0_E10segLengthX_$_0];
	add.s32 	%r2361, %r2356, %r607;
	mad.lo.s32 	%r2362, %r2360, %r2354, %r2361;
	add.s32 	%r2363, %r2362, %r606;
	cvt.s64.s32 	%rd197, %r2359;
	add.s64 	%rd198, %rd197, %rd196;
	shl.b64 	%rd199, %rd198, 2;
	add.s64 	%rd200, %rd1, %rd199;
	ld.volatile.global.u32 	%r2364, [%rd200];
	shl.b32 	%r2365, %r2363, 2;
	mov.u32 	%r2366, _ZZ8GPU_TilePViiPiiiS0_iiiiS0_S0_E5tile1;
	add.s32 	%r2367, %r2366, %r2365;
	st.volatile.shared.u32 	[%r2367], %r2364;
$L__BB0_374:
	membar.gl;
	bar.sync 	0;
	add.s32 	%r634, %r3492, 1;
	ld.shared.u32 	%r2368, [_ZZ8GPU_TilePViiPiiiS0_iiiiS0_S0_E6stride_$_0];
	mad.lo.s32 	%r636, %r2368, %r3492, %r2368;
	ld.shared.u32 	%r2369, [_ZZ8GPU_TilePViiPiiiS0_iiiiS0_S0_E5tileY_$_0];
	mul.lo.s32 	%r637, %r636, %r2369;
	setp.ge.s32 	%p249, %r1, %r637;
	@%p249 bra 	$L__BB0_395;
	ld.shared.u32 	%r638, [_ZZ8GPU_TilePViiPiiiS0_iiiiS0_S0_E5tileX_$_0];
	ld.shared.u32 	%r639, [_ZZ8GPU_TilePViiPiiiS0_iiiiS0_S0_E10segLengthX_$_0];
	ld.shared.u32 	%r640, [_ZZ8GPU_TilePViiPiiiS0_iiiiS0_S0_E10dep_stride_$_0];
	setp.gt.s32 	%p250, %r2368, -1;
	neg.s32 	%r641, %r2368;
	shl.b32 	%r2370, %r2368, 1;
	or.b32  	%r642, %r2370, 1;
	@%p250 bra 	$L__BB0_380;
	mov.u32 	%r3499, %r1;
$L__BB0_377:
	div.s32 	%r2457, %r3499, %r638;
	mul.lo.s32 	%r2458, %r2457, %r638;
	sub.s32 	%r2459, %r3499, %r2458;
	add.s32 	%r2460, %r640, %r2457;
	add.s32 	%r2461, %r640, %r2459;
	mad.lo.s32 	%r644, %r2460, %r639, %r2461;
	max.s32 	%r2462, %r2457, %r2459;
	setp.ge.s32 	%p259, %r2462, %r636;
	@%p259 bra 	$L__BB0_379;
	shl.b32 	%r2463, %r644, 2;
	mov.u32 	%r2464, _ZZ8GPU_TilePViiPiiiS0_iiiiS0_S0_E5tile2;
	add.s32 	%r2465, %r2464, %r2463;
	mov.b32 	%r2466, 0;
	st.volatile.shared.u32 	[%r2465], %r2466;
$L__BB0_379:
	add.s32 	%r3499, %r3499, %r604;
	setp.lt.s32 	%p260, %r3499, %r637;
	@%p260 bra 	$L__BB0_377;
	bra.uni 	$L__BB0_395;
$L__BB0_380:
	and.b32  	%r646, %r642, 8;
	and.b32  	%r647, %r642, 4;
	and.b32  	%r648, %r642, 2147483632;
	and.b32  	%r649, %r642, 3;
	mov.u32 	%r3500, %r1;
$L__BB0_381:
	div.s32 	%r652, %r3500, %r638;
	mul.lo.s32 	%r2371, %r652, %r638;
	sub.s32 	%r651, %r3500, %r2371;
	max.s32 	%r2372, %r652, %r651;
	setp.ge.s32 	%p251, %r2372, %r636;
	@%p251 bra 	$L__BB0_394;
	add.s32 	%r2374, %r2368, %r652;
	add.s32 	%r2375, %r2368, %r651;
	mad.lo.s32 	%r653, %r2374, %r639, %r2375;
	mov.b32 	%r3506, 0;
	mov.u32 	%r3501, %r641;
$L__BB0_383:
	setp.lt.u32 	%p252, %r2368, 8;
	mad.lo.s32 	%r656, %r639, %r3501, %r653;
	mov.u32 	%r3505, %r641;
	@%p252 bra 	$L__BB0_386;
	mov.u32 	%r3505, %r641;
$L__BB0_385:
	.pragma "nounroll";
	add.s32 	%r2376, %r3505, %r656;
	shl.b32 	%r2377, %r2376, 2;
	mov.u32 	%r2378, _ZZ8GPU_TilePViiPiiiS0_iiiiS0_S0_E5tile1;
	add.s32 	%r2379, %r2378, %r2377;
	ld.volatile.shared.u32 	%r2380, [%r2379];
	add.s32 	%r2381, %r2380, %r3506;
	ld.volatile.shared.u32 	%r2382, [%r2379+4];
	add.s32 	%r2383, %r2382, %r2381;
	ld.volatile.shared.u32 	%r2384, [%r2379+8];
	add.s32 	%r2385, %r2384, %r2383;
	ld.volatile.shared.u32 	%r2386, [%r2379+12];
	add.s32 	%r2387, %r2386, %r2385;
	ld.volatile.shared.u32 	%r2388, [%r2379+16];
	add.s32 	%r2389, %r2388, %r2387;
	ld.volatile.shared.u32 	%r2390, [%r2379+20];
	add.s32 	%r2391, %r2390, %r2389;
	ld.volatile.shared.u32 	%r2392, [%r2379+24];
	add.s32 	%r2393, %r2392, %r2391;
	ld.volatile.shared.u32 	%r2394, [%r2379+28];
	add.s32 	%r2395, %r2394, %r2393;
	ld.volatile.shared.u32 	%r2396, [%r2379+32];
	add.s32 	%r2397, %r2396, %r2395;
	ld.volatile.shared.u32 	%r2398, [%r2379+36];
	add.s32 	%r2399, %r2398, %r2397;
	ld.volatile.shared.u32 	%r2400, [%r2379+40];
	add.s32 	%r2401, %r2400, %r2399;
	ld.volatile.shared.u32 	%r2402, [%r2379+44];
	add.s32 	%r2403, %r2402, %r2401;
	ld.volatile.shared.u32 	%r2404, [%r2379+48];
	add.s32 	%r2405, %r2404, %r2403;
	ld.volatile.shared.u32 	%r2406, [%r2379+52];
	add.s32 	%r2407, %r2406, %r2405;
	ld.volatile.shared.u32 	%r2408, [%r2379+56];
	add.s32 	%r2409, %r2408, %r2407;
	ld.volatile.shared.u32 	%r2410, [%r2379+60];
	add.s32 	%r3506, %r2410, %r2409;
	add.s32 	%r3505, %r3505, 16;
	add.s32 	%r2411, %r3505, %r2368;
	setp.ne.s32 	%p253, %r2411, %r648;
	@%p253 bra 	$L__BB0_385;
$L__BB0_386:
	setp.eq.s32 	%p254, %r646, 0;
	@%p254 bra 	$L__BB0_388;
	add.s32 	%r2412, %r3505, %r656;
	shl.b32 	%r2413, %r2412, 2;
	mov.u32 	%r2414, _ZZ8GPU_TilePViiPiiiS0_iiiiS0_S0_E5tile1;
	add.s32 	%r2415, %r2414, %r2413;
	ld.volatile.shared.u32 	%r2416, [%r2415];
	add.s32 	%r2417, %r2416, %r3506;
	ld.volatile.shared.u32 	%r2418, [%r2415+4];
	add.s32 	%r2419, %r2418, %r2417;
	ld.volatile.shared.u32 	%r2420, [%r2415+8];
	add.s32 	%r2421, %r2420, %r2419;
	ld.volatile.shared.u32 	%r2422, [%r2415+12];
	add.s32 	%r2423, %r2422, %r2421;
	ld.volatile.shared.u32 	%r2424, [%r2415+16];
	add.s32 	%r2425, %r2424, %r2423;
	ld.volatile.shared.u32 	%r2426, [%r2415+20];
	add.s32 	%r2427, %r2426, %r2425;
	ld.volatile.shared.u32 	%r2428, [%r2415+24];
	add.s32 	%r2429, %r2428, %r2427;
	ld.volatile.shared.u32 	%r2430, [%r2415+28];
	add.s32 	%r3506, %r2430, %r2429;
	add.s32 	%r3505, %r3505, 8;
$L__BB0_388:
	setp.eq.s32 	%p255, %r647, 0;
	@%p255 bra 	$L__BB0_390;
	add.s32 	%r2431, %r3505, %r656;
	shl.b32 	%r2432, %r2431, 2;
	mov.u32 	%r2433, _ZZ8GPU_TilePViiPiiiS0_iiiiS0_S0_E5tile1;
	add.s32 	%r2434, %r2433, %r2432;
	ld.volatile.shared.u32 	%r2435, [%r2434];
	add.s32 	%r2436, %r2435, %r3506;
	ld.volatile.shared.u32 	%r2437, [%r2434+4];
	add.s32 	%r2438, %r2437, %r2436;
	ld.volatile.shared.u32 	%r2439, [%r2434+8];
	add.s32 	%r2440, %r2439, %r2438;
	ld.volatile.shared.u32 	%r2441, [%r2434+12];
	add.s32 	%r3506, %r2441, %r2440;
	add.s32 	%r3505, %r3505, 4;
$L__BB0_390:
	setp.eq.s32 	%p256, %r649, 1;
	add.s32 	%r2442, %r3505, %r656;
	shl.b32 	%r2443, %r2442, 2;
	mov.u32 	%r2444, _ZZ8GPU_TilePViiPiiiS0_iiiiS0_S0_E5tile1;
	add.s32 	%r671, %r2444, %r2443;
	ld.volatile.shared.u32 	%r2445, [%r671];
	add.s32 	%r3506, %r2445, %r3506;
	@%p256 bra 	$L__BB0_392;
	ld.volatile.shared.u32 	%r2446, [%r671+4];
	add.s32 	%r2447, %r2446, %r3506;
	ld.volatile.shared.u32 	%r2448, [%r671+8];
	add.s32 	%r3506, %r2448, %r2447;
$L__BB0_392:
	add.s32 	%r675, %r3501, 1;
	setp.ne.s32 	%p257, %r3501, %r2368;
	mov.u32 	%r3501, %r675;
	@%p257 bra 	$L__BB0_383;
	div.s32 	%r2449, %r3506, %r642;
	div.s32 	%r2450, %r2449, %r642;
	add.s32 	%r2451, %r640, %r651;
	add.s32 	%r2452, %r640, %r652;
	mad.lo.s32 	%r2453, %r2452, %r639, %r2451;
	shl.b32 	%r2454, %r2453, 2;
	mov.u32 	%r2455, _ZZ8GPU_TilePViiPiiiS0_iiiiS0_S0_E5tile2;
	add.s32 	%r2456, %r2455, %r2454;
	st.volatile.shared.u32 	[%r2456], %r2450;
$L__BB0_394:
	add.s32 	%r3500, %r3500, %r604;
	setp.lt.s32 	%p258, %r3500, %r637;
	@%p258 bra 	$L__BB0_381;
$L__BB0_395:
	membar.gl;
	bar.sync 	0;
	ld.shared.u32 	%r2467, [_ZZ8GPU_TilePViiPiiiS0_iiiiS0_S0_E10segLengthX_$_0];
	ld.shared.u32 	%r2468, [_ZZ8GPU_TilePViiPiiiS0_iiiiS0_S0_E10segLengthY_$_0];
	mul.lo.s32 	%r677, %r2468, %r2467;
	setp.ge.s32 	%p261, %r1, %r677;
	@%p261 bra 	$L__BB0_398;
	mov.u32 	%r3512, %r1;
$L__BB0_397:
	shl.b32 	%r2469, %r3512, 2;
	mov.u32 	%r2470, _ZZ8GPU_TilePViiPiiiS0_iiiiS0_S0_E5tile2;
	add.s32 	%r2471, %r2470, %r2469;
	ld.volatile.shared.u32 	%r2472, [%r2471];
	mov.u32 	%r2473, _ZZ8GPU_TilePViiPiiiS0_iiiiS0_S0_E5tile1;
	add.s32 	%r2474, %r2473, %r2469;
	st.volatile.shared.u32 	[%r2474], %r2472;
	mov.b32 	%r2475, 0;
	st.volatile.shared.u32 	[%r2471], %r2475;
	add.s32 	%r3512, %r3512, 1024;
	setp.lt.s32 	%p262, %r3512, %r677;
	@%p262 bra 	$L__BB0_397;
$L__BB0_398:
	membar.gl;
	bar.sync 	0;
	setp.ne.s32 	%p263, %r634, %r1030;
	mov.u32 	%r3492, %r634;
	@%p263 bra 	$L__BB0_358;
$L__BB0_399:
	ld.shared.u32 	%r2476, [_ZZ8GPU_TilePViiPiiiS0_iiiiS0_S0_E6stride_$_0];
	mul.lo.s32 	%r680, %r2476, %r1030;
	ld.shared.u32 	%r681, [_ZZ8GPU_TilePViiPiiiS0_iiiiS0_S0_E5width_$_0];
	ld.shared.u32 	%r682, [_ZZ8GPU_TilePViiPiiiS0_iiiiS0_S0_E5tileX_$_0];
	ld.shared.u32 	%r2477, [_ZZ8GPU_TilePViiPiiiS0_iiiiS0_S0_E5tileY_$_0];
	mul.lo.s32 	%r683, %r2477, %r682;
	setp.ge.s32 	%p264, %r1, %r683;
	@%p264 bra 	$L__BB0_404;
	ld.param.u32 	%r3337, [_Z8GPU_TilePViiPiiiS0_iiiiS0_S0__param_9];
	mad.lo.s32 	%r2478, %r682, %r591, %r3337;
	mad.lo.s32 	%r2479, %r680, %r681, %r680;
	sub.s32 	%r684, %r2478, %r2479;
	ld.shared.u32 	%r685, [_ZZ8GPU_TilePViiPiiiS0_iiiiS0_S0_E10dep_stride_$_0];
	ld.shared.u32 	%r686, [_ZZ8GPU_TilePViiPiiiS0_iiiiS0_S0_E10segLengthX_$_0];
	mov.u32 	%r687, %ntid.x;
	mov.u32 	%r3513, %r1;
$L__BB0_401:
	div.s32 	%r690, %r3513, %r682;
	mul.lo.s32 	%r2480, %r690, %r682;
	sub.s32 	%r689, %r3513, %r2480;
	max.s32 	%r2481, %r689, %r690;
	setp.ge.s32 	%p265, %r2481, %r680;
	@%p265 bra 	$L__BB0_403;
	add.s32 	%r2482, %r684, %r689;
	mad.lo.s32 	%r2483, %r681, %r690, %r2482;
	add.s32 	%r2484, %r685, %r690;
	add.s32 	%r2485, %r685, %r689;
	mad.lo.s32 	%r2486, %r2484, %r686, %r2485;
	shl.b32 	%r2487, %r2486, 2;
	mov.u32 	%r2488, _ZZ8GPU_TilePViiPiiiS0_iiiiS0_S0_E5tile1;
	add.s32 	%r2489, %r2488, %r2487;
	ld.volatile.shared.u32 	%r2490, [%r2489];
	mul.wide.s32 	%rd201, %r2483, 4;
	add.s64 	%rd202, %rd1, %rd201;
	st.volatile.global.u32 	[%rd202], %r2490;
$L__BB0_403:
	add.s32 	%r3513, %r3513, %r687;
	setp.lt.s32 	%p266, %r3513, %r683;
	@%p266 bra 	$L__BB0_401;
$L__BB0_404:
	setp.ne.s32 	%p267, %r1, 0;
	membar.gl;
	bar.sync 	0;
	@%p267 bra 	$L__BB0_406;
	ld.shared.u32 	%r2491, [_ZZ8GPU_TilePViiPiiiS0_iiiiS0_S0_E4yseg_$_0];
	mad.lo.s32 	%r2492, %r2491, %r1031, %r1027;
	add.s32 	%r2493, %r2492, 1;
	mul.wide.s32 	%rd203, %r2493, 4;
	add.s64 	%rd204, %rd4, %rd203;
	ld.volatile.global.u32 	%r2494, [%rd204];
	add.s32 	%r2495, %r2494, 1;
	st.volatile.global.u32 	[%rd204], %r2495;
$L__BB0_406:
	setp.ne.s32 	%p268, %r1, 0;
	membar.gl;
	bar.sync 	0;
	@%p268 bra 	$L__BB0_408;
	ld.shared.u32 	%r2496, [_ZZ8GPU_TilePViiPiiiS0_iiiiS0_S0_E4xseg_$_0];
	st.volatile.global.u32 	[%rd15], %r2496;
$L__BB0_408:
	membar.gl;
	bar.sync 	0;
	bra.uni 	$L__BB0_603;
$L__BB0_409:
	setp.ne.s32 	%p4, %r1, 0;
	@%p4 bra 	$L__BB0_412;
	ld.shared.u32 	%r1047, [_ZZ8GPU_TilePViiPiiiS0_iiiiS0_S0_E6YoverX_$_0];
	ld.shared.u32 	%r1048, [_ZZ8GPU_TilePViiPiiiS0_iiiiS0_S0_E4xseg_$_0];
	min.s32 	%r692, %r1047, %r1048;
	mad.lo.s32 	%r1049, %r394, %r1031, %r1027;
	mul.wide.s32 	%rd33, %r1049, 4;
	add.s64 	%rd21, %rd4, %rd33;
$L__BB0_411:
	ld.volatile.global.u32 	%r1050, [%rd21];
	setp.lt.s32 	%p5, %r1050, %r692;
	@%p5 bra 	$L__BB0_411;
$L__BB0_412:
	setp.ne.s32 	%p6, %r1, 0;
	membar.gl;
	bar.sync 	0;
	@%p6 bra 	$L__BB0_415;
	mul.wide.s32 	%rd34, %r1029, 4;
	add.s64 	%rd22, %rd3, %rd34;
	ld.shared.u32 	%r693, [_ZZ8GPU_TilePViiPiiiS0_iiiiS0_S0_E4xseg_$_0];
$L__BB0_414:
	ld.volatile.global.u32 	%r1051, [%rd22];
	setp.lt.s32 	%p7, %r1051, %r693;
	@%p7 bra 	$L__BB0_414;
$L__BB0_415:
	setp.ne.s32 	%p8, %r1, 0;
	membar.gl;
	bar.sync 	0;
	mul.wide.s32 	%rd35, %r1028, 4;
	add.s64 	%rd23, %rd3, %rd35;
	@%p8 bra 	$L__BB0_417;
	mov.b32 	%r1052, 0;
	st.volatile.global.u32 	[%rd23], %r1052;
$L__BB0_417:
	membar.gl;
	bar.sync 	0;
	ld.shared.u32 	%r1053, [_ZZ8GPU_TilePViiPiiiS0_iiiiS0_S0_E4xseg_$_0];
	ld.shared.u32 	%r694, [_ZZ8GPU_TilePViiPiiiS0_iiiiS0_S0_E5tileX_$_0];
	ld.shared.u32 	%r695, [_ZZ8GPU_TilePViiPiiiS0_iiiiS0_S0_E10dep_stride_$_0];
	mul.lo.s32 	%r1054, %r1030, %r1028;
	mul.lo.s32 	%r1055, %r1054, %r1053;
	mul.lo.s32 	%r1056, %r1055, %r694;
	mul.lo.s32 	%r696, %r1056, %r695;
	mul.lo.s32 	%r1057, %r694, %r1030;
	mul.lo.s32 	%r697, %r1057, %r695;
	setp.ge.s32 	%p9, %r1, %r697;
	@%p9 bra 	$L__BB0_424;
	or.b32  	%r1058, %r1, 1024;
	max.u32 	%r1059, %r697, %r1058;
	not.b32 	%r1060, %r1;
	add.s32 	%r698, %r1059, %r1060;
	and.b32  	%r1061, %r698, 3072;
	setp.eq.s32 	%p10, %r1061, 3072;
	mov.u32 	%r3516, %r1;
	@%p10 bra 	$L__BB0_421;
	shr.u32 	%r1063, %r698, 10;
	add.s32 	%r1064, %r1063, 1;
	and.b32  	%r699, %r1064, 3;
	mov.b32 	%r3515, 0;
	mov.u32 	%r1068, _ZZ8GPU_TilePViiPiiiS0_iiiiS0_S0_E9inter_dep;
	mov.u32 	%r3516, %r1;
$L__BB0_420:
	.pragma "nounroll";
	add.s32 	%r1065, %r3516, %r696;
	mul.wide.s32 	%rd36, %r1065, 4;
	add.s64 	%rd37, %rd2, %rd36;
	ld.volatile.global.u32 	%r1066, [%rd37];
	shl.b32 	%r1067, %r3516, 2;
	add.s32 	%r1069, %r1068, %r1067;
	st.shared.u32 	[%r1069], %r1066;
	add.s32 	%r3516, %r3516, 1024;
	add.s32 	%r3515, %r3515, 1;
	setp.ne.s32 	%p11, %r3515, %r699;
	@%p11 bra 	$L__BB0_420;
$L__BB0_421:
	setp.lt.u32 	%p12, %r698, 3072;
	@%p12 bra 	$L__BB0_424;
	mov.u32 	%r1073, _ZZ8GPU_TilePViiPiiiS0_iiiiS0_S0_E9inter_dep;
$L__BB0_423:
	add.s32 	%r1070, %r3516, %r696;
	mul.wide.s32 	%rd38, %r1070, 4;
	add.s64 	%rd39, %rd2, %rd38;
	ld.volatile.global.u32 	%r1071, [%rd39];
	shl.b32 	%r1072, %r3516, 2;
	add.s32 	%r1074, %r1073, %r1072;
	st.shared.u32 	[%r1074], %r1071;
	ld.volatile.global.u32 	%r1075, [%rd39+4096];
	st.shared.u32 	[%r1074+4096], %r1075;
	ld.volatile.global.u32 	%r1076, [%rd39+8192];
	st.shared.u32 	[%r1074+8192], %r1076;
	ld.volatile.global.u32 	%r1077, [%rd39+12288];
	st.shared.u32 	[%r1074+12288], %r1077;
	add.s32 	%r3516, %r3516, 4096;
	setp.lt.s32 	%p13, %r3516, %r697;
	@%p13 bra 	$L__BB0_423;
$L__BB0_424:
	and.b32  	%r707, %r1, 31;
	shr.u32 	%r708, %r1, 5;
	ld.shared.u32 	%r709, [_ZZ8GPU_TilePViiPiiiS0_iiiiS0_S0_E5tileY_$_0];
	setp.ge.s32 	%p14, %r708, %r709;
	@%p14 bra 	$L__BB0_434;
	ld.param.u32 	%r3324, [_Z8GPU_TilePViiPiiiS0_iiiiS0_S0__param_9];
	ld.shared.u32 	%r1078, [_ZZ8GPU_TilePViiPiiiS0_iiiiS0_S0_E5width_$_0];
	mad.lo.s32 	%r3519, %r1078, %r708, %r3324;
	ld.shared.u32 	%r1079, [_ZZ8GPU_TilePViiPiiiS0_iiiiS0_S0_E10segLengthX_$_0];
	add.s32 	%r1080, %r695, %r708;
	mad.lo.s32 	%r3518, %r1080, %r1079, %r695;
	ld.shared.u32 	%r712, [_ZZ8GPU_TilePViiPiiiS0_iiiiS0_S0_E9warpbatch_$_0];
	mul.lo.s32 	%r713, %r1079, %r712;
	mul.lo.s32 	%r714, %r1078, %r712;
	not.b32 	%r1081, %r707;
	add.s32 	%r715, %r694, %r1081;
	and.b32  	%r716, %r715, 96;
	or.b32  	%r717, %r707, 32;
	or.b32  	%r718, %r707, 64;
	or.b32  	%r719, %r707, 96;
	mov.u32 	%r3520, %r708;
$L__BB0_426:
	setp.ge.s32 	%p15, %r707, %r694;
	@%p15 bra 	$L__BB0_433;
	setp.eq.s32 	%p16, %r716, 96;
	mov.u32 	%r3521, %r707;
	@%p16 bra 	$L__BB0_431;
	setp.eq.s32 	%p17, %r716, 0;
	add.s32 	%r1082, %r707, %r3519;
	mul.wide.s32 	%rd40, %r1082, 4;
	add.s64 	%rd24, %rd1, %rd40;
	ld.volatile.global.u32 	%r1083, [%rd24];
	add.s32 	%r1084, %r707, %r3518;
	shl.b32 	%r1085, %r1084, 2;
	mov.u32 	%r1086, _ZZ8GPU_TilePViiPiiiS0_iiiiS0_S0_E5tile1;
	add.s32 	%r723, %r1086, %r1085;
	st.volatile.shared.u32 	[%r723], %r1083;
	mov.u32 	%r3521, %r717;
	@%p17 bra 	$L__BB0_431;
	setp.eq.s32 	%p18, %r716, 32;
	ld.volatile.global.u32 	%r1087, [%rd24+128];
	st.volatile.shared.u32 	[%r723+128], %r1087;
	mov.u32 	%r3521, %r718;
	@%p18 bra 	$L__BB0_431;
	ld.volatile.global.u32 	%r1088, [%rd24+256];
	st.volatile.shared.u32 	[%r723+256], %r1088;
	mov.u32 	%r3521, %r719;
$L__BB0_431:
	setp.lt.u32 	%p19, %r715, 96;
	@%p19 bra 	$L__BB0_433;
$L__BB0_432:
	add.s32 	%r1089, %r3521, %r3519;
	mul.wide.s32 	%rd41, %r1089, 4;
	add.s64 	%rd42, %rd1, %rd41;
	ld.volatile.global.u32 	%r1090, [%rd42];
	add.s32 	%r1091, %r3521, %r3518;
	shl.b32 	%r1092, %r1091, 2;
	mov.u32 	%r1093, _ZZ8GPU_TilePViiPiiiS0_iiiiS0_S0_E5tile1;
	add.s32 	%r1094, %r1093, %r1092;
	st.volatile.shared.u32 	[%r1094], %r1090;
	ld.volatile.global.u32 	%r1095, [%rd42+128];
	st.volatile.shared.u32 	[%r1094+128], %r1095;
	ld.volatile.global.u32 	%r1096, [%rd42+256];
	st.volatile.shared.u32 	[%r1094+256], %r1096;
	ld.volatile.global.u32 	%r1097, [%rd42+384];
	st.volatile.shared.u32 	[%r1094+384], %r1097;
	add.s32 	%r3521, %r3521, 128;
	setp.lt.s32 	%p20, %r3521, %r694;
	@%p20 bra 	$L__BB0_432;
$L__BB0_433:
	add.s32 	%r3518, %r713, %r3518;
	add.s32 	%r3519, %r714, %r3519;
	add.s32 	%r3520, %r712, %r3520;
	setp.lt.s32 	%p21, %r3520, %r709;
	@%p21 bra 	$L__BB0_426;
$L__BB0_434:
	membar.gl;
	bar.sync 	0;
	setp.lt.s32 	%p22, %r1030, 1;
	@%p22 bra 	$L__BB0_471;
	mov.b32 	%r3523, 0;
	mov.u32 	%r1117, _ZZ8GPU_TilePViiPiiiS0_iiiiS0_S0_E5tile1;
$L__BB0_436:
	ld.shared.u32 	%r1099, [_ZZ8GPU_TilePViiPiiiS0_iiiiS0_S0_E5tileY_$_0];
	ld.shared.u32 	%r731, [_ZZ8GPU_TilePViiPiiiS0_iiiiS0_S0_E10dep_stride_$_0];
	add.s32 	%r1100, %r731, %r1099;
	mul.lo.s32 	%r1101, %r1100, %r731;
	setp.ge.u32 	%p23, %r1, %r1101;
	@%p23 bra 	$L__BB0_438;
	ld.param.u32 	%r3325, [_Z8GPU_TilePViiPiiiS0_iiiiS0_S0__param_9];
	ld.shared.u32 	%r1102, [_ZZ8GPU_TilePViiPiiiS0_iiiiS0_S0_E6stride_$_0];
	ld.shared.u32 	%r1103, [_ZZ8GPU_TilePViiPiiiS0_iiiiS0_S0_E5width_$_0];
	mul.lo.s32 	%r1104, %r1102, %r3523;
	mul.lo.s32 	%r1105, %r1104, %r1103;
	sub.s32 	%r1106, %r3325, %r1105;
	cvt.s64.s32 	%rd43, %r1106;
	div.u32 	%r1107, %r1, %r731;
	mul.lo.s32 	%r1108, %r1107, %r731;
	sub.s32 	%r1109, %r1, %r1108;
	sub.s32 	%r1110, %r1107, %r731;
	sub.s32 	%r1111, %r1109, %r731;
	mad.lo.s32 	%r1112, %r1110, %r1103, %r1111;
	ld.shared.u32 	%r1113, [_ZZ8GPU_TilePViiPiiiS0_iiiiS0_S0_E10segLengthX_$_0];
	mad.lo.s32 	%r1114, %r1113, %r1107, %r1109;
	cvt.s64.s32 	%rd44, %r1112;
	add.s64 	%rd45, %rd44, %rd43;
	shl.b64 	%rd46, %rd45, 2;
	add.s64 	%rd47, %rd1, %rd46;
	ld.volatile.global.u32 	%r1115, [%rd47];
	shl.b32 	%r1116, %r1114, 2;
	add.s32 	%r1118, %r1117, %r1116;
	st.volatile.shared.u32 	[%r1118], %r1115;
$L__BB0_438:
	ld.shared.u32 	%r732, [_ZZ8GPU_TilePViiPiiiS0_iiiiS0_S0_E5tileX_$_0];
	mul.lo.s32 	%r733, %r731, %r732;
	setp.ge.s32 	%p24, %r1, %r733;
	@%p24 bra 	$L__BB0_441;
	ld.shared.u32 	%r734, [_ZZ8GPU_TilePViiPiiiS0_iiiiS0_S0_E10segLengthX_$_0];
	mul.lo.s32 	%r1119, %r732, %r3523;
	mul.lo.s32 	%r735, %r1119, %r731;
	mov.u32 	%r3524, %r1;
$L__BB0_440:
	div.s32 	%r1120, %r3524, %r732;
	mad.lo.s32 	%r1121, %r734, %r1120, %r731;
	mul.lo.s32 	%r1122, %r1120, %r732;
	sub.s32 	%r1123, %r3524, %r1122;
	add.s32 	%r1124, %r1121, %r1123;
	add.s32 	%r1125, %r735, %r3524;
	shl.b32 	%r1126, %r1125, 2;
	mov.u32 	%r1127, _ZZ8GPU_TilePViiPiiiS0_iiiiS0_S0_E9inter_dep;
	add.s32 	%r1128, %r1127, %r1126;
	ld.shared.u32 	%r1129, [%r1128];
	shl.b32 	%r1130, %r1124, 2;
	mov.u32 	%r1131, _ZZ8GPU_TilePViiPiiiS0_iiiiS0_S0_E5tile1;
	add.s32 	%r1132, %r1131, %r1130;
	st.volatile.shared.u32 	[%r1132], %r1129;
	add.s32 	%r3524, %r3524, 1024;
	setp.lt.s32 	%p25, %r3524, %r733;
	@%p25 bra 	$L__BB0_440;
$L__BB0_441:
	membar.gl;
	bar.sync 	0;
	ld.shared.u32 	%r738, [_ZZ8GPU_TilePViiPiiiS0_iiiiS0_S0_E5tileX_$_0];
	ld.shared.u32 	%r1133, [_ZZ8GPU_TilePViiPiiiS0_iiiiS0_S0_E5tileY_$_0];
	mul.lo.s32 	%r739, %r1133, %r738;
	setp.ge.s32 	%p26, %r1, %r739;
	@%p26 bra 	$L__BB0_462;
	ld.shared.u32 	%r1134, [_ZZ8GPU_TilePViiPiiiS0_iiiiS0_S0_E6stride_$_0];
	ld.shared.u32 	%r741, [_ZZ8GPU_TilePViiPiiiS0_iiiiS0_S0_E10segLengthX_$_0];
	ld.shared.u32 	%r742, [_ZZ8GPU_TilePViiPiiiS0_iiiiS0_S0_E10dep_stride_$_0];
	mul.lo.s32 	%r1135, %r1134, %r3523;
	sub.s32 	%r743, %r738, %r1135;
	setp.gt.s32 	%p27, %r1134, -1;
	neg.s32 	%r744, %r1134;
	shl.b32 	%r745, %r1134, 1;
	or.b32  	%r746, %r745, 1;
	@%p27 bra 	$L__BB0_447;
	mov.u32 	%r3525, %r1;
$L__BB0_444:
	rem.s32 	%r1227, %r3525, %r738;
	setp.lt.s32 	%p39, %r1227, 1;
	setp.ge.s32 	%p40, %r1227, %r743;
	or.pred  	%p41, %p39, %p40;
	@%p41 bra 	$L__BB0_446;
	add.s32 	%r1228, %r1134, %r1227;
	div.s32 	%r1229, %r3525, %r738;
	add.s32 	%r1230, %r742, %r1229;
	mad.lo.s32 	%r1231, %r1230, %r741, %r1228;
	shl.b32 	%r1232, %r1231, 2;
	mov.u32 	%r1233, _ZZ8GPU_TilePViiPiiiS0_iiiiS0_S0_E5tile2;
	add.s32 	%r1234, %r1233, %r1232;
	mov.b32 	%r1235, 0;
	st.volatile.shared.u32 	[%r1234], %r1235;
$L__BB0_446:
	mov.u32 	%r1236, %ntid.x;
	add.s32 	%r3525, %r3525, %r1236;
	setp.lt.s32 	%p42, %r3525, %r739;
	@%p42 bra 	$L__BB0_444;
	bra.uni 	$L__BB0_462;
$L__BB0_447:
	and.b32  	%r750, %r745, 14;
	and.b32  	%r751, %r745, 6;
	and.b32  	%r752, %r746, -16;
	mov.u32 	%r3526, %r1;
$L__BB0_448:
	div.s32 	%r1136, %r3526, %r738;
	mul.lo.s32 	%r1137, %r1136, %r738;
	sub.s32 	%r1138, %r3526, %r1137;
	add.s32 	%r755, %r1134, %r1138;
	setp.lt.s32 	%p28, %r1138, 1;
	mul.lo.s32 	%r1139, %r1134, %r3523;
	sub.s32 	%r1140, %r738, %r1139;
	setp.ge.s32 	%p29, %r1138, %r1140;
	or.pred  	%p30, %p28, %p29;
	@%p30 bra 	$L__BB0_461;
	add.s32 	%r1142, %r1134, %r1136;
	mad.lo.s32 	%r756, %r1142, %r741, %r755;
	mov.b32 	%r3532, 0;
	mov.u32 	%r3527, %r744;
$L__BB0_450:
	setp.lt.u32 	%p31, %r1134, 8;
	mad.lo.s32 	%r759, %r741, %r3527, %r756;
	mov.u32 	%r3531, %r744;
	@%p31 bra 	$L__BB0_453;
	mov.u32 	%r3531, %r744;
$L__BB0_452:
	.pragma "nounroll";
	add.s32 	%r1143, %r3531, %r759;
	shl.b32 	%r1144, %r1143, 2;
	mov.u32 	%r1145, _ZZ8GPU_TilePViiPiiiS0_iiiiS0_S0_E5tile1;
	add.s32 	%r1146, %r1145, %r1144;
	ld.volatile.shared.u32 	%r1147, [%r1146];
	add.s32 	%r1148, %r1147, %r3532;
	ld.volatile.shared.u32 	%r1149, [%r1146+4];
	add.s32 	%r1150, %r1149, %r1148;
	ld.volatile.shared.u32 	%r1151, [%r1146+8];
	add.s32 	%r1152, %r1151, %r1150;
	ld.volatile.shared.u32 	%r1153, [%r1146+12];
	add.s32 	%r1154, %r1153, %r1152;
	ld.volatile.shared.u32 	%r1155, [%r1146+16];
	add.s32 	%r1156, %r1155, %r1154;
	ld.volatile.shared.u32 	%r1157, [%r1146+20];
	add.s32 	%r1158, %r1157, %r1156;
	ld.volatile.shared.u32 	%r1159, [%r1146+24];
	add.s32 	%r1160, %r1159, %r1158;
	ld.volatile.shared.u32 	%r1161, [%r1146+28];
	add.s32 	%r1162, %r1161, %r1160;
	ld.volatile.shared.u32 	%r1163, [%r1146+32];
	add.s32 	%r1164, %r1163, %r1162;
	ld.volatile.shared.u32 	%r1165, [%r1146+36];
	add.s32 	%r1166, %r1165, %r1164;
	ld.volatile.shared.u32 	%r1167, [%r1146+40];
	add.s32 	%r1168, %r1167, %r1166;
	ld.volatile.shared.u32 	%r1169, [%r1146+44];
	add.s32 	%r1170, %r1169, %r1168;
	ld.volatile.shared.u32 	%r1171, [%r1146+48];
	add.s32 	%r1172, %r1171, %r1170;
	ld.volatile.shared.u32 	%r1173, [%r1146+52];
	add.s32 	%r1174, %r1173, %r1172;
	ld.volatile.shared.u32 	%r1175, [%r1146+56];
	add.s32 	%r1176, %r1175, %r1174;
	ld.volatile.shared.u32 	%r1177, [%r1146+60];
	add.s32 	%r3532, %r1177, %r1176;
	add.s32 	%r3531, %r3531, 16;
	add.s32 	%r1178, %r3531, %r1134;
	setp.ne.s32 	%p32, %r1178, %r752;
	@%p32 bra 	$L__BB0_452;
$L__BB0_453:
	setp.lt.u32 	%p33, %r750, 7;
	@%p33 bra 	$L__BB0_455;
	add.s32 	%r1179, %r3531, %r759;
	shl.b32 	%r1180, %r1179, 2;
	mov.u32 	%r1181, _ZZ8GPU_TilePViiPiiiS0_iiiiS0_S0_E5tile1;
	add.s32 	%r1182, %r1181, %r1180;
	ld.volatile.shared.u32 	%r1183, [%r1182];
	add.s32 	%r1184, %r1183, %r3532;
	ld.volatile.shared.u32 	%r1185, [%r1182+4];
	add.s32 	%r1186, %r1185, %r1184;
	ld.volatile.shared.u32 	%r1187, [%r1182+8];
	add.s32 	%r1188, %r1187, %r1186;
	ld.volatile.shared.u32 	%r1189, [%r1182+12];
	add.s32 	%r1190, %r1189, %r1188;
	ld.volatile.shared.u32 	%r1191, [%r1182+16];
	add.s32 	%r1192, %r1191, %r1190;
	ld.volatile.shared.u32 	%r1193, [%r1182+20];
	add.s32 	%r1194, %r1193, %r1192;
	ld.volatile.shared.u32 	%r1195, [%r1182+24];
	add.s32 	%r1196, %r1195, %r1194;
	ld.volatile.shared.u32 	%r1197, [%r1182+28];
	add.s32 	%r3532, %r1197, %r1196;
	add.s32 	%r3531, %r3531, 8;
$L__BB0_455:
	setp.lt.u32 	%p34, %r751, 3;
	@%p34 bra 	$L__BB0_457;
	add.s32 	%r1198, %r3531, %r759;
	shl.b32 	%r1199, %r1198, 2;
	mov.u32 	%r1200, _ZZ8GPU_TilePViiPiiiS0_iiiiS0_S0_E5tile1;
	add.s32 	%r1201, %r1200, %r1199;
	ld.volatile.shared.u32 	%r1202, [%r1201];
	add.s32 	%r1203, %r1202, %r3532;
	ld.volatile.shared.u32 	%r1204, [%r1201+4];
	add.s32 	%r1205, %r1204, %r1203;
	ld.volatile.shared.u32 	%r1206, [%r1201+8];
	add.s32 	%r1207, %r1206, %r1205;
	ld.volatile.shared.u32 	%r1208, [%r1201+12];
	add.s32 	%r3532, %r1208, %r1207;
	add.s32 	%r3531, %r3531, 4;
$L__BB0_457:
	and.b32  	%r1209, %r1134, 1;
	setp.eq.b32 	%p35, %r1209, 1;
	not.pred 	%p36, %p35;
	add.s32 	%r1210, %r3531, %r759;
	shl.b32 	%r1211, %r1210, 2;
	mov.u32 	%r1212, _ZZ8GPU_TilePViiPiiiS0_iiiiS0_S0_E5tile1;
	add.s32 	%r774, %r1212, %r1211;
	ld.volatile.shared.u32 	%r1213, [%r774];
	add.s32 	%r3532, %r1213, %r3532;
	@%p36 bra 	$L__BB0_459;
	ld.volatile.shared.u32 	%r1214, [%r774+4];
	add.s32 	%r1215, %r1214, %r3532;
	ld.volatile.shared.u32 	%r1216, [%r774+8];
	add.s32 	%r3532, %r1216, %r1215;
$L__BB0_459:
	add.s32 	%r778, %r3527, 1;
	setp.ne.s32 	%p37, %r3527, %r1134;
	mov.u32 	%r3527, %r778;
	@%p37 bra 	$L__BB0_450;
	shl.b32 	%r1217, %r1134, 1;
	or.b32  	%r1218, %r1217, 1;
	div.s32 	%r1219, %r3532, %r1218;
	div.s32 	%r1220, %r1219, %r1218;
	add.s32 	%r1221, %r742, %r1136;
	mad.lo.s32 	%r1222, %r1221, %r741, %r755;
	shl.b32 	%r1223, %r1222, 2;
	mov.u32 	%r1224, _ZZ8GPU_TilePViiPiiiS0_iiiiS0_S0_E5tile2;
	add.s32 	%r1225, %r1224, %r1223;
	st.volatile.shared.u32 	[%r1225], %r1220;
$L__BB0_461:
	mov.u32 	%r1226, %ntid.x;
	add.s32 	%r3526, %r3526, %r1226;
	setp.lt.s32 	%p38, %r3526, %r739;
	@%p38 bra 	$L__BB0_448;
$L__BB0_462:
	membar.gl;
	bar.sync 	0;
	ld.shared.u32 	%r1237, [_ZZ8GPU_TilePViiPiiiS0_iiiiS0_S0_E5tileY_$_0];
	ld.shared.u32 	%r780, [_ZZ8GPU_TilePViiPiiiS0_iiiiS0_S0_E10dep_stride_$_0];
	add.s32 	%r1238, %r780, %r1237;
	mul.lo.s32 	%r781, %r1238, %r780;
	setp.ge.u32 	%p43, %r1, %r781;
	@%p43 bra 	$L__BB0_464;
	mad.lo.s32 	%r1239, %r781, %r3523, %r1;
	ld.shared.u32 	%r1240, [_ZZ8GPU_TilePViiPiiiS0_iiiiS0_S0_E5tileX_$_0];
	ld.shared.u32 	%r1241, [_ZZ8GPU_TilePViiPiiiS0_iiiiS0_S0_E6stride_$_0];
	mul.lo.s32 	%r1242, %r1241, %r3523;
	div.u32 	%r1243, %r1, %r780;
	ld.shared.u32 	%r1244, [_ZZ8GPU_TilePViiPiiiS0_iiiiS0_S0_E10segLengthX_$_0];
	mul.lo.s32 	%r1245, %r1243, %r780;
	sub.s32 	%r1246, %r1, %r1245;
	sub.s32 	%r1247, %r1240, %r1242;
	add.s32 	%r1248, %r1247, %r1246;
	mad.lo.s32 	%r1249, %r1244, %r1243, %r1248;
	shl.b32 	%r1250, %r1249, 2;
	mov.u32 	%r1251, _ZZ8GPU_TilePViiPiiiS0_iiiiS0_S0_E5tile1;
	add.s32 	%r1252, %r1251, %r1250;
	ld.volatile.shared.u32 	%r1253, [%r1252];
	shl.b32 	%r1254, %r1239, 2;
	mov.u32 	%r1255, _ZZ8GPU_TilePViiPiiiS0_iiiiS0_S0_E9intra_dep;
	add.s32 	%r1256, %r1255, %r1254;
	st.shared.u32 	[%r1256], %r1253;
$L__BB0_464:
	membar.gl;
	bar.sync 	0;
	ld.shared.u32 	%r782, [_ZZ8GPU_TilePViiPiiiS0_iiiiS0_S0_E5tileX_$_0];
	ld.shared.u32 	%r783, [_ZZ8GPU_TilePViiPiiiS0_iiiiS0_S0_E10dep_stride_$_0];
	mul.lo.s32 	%r784, %r783, %r782;
	setp.ge.s32 	%p44, %r1, %r784;
	@%p44 bra 	$L__BB0_467;
	ld.shared.u32 	%r785, [_ZZ8GPU_TilePViiPiiiS0_iiiiS0_S0_E5tileY_$_0];
	ld.shared.u32 	%r786, [_ZZ8GPU_TilePViiPiiiS0_iiiiS0_S0_E10segLengthX_$_0];
	mul.lo.s32 	%r1257, %r782, %r3523;
	mul.lo.s32 	%r787, %r1257, %r783;
	mov.u32 	%r3538, %r1;
$L__BB0_466:
	div.s32 	%r1258, %r3538, %r782;
	mul.lo.s32 	%r1259, %r1258, %r782;
	sub.s32 	%r1260, %r3538, %r1259;
	add.s32 	%r1261, %r1258, %r785;
	add.s32 	%r1262, %r1260, %r783;
	mad.lo.s32 	%r1263, %r1261, %r786, %r1262;
	add.s32 	%r1264, %r787, %r3538;
	shl.b32 	%r1265, %r1263, 2;
	mov.u32 	%r1266, _ZZ8GPU_TilePViiPiiiS0_iiiiS0_S0_E5tile1;
	add.s32 	%r1267, %r1266, %r1265;
	ld.volatile.shared.u32 	%r1268, [%r1267];
	shl.b32 	%r1269, %r1264, 2;
	mov.u32 	%r1270, _ZZ8GPU_TilePViiPiiiS0_iiiiS0_S0_E9inter_dep;
	add.s32 	%r1271, %r1270, %r1269;
	st.shared.u32 	[%r1271], %r1268;
	add.s32 	%r3538, %r3538, 1024;
	setp.lt.s32 	%p45, %r3538, %r784;
	@%p45 bra 	$L__BB0_466;
$L__BB0_467:
	membar.gl;
	bar.sync 	0;
	ld.shared.u32 	%r1272, [_ZZ8GPU_TilePViiPiiiS0_iiiiS0_S0_E10segLengthX_$_0];
	ld.shared.u32 	%r1273, [_ZZ8GPU_TilePViiPiiiS0_iiiiS0_S0_E10segLengthY_$_0];
	mul.lo.s32 	%r790, %r1273, %r1272;
	setp.ge.s32 	%p46, %r1, %r790;
	@%p46 bra 	$L__BB0_470;
	mov.u32 	%r3539, %r1;
$L__BB0_469:
	shl.b32 	%r1274, %r3539, 2;
	mov.u32 	%r1275, _ZZ8GPU_TilePViiPiiiS0_iiiiS0_S0_E5tile2;
	add.s32 	%r1276, %r1275, %r1274;
	ld.volatile.shared.u32 	%r1277, [%r1276];
	mov.u32 	%r1278, _ZZ8GPU_TilePViiPiiiS0_iiiiS0_S0_E5tile1;
	add.s32 	%r1279, %r1278, %r1274;
	st.volatile.shared.u32 	[%r1279], %r1277;
	mov.b32 	%r1280, 0;
	st.volatile.shared.u32 	[%r1276], %r1280;
	add.s32 	%r3539, %r3539, 1024;
	setp.lt.s32 	%p47, %r3539, %r790;
	@%p47 bra 	$L__BB0_469;
$L__BB0_470:
	membar.gl;
	bar.sync 	0;
	add.s32 	%r3523, %r3523, 1;
	setp.ne.s32 	%p48, %r3523, %r1030;
	@%p48 bra 	$L__BB0_436;
$L__BB0_471:
	ld.shared.u32 	%r794, [_ZZ8GPU_TilePViiPiiiS0_iiiiS0_S0_E5width_$_0];
	ld.shared.u32 	%r795, [_ZZ8GPU_TilePViiPiiiS0_iiiiS0_S0_E5tileX_$_0];
	ld.shared.u32 	%r796, [_ZZ8GPU_TilePViiPiiiS0_iiiiS0_S0_E5tileY_$_0];
	mul.lo.s32 	%r797, %r796, %r795;
	setp.ge.s32 	%p49, %r1, %r797;
	ld.shared.u32 	%r798, [_ZZ8GPU_TilePViiPiiiS0_iiiiS0_S0_E10dep_stride_$_0];
	@%p49 bra 	$L__BB0_476;
	ld.param.u32 	%r3326, [_Z8GPU_TilePViiPiiiS0_iiiiS0_S0__param_9];
	ld.shared.u32 	%r1281, [_ZZ8GPU_TilePViiPiiiS0_iiiiS0_S0_E6stride_$_0];
	sub.s32 	%r799, %r795, %r1030;
	ld.shared.u32 	%r800, [_ZZ8GPU_TilePViiPiiiS0_iiiiS0_S0_E10segLengthX_$_0];
	mov.u32 	%r801, %ntid.x;
	mul.lo.s32 	%r1282, %r1281, %r1030;
	mul.lo.s32 	%r1283, %r1282, %r794;
	sub.s32 	%r802, %r3326, %r1283;
	mov.u32 	%r3540, %r1;
$L__BB0_473:
	div.s32 	%r805, %r3540, %r795;
	mul.lo.s32 	%r1284, %r805, %r795;
	sub.s32 	%r804, %r3540, %r1284;
	setp.ge.s32 	%p50, %r804, %r799;
	setp.ge.s32 	%p51, %r805, %r796;
	or.pred  	%p52, %p50, %p51;
	@%p52 bra 	$L__BB0_475;
	add.s32 	%r1285, %r802, %r804;
	mad.lo.s32 	%r1286, %r794, %r805, %r1285;
	add.s32 	%r1287, %r798, %r805;
	add.s32 	%r1288, %r798, %r804;
	mad.lo.s32 	%r1289, %r1287, %r800, %r1288;
	shl.b32 	%r1290, %r1289, 2;
	mov.u32 	%r1291, _ZZ8GPU_TilePViiPiiiS0_iiiiS0_S0_E5tile1;
	add.s32 	%r1292, %r1291, %r1290;
	ld.volatile.shared.u32 	%r1293, [%r1292];
	mul.wide.s32 	%rd48, %r1286, 4;
	add.s64 	%rd49, %rd1, %rd48;
	st.volatile.global.u32 	[%rd49], %r1293;
$L__BB0_475:
	add.s32 	%r3540, %r3540, %r801;
	setp.lt.s32 	%p53, %r3540, %r797;
	@%p53 bra 	$L__BB0_473;
$L__BB0_476:
	ld.shared.u32 	%r1294, [_ZZ8GPU_TilePViiPiiiS0_iiiiS0_S0_E4xseg_$_0];
	mul.lo.s32 	%r1295, %r1030, %r1029;
	mul.lo.s32 	%r1296, %r1295, %r1294;
	mul.lo.s32 	%r1297, %r1296, %r795;
	mul.lo.s32 	%r807, %r1297, %r798;
	mul.lo.s32 	%r1298, %r795, %r1030;
	mul.lo.s32 	%r808, %r1298, %r798;
	setp.ge.s32 	%p54, %r1, %r808;
	@%p54 bra 	$L__BB0_483;
	or.b32  	%r1299, %r1, 1024;
	max.s32 	%r1300, %r808, %r1299;
	not.b32 	%r1301, %r1;
	add.s32 	%r809, %r1300, %r1301;
	and.b32  	%r1302, %r809, 3072;
	setp.eq.s32 	%p55, %r1302, 3072;
	mov.u32 	%r3543, %r1;
	@%p55 bra 	$L__BB0_480;
	shr.u32 	%r1304, %r809, 10;
	add.s32 	%r1305, %r1304, 1;
	and.b32  	%r810, %r1305, 3;
	mov.b32 	%r3542, 0;
	mov.u32 	%r1308, _ZZ8GPU_TilePViiPiiiS0_iiiiS0_S0_E9inter_dep;
	mov.u32 	%r3543, %r1;
$L__BB0_479:
	.pragma "nounroll";
	add.s32 	%r1306, %r3543, %r807;
	shl.b32 	%r1307, %r3543, 2;
	add.s32 	%r1309, %r1308, %r1307;
	ld.shared.u32 	%r1310, [%r1309];
	mul.wide.s32 	%rd50, %r1306, 4;
	add.s64 	%rd51, %rd2, %rd50;
	st.volatile.global.u32 	[%rd51], %r1310;
	add.s32 	%r3543, %r3543, 1024;
	add.s32 	%r3542, %r3542, 1;
	setp.ne.s32 	%p56, %r3542, %r810;
	@%p56 bra 	$L__BB0_479;
$L__BB0_480:
	setp.lt.u32 	%p57, %r809, 3072;
	@%p57 bra 	$L__BB0_483;
	mov.u32 	%r1313, _ZZ8GPU_TilePViiPiiiS0_iiiiS0_S0_E9inter_dep;
$L__BB0_482:
	add.s32 	%r1311, %r3543, %r807;
	shl.b32 	%r1312, %r3543, 2;
	add.s32 	%r1314, %r1313, %r1312;
	ld.shared.u32 	%r1315, [%r1314];
	mul.wide.s32 	%rd52, %r1311, 4;
	add.s64 	%rd53, %rd2, %rd52;
	st.volatile.global.u32 	[%rd53], %r1315;
	ld.shared.u32 	%r1316, [%r1314+4096];
	st.volatile.global.u32 	[%rd53+4096], %r1316;
	ld.shared.u32 	%r1317, [%r1314+8192];
	st.volatile.global.u32 	[%rd53+8192], %r1317;
	ld.shared.u32 	%r1318, [%r1314+12288];
	st.volatile.global.u32 	[%rd53+12288], %r1318;
	add.s32 	%r3543, %r3543, 4096;
	setp.lt.s32 	%p58, %r3543, %r808;
	@%p58 bra 	$L__BB0_482;
$L__BB0_483:
	setp.ne.s32 	%p59, %r1, 0;
	membar.gl;
	bar.sync 	0;
	@%p59 bra 	$L__BB0_485;
	ld.shared.u32 	%r1319, [_ZZ8GPU_TilePViiPiiiS0_iiiiS0_S0_E4yseg_$_0];
	mad.lo.s32 	%r1320, %r1319, %r1031, %r1027;
	add.s32 	%r1321, %r1320, 1;
	mul.wide.s32 	%rd54, %r1321, 4;
	add.s64 	%rd55, %rd4, %rd54;
	ld.volatile.global.u32 	%r1322, [%rd55];
	add.s32 	%r1323, %r1322, 1;
	st.volatile.global.u32 	[%rd55], %r1323;
$L__BB0_485:
	membar.gl;
	bar.sync 	0;
	ld.shared.u32 	%r3571, [_ZZ8GPU_TilePViiPiiiS0_iiiiS0_S0_E4xseg_$_0];
	setp.lt.s32 	%p60, %r3571, 3;
	@%p60 bra 	$L__BB0_540;
	mov.b32 	%r3546, 1;
	mov.u32 	%r819, %ntid.x;
$L__BB0_487:
	ld.param.u32 	%r3327, [_Z8GPU_TilePViiPiiiS0_iiiiS0_S0__param_9];
	setp.ne.s32 	%p61, %r1, 0;
	ld.shared.u32 	%r1325, [_ZZ8GPU_TilePViiPiiiS0_iiiiS0_S0_E5tileX_$_0];
	mad.lo.s32 	%r822, %r1325, %r3546, %r3327;
	@%p61 bra 	$L__BB0_490;
	ld.shared.u32 	%r1326, [_ZZ8GPU_TilePViiPiiiS0_iiiiS0_S0_E6YoverX_$_0];
	add.s32 	%r1327, %r1326, %r3546;
	min.s32 	%r823, %r1327, %r3571;
	ld.shared.u32 	%r1328, [_ZZ8GPU_TilePViiPiiiS0_iiiiS0_S0_E4yseg_$_0];
	mad.lo.s32 	%r1329, %r1328, %r1031, %r1027;
	mul.wide.s32 	%rd56, %r1329, 4;
	add.s64 	%rd25, %rd4, %rd56;
$L__BB0_489:
	ld.volatile.global.u32 	%r1330, [%rd25];
	setp.lt.s32 	%p62, %r1330, %r823;
	@%p62 bra 	$L__BB0_489;
$L__BB0_490:
	membar.gl;
	bar.sync 	0;
	ld.shared.u32 	%r824, [_ZZ8GPU_TilePViiPiiiS0_iiiiS0_S0_E5tileX_$_0];
	ld.shared.u32 	%r825, [_ZZ8GPU_TilePViiPiiiS0_iiiiS0_S0_E5tileY_$_0];
	setp.ge.s32 	%p63, %r708, %r825;
	ld.shared.u32 	%r826, [_ZZ8GPU_TilePViiPiiiS0_iiiiS0_S0_E10dep_stride_$_0];
	@%p63 bra 	$L__BB0_495;
	ld.shared.u32 	%r1331, [_ZZ8GPU_TilePViiPiiiS0_iiiiS0_S0_E5width_$_0];
	mad.lo.s32 	%r3548, %r1331, %r708, %r822;
	ld.shared.u32 	%r1332, [_ZZ8GPU_TilePViiPiiiS0_iiiiS0_S0_E10segLengthX_$_0];
	add.s32 	%r1333, %r826, %r708;
	mad.lo.s32 	%r3547, %r1333, %r1332, %r826;
	ld.shared.u32 	%r829, [_ZZ8GPU_TilePViiPiiiS0_iiiiS0_S0_E9warpbatch_$_0];
	mul.lo.s32 	%r830, %r1332, %r829;
	mul.lo.s32 	%r831, %r1331, %r829;
	mov.u32 	%r3549, %r708;
$L__BB0_492:
	and.b32  	%r3550, %r1, 31;
	setp.ge.s32 	%p64, %r3550, %r824;
	@%p64 bra 	$L__BB0_494;
$L__BB0_493:
	add.s32 	%r1334, %r3550, %r3548;
	mul.wide.s32 	%rd57, %r1334, 4;
	add.s64 	%rd58, %rd1, %rd57;
	ld.volatile.global.u32 	%r1335, [%rd58];
	add.s32 	%r1336, %r3550, %r3547;
	shl.b32 	%r1337, %r1336, 2;
	mov.u32 	%r1338, _ZZ8GPU_TilePViiPiiiS0_iiiiS0_S0_E5tile1;
	add.s32 	%r1339, %r1338, %r1337;
	st.volatile.shared.u32 	[%r1339], %r1335;
	add.s32 	%r3550, %r3550, 32;
	setp.lt.s32 	%p65, %r3550, %r824;
	@%p65 bra 	$L__BB0_493;
$L__BB0_494:
	add.s32 	%r3547, %r830, %r3547;
	add.s32 	%r3548, %r831, %r3548;
	add.s32 	%r3549, %r829, %r3549;
	setp.lt.s32 	%p66, %r3549, %r825;
	@%p66 bra 	$L__BB0_492;
$L__BB0_495:
	ld.shared.u32 	%r1340, [_ZZ8GPU_TilePViiPiiiS0_iiiiS0_S0_E4xseg_$_0];
	mad.lo.s32 	%r1341, %r1340, %r1028, %r3546;
	mul.lo.s32 	%r1342, %r824, %r1030;
	mul.lo.s32 	%r842, %r1342, %r826;
	mul.lo.s32 	%r841, %r842, %r1341;
	setp.ge.s32 	%p67, %r1, %r842;
	@%p67 bra 	$L__BB0_498;
	mov.u32 	%r3551, %r1;
$L__BB0_497:
	add.s32 	%r1343, %r3551, %r841;
	mul.wide.s32 	%rd59, %r1343, 4;
	add.s64 	%rd60, %rd2, %rd59;
	ld.volatile.global.u32 	%r1344, [%rd60];
	shl.b32 	%r1345, %r3551, 2;
	mov.u32 	%r1346, _ZZ8GPU_TilePViiPiiiS0_iiiiS0_S0_E9inter_dep;
	add.s32 	%r1347, %r1346, %r1345;
	st.shared.u32 	[%r1347], %r1344;
	add.s32 	%r3551, %r3551, 1024;
	setp.lt.s32 	%p68, %r3551, %r842;
	@%p68 bra 	$L__BB0_497;
$L__BB0_498:
	setp.lt.s32 	%p69, %r1030, 1;
	membar.gl;
	bar.sync 	0;
	@%p69 bra 	$L__BB0_531;
	mov.b32 	%r3552, 0;
$L__BB0_500:
	ld.shared.u32 	%r846, [_ZZ8GPU_TilePViiPiiiS0_iiiiS0_S0_E5tileX_$_0];
	ld.shared.u32 	%r847, [_ZZ8GPU_TilePViiPiiiS0_iiiiS0_S0_E10dep_stride_$_0];
	mul.lo.s32 	%r848, %r847, %r846;
	setp.ge.s32 	%p70, %r1, %r848;
	@%p70 bra 	$L__BB0_503;
	ld.shared.u32 	%r849, [_ZZ8GPU_TilePViiPiiiS0_iiiiS0_S0_E10segLengthX_$_0];
	mul.lo.s32 	%r1349, %r846, %r3552;
	mul.lo.s32 	%r850, %r1349, %r847;
	mov.u32 	%r3553, %r1;
$L__BB0_502:
	div.s32 	%r1350, %r3553, %r846;
	mad.lo.s32 	%r1351, %r849, %r1350, %r847;
	mul.lo.s32 	%r1352, %r1350, %r846;
	sub.s32 	%r1353, %r3553, %r1352;
	add.s32 	%r1354, %r1351, %r1353;
	add.s32 	%r1355, %r850, %r3553;
	shl.b32 	%r1356, %r1355, 2;
	mov.u32 	%r1357, _ZZ8GPU_TilePViiPiiiS0_iiiiS0_S0_E9inter_dep;
	add.s32 	%r1358, %r1357, %r1356;
	ld.shared.u32 	%r1359, [%r1358];
	shl.b32 	%r1360, %r1354, 2;
	mov.u32 	%r1361, _ZZ8GPU_TilePViiPiiiS0_iiiiS0_S0_E5tile1;
	add.s32 	%r1362, %r1361, %r1360;
	st.volatile.shared.u32 	[%r1362], %r1359;
	add.s32 	%r3553, %r3553, 1024;
	setp.lt.s32 	%p71, %r3553, %r848;
	@%p71 bra 	$L__BB0_502;
$L__BB0_503:
	ld.shared.u32 	%r1363, [_ZZ8GPU_TilePViiPiiiS0_iiiiS0_S0_E5tileY_$_0];
	add.s32 	%r1364, %r847, %r1363;
	mul.lo.s32 	%r853, %r1364, %r847;
	setp.ge.u32 	%p72, %r1, %r853;
	@%p72 bra 	$L__BB0_505;
	mad.lo.s32 	%r1365, %r853, %r3552, %r1;
	div.u32 	%r1366, %r1, %r847;
	ld.shared.u32 	%r1367, [_ZZ8GPU_TilePViiPiiiS0_iiiiS0_S0_E10segLengthX_$_0];
	mul.lo.s32 	%r1368, %r1366, %r847;
	sub.s32 	%r1369, %r1, %r1368;
	mad.lo.s32 	%r1370, %r1367, %r1366, %r1369;
	shl.b32 	%r1371, %r1365, 2;
	mov.u32 	%r1372, _ZZ8GPU_TilePViiPiiiS0_iiiiS0_S0_E9intra_dep;
	add.s32 	%r1373, %r1372, %r1371;
	ld.shared.u32 	%r1374, [%r1373];
	shl.b32 	%r1375, %r1370, 2;
	mov.u32 	%r1376, _ZZ8GPU_TilePViiPiiiS0_iiiiS0_S0_E5tile1;
	add.s32 	%r1377, %r1376, %r1375;
	st.volatile.shared.u32 	[%r1377], %r1374;
$L__BB0_505:
	membar.gl;
	bar.sync 	0;
	ld.shared.u32 	%r854, [_ZZ8GPU_TilePViiPiiiS0_iiiiS0_S0_E5tileX_$_0];
	ld.shared.u32 	%r1378, [_ZZ8GPU_TilePViiPiiiS0_iiiiS0_S0_E5tileY_$_0];
	mul.lo.s32 	%r855, %r1378, %r854;
	setp.ge.s32 	%p73, %r1, %r855;
	@%p73 bra 	$L__BB0_522;
	ld.shared.u32 	%r856, [_ZZ8GPU_TilePViiPiiiS0_iiiiS0_S0_E6stride_$_0];
	ld.shared.u32 	%r857, [_ZZ8GPU_TilePViiPiiiS0_iiiiS0_S0_E10segLengthX_$_0];
	ld.shared.u32 	%r858, [_ZZ8GPU_TilePViiPiiiS0_iiiiS0_S0_E10dep_stride_$_0];
	setp.gt.s32 	%p74, %r856, -1;
	neg.s32 	%r859, %r856;
	shl.b32 	%r860, %r856, 1;
	or.b32  	%r861, %r860, 1;
	@%p74 bra 	$L__BB0_509;
	mov.u32 	%r3554, %r1;
$L__BB0_508:
	div.s32 	%r1465, %r3554, %r854;
	mul.lo.s32 	%r1466, %r1465, %r854;
	sub.s32 	%r1467, %r3554, %r1466;
	add.s32 	%r1468, %r858, %r1465;
	add.s32 	%r1469, %r858, %r1467;
	mad.lo.s32 	%r1470, %r1468, %r857, %r1469;
	shl.b32 	%r1471, %r1470, 2;
	mov.u32 	%r1472, _ZZ8GPU_TilePViiPiiiS0_iiiiS0_S0_E5tile2;
	add.s32 	%r1473, %r1472, %r1471;
	mov.b32 	%r1474, 0;
	st.volatile.shared.u32 	[%r1473], %r1474;
	add.s32 	%r3554, %r3554, %r819;
	setp.lt.s32 	%p82, %r3554, %r855;
	@%p82 bra 	$L__BB0_508;
	bra.uni 	$L__BB0_522;
$L__BB0_509:
	and.b32  	%r864, %r860, 14;
	and.b32  	%r865, %r860, 6;
	and.b32  	%r866, %r861, -16;
	and.b32  	%r867, %r856, 1;
	mov.u32 	%r3555, %r1;
$L__BB0_510:
	div.s32 	%r1380, %r3555, %r854;
	mul.lo.s32 	%r1381, %r1380, %r854;
	sub.s32 	%r1382, %r3555, %r1381;
	add.s32 	%r1383, %r858, %r1380;
	add.s32 	%r1384, %r858, %r1382;
	mad.lo.s32 	%r869, %r1383, %r857, %r1384;
	add.s32 	%r1385, %r856, %r1380;
	add.s32 	%r1386, %r856, %r1382;
	mad.lo.s32 	%r870, %r1385, %r857, %r1386;
	mov.b32 	%r3561, 0;
	mov.u32 	%r3556, %r859;
$L__BB0_511:
	setp.lt.u32 	%p75, %r856, 8;
	mad.lo.s32 	%r873, %r857, %r3556, %r870;
	mov.u32 	%r3560, %r859;
	@%p75 bra 	$L__BB0_514;
	mov.u32 	%r3560, %r859;
$L__BB0_513:
	.pragma "nounroll";
	add.s32 	%r1387, %r3560, %r873;
	shl.b32 	%r1388, %r1387, 2;
	mov.u32 	%r1389, _ZZ8GPU_TilePViiPiiiS0_iiiiS0_S0_E5tile1;
	add.s32 	%r1390, %r1389, %r1388;
	ld.volatile.shared.u32 	%r1391, [%r1390];
	add.s32 	%r1392, %r1391, %r3561;
	ld.volatile.shared.u32 	%r1393, [%r1390+4];
	add.s32 	%r1394, %r1393, %r1392;
	ld.volatile.shared.u32 	%r1395, [%r1390+8];
	add.s32 	%r1396, %r1395, %r1394;
	ld.volatile.shared.u32 	%r1397, [%r1390+12];
	add.s32 	%r1398, %r1397, %r1396;
	ld.volatile.shared.u32 	%r1399, [%r1390+16];
	add.s32 	%r1400, %r1399, %r1398;
	ld.volatile.shared.u32 	%r1401, [%r1390+20];
	add.s32 	%r1402, %r1401, %r1400;
	ld.volatile.shared.u32 	%r1403, [%r1390+24];
	add.s32 	%r1404, %r1403, %r1402;
	ld.volatile.shared.u32 	%r1405, [%r1390+28];
	add.s32 	%r1406, %r1405, %r1404;
	ld.volatile.shared.u32 	%r1407, [%r1390+32];
	add.s32 	%r1408, %r1407, %r1406;
	ld.volatile.shared.u32 	%r1409, [%r1390+36];
	add.s32 	%r1410, %r1409, %r1408;
	ld.volatile.shared.u32 	%r1411, [%r1390+40];
	add.s32 	%r1412, %r1411, %r1410;
	ld.volatile.shared.u32 	%r1413, [%r1390+44];
	add.s32 	%r1414, %r1413, %r1412;
	ld.volatile.shared.u32 	%r1415, [%r1390+48];
	add.s32 	%r1416, %r1415, %r1414;
	ld.volatile.shared.u32 	%r1417, [%r1390+52];
	add.s32 	%r1418, %r1417, %r1416;
	ld.volatile.shared.u32 	%r1419, [%r1390+56];
	add.s32 	%r1420, %r1419, %r1418;
	ld.volatile.shared.u32 	%r1421, [%r1390+60];
	add.s32 	%r3561, %r1421, %r1420;
	add.s32 	%r3560, %r3560, 16;
	add.s32 	%r1422, %r3560, %r856;
	setp.ne.s32 	%p76, %r1422, %r866;
	@%p76 bra 	$L__BB0_513;
$L__BB0_514:
	setp.lt.u32 	%p77, %r864, 7;
	@%p77 bra 	$L__BB0_516;
	add.s32 	%r1423, %r3560, %r873;
	shl.b32 	%r1424, %r1423, 2;
	mov.u32 	%r1425, _ZZ8GPU_TilePViiPiiiS0_iiiiS0_S0_E5tile1;
	add.s32 	%r1426, %r1425, %r1424;
	ld.volatile.shared.u32 	%r1427, [%r1426];
	add.s32 	%r1428, %r1427, %r3561;
	ld.volatile.shared.u32 	%r1429, [%r1426+4];
	add.s32 	%r1430, %r1429, %r1428;
	ld.volatile.shared.u32 	%r1431, [%r1426+8];
	add.s32 	%r1432, %r1431, %r1430;
	ld.volatile.shared.u32 	%r1433, [%r1426+12];
	add.s32 	%r1434, %r1433, %r1432;
	ld.volatile.shared.u32 	%r1435, [%r1426+16];
	add.s32 	%r1436, %r1435, %r1434;
	ld.volatile.shared.u32 	%r1437, [%r1426+20];
	add.s32 	%r1438, %r1437, %r1436;
	ld.volatile.shared.u32 	%r1439, [%r1426+24];
	add.s32 	%r1440, %r1439, %r1438;
	ld.volatile.shared.u32 	%r1441, [%r1426+28];
	add.s32 	%r3561, %r1441, %r1440;
	add.s32 	%r3560, %r3560, 8;
$L__BB0_516:
	setp.lt.u32 	%p78, %r865, 3;
	@%p78 bra 	$L__BB0_518;
	add.s32 	%r1442, %r3560, %r873;
	shl.b32 	%r1443, %r1442, 2;
	mov.u32 	%r1444, _ZZ8GPU_TilePViiPiiiS0_iiiiS0_S0_E5tile1;
	add.s32 	%r1445, %r1444, %r1443;
	ld.volatile.shared.u32 	%r1446, [%r1445];
	add.s32 	%r1447, %r1446, %r3561;
	ld.volatile.shared.u32 	%r1448, [%r1445+4];
	add.s32 	%r1449, %r1448, %r1447;
	ld.volatile.shared.u32 	%r1450, [%r1445+8];
	add.s32 	%r1451, %r1450, %r1449;
	ld.volatile.shared.u32 	%r1452, [%r1445+12];
	add.s32 	%r3561, %r1452, %r1451;
	add.s32 	%r3560, %r3560, 4;
$L__BB0_518:
	setp.eq.s32 	%p79, %r867, 0;
	add.s32 	%r1453, %r3560, %r873;
	shl.b32 	%r1454, %r1453, 2;
	mov.u32 	%r1455, _ZZ8GPU_TilePViiPiiiS0_iiiiS0_S0_E5tile1;
	add.s32 	%r888, %r1455, %r1454;
	ld.volatile.shared.u32 	%r1456, [%r888];
	add.s32 	%r3561, %r1456, %r3561;
	@%p79 bra 	$L__BB0_520;
	ld.volatile.shared.u32 	%r1457, [%r888+4];
	add.s32 	%r1458, %r1457, %r3561;
	ld.volatile.shared.u32 	%r1459, [%r888+8];
	add.s32 	%r3561, %r1459, %r1458;
$L__BB0_520:
	add.s32 	%r892, %r3556, 1;
	setp.ne.s32 	%p80, %r3556, %r856;
	mov.u32 	%r3556, %r892;
	@%p80 bra 	$L__BB0_511;
	div.s32 	%r1460, %r3561, %r861;
	div.s32 	%r1461, %r1460, %r861;
	shl.b32 	%r1462, %r869, 2;
	mov.u32 	%r1463, _ZZ8GPU_TilePViiPiiiS0_iiiiS0_S0_E5tile2;
	add.s32 	%r1464, %r1463, %r1462;
	st.volatile.shared.u32 	[%r1464], %r1461;
	add.s32 	%r3555, %r3555, %r819;
	setp.lt.s32 	%p81, %r3555, %r855;
	@%p81 bra 	$L__BB0_510;
$L__BB0_522:
	membar.gl;
	bar.sync 	0;
	ld.shared.u32 	%r1475, [_ZZ8GPU_TilePViiPiiiS0_iiiiS0_S0_E5tileY_$_0];
	ld.shared.u32 	%r894, [_ZZ8GPU_TilePViiPiiiS0_iiiiS0_S0_E10dep_stride_$_0];
	add.s32 	%r1476, %r894, %r1475;
	mul.lo.s32 	%r895, %r1476, %r894;
	setp.ge.u32 	%p83, %r1, %r895;
	@%p83 bra 	$L__BB0_524;
	mad.lo.s32 	%r1477, %r895, %r3552, %r1;
	ld.shared.u32 	%r1478, [_ZZ8GPU_TilePViiPiiiS0_iiiiS0_S0_E5tileX_$_0];
	div.u32 	%r1479, %r1, %r894;
	ld.shared.u32 	%r1480, [_ZZ8GPU_TilePViiPiiiS0_iiiiS0_S0_E10segLengthX_$_0];
	mul.lo.s32 	%r1481, %r1479, %r894;
	sub.s32 	%r1482, %r1, %r1481;
	add.s32 	%r1483, %r1482, %r1478;
	mad.lo.s32 	%r1484, %r1480, %r1479, %r1483;
	shl.b32 	%r1485, %r1484, 2;
	mov.u32 	%r1486, _ZZ8GPU_TilePViiPiiiS0_iiiiS0_S0_E5tile1;
	add.s32 	%r1487, %r1486, %r1485;
	ld.volatile.shared.u32 	%r1488, [%r1487];
	shl.b32 	%r1489, %r1477, 2;
	mov.u32 	%r1490, _ZZ8GPU_TilePViiPiiiS0_iiiiS0_S0_E9intra_dep;
	add.s32 	%r1491, %r1490, %r1489;
	st.shared.u32 	[%r1491], %r1488;
$L__BB0_524:
	membar.gl;
	bar.sync 	0;
	ld.shared.u32 	%r896, [_ZZ8GPU_TilePViiPiiiS0_iiiiS0_S0_E5tileX_$_0];
	ld.shared.u32 	%r897, [_ZZ8GPU_TilePViiPiiiS0_iiiiS0_S0_E10dep_stride_$_0];
	mul.lo.s32 	%r898, %r897, %r896;
	setp.ge.s32 	%p84, %r1, %r898;
	@%p84 bra 	$L__BB0_527;
	ld.shared.u32 	%r899, [_ZZ8GPU_TilePViiPiiiS0_iiiiS0_S0_E5tileY_$_0];
	ld.shared.u32 	%r900, [_ZZ8GPU_TilePViiPiiiS0_iiiiS0_S0_E10segLengthX_$_0];
	mul.lo.s32 	%r1492, %r896, %r3552;
	mul.lo.s32 	%r901, %r1492, %r897;
	mov.u32 	%r3567, %r1;
$L__BB0_526:
	div.s32 	%r1493, %r3567, %r896;
	mul.lo.s32 	%r1494, %r1493, %r896;
	sub.s32 	%r1495, %r3567, %r1494;
	add.s32 	%r1496, %r1493, %r899;
	add.s32 	%r1497, %r1495, %r897;
	mad.lo.s32 	%r1498, %r1496, %r900, %r1497;
	add.s32 	%r1499, %r901, %r3567;
	shl.b32 	%r1500, %r1498, 2;
	mov.u32 	%r1501, _ZZ8GPU_TilePViiPiiiS0_iiiiS0_S0_E5tile1;
	add.s32 	%r1502, %r1501, %r1500;
	ld.volatile.shared.u32 	%r1503, [%r1502];
	shl.b32 	%r1504, %r1499, 2;
	mov.u32 	%r1505, _ZZ8GPU_TilePViiPiiiS0_iiiiS0_S0_E9inter_dep;
	add.s32 	%r1506, %r1505, %r1504;
	st.shared.u32 	[%r1506], %r1503;
	add.s32 	%r3567, %r3567, 1024;
	setp.lt.s32 	%p85, %r3567, %r898;
	@%p85 bra 	$L__BB0_526;
$L__BB0_527:
	membar.gl;
	bar.sync 	0;
	ld.shared.u32 	%r1507, [_ZZ8GPU_TilePViiPiiiS0_iiiiS0_S0_E10segLengthX_$_0];
	ld.shared.u32 	%r1508, [_ZZ8GPU_TilePViiPiiiS0_iiiiS0_S0_E10segLengthY_$_0];
	mul.lo.s32 	%r904, %r1508, %r1507;
	setp.ge.s32 	%p86, %r1, %r904;
	@%p86 bra 	$L__BB0_530;
	mov.u32 	%r3568, %r1;
$L__BB0_529:
	shl.b32 	%r1509, %r3568, 2;
	mov.u32 	%r1510, _ZZ8GPU_TilePViiPiiiS0_iiiiS0_S0_E5tile2;
	add.s32 	%r1511, %r1510, %r1509;
	ld.volatile.shared.u32 	%r1512, [%r1511];
	mov.u32 	%r1513, _ZZ8GPU_TilePViiPiiiS0_iiiiS0_S0_E5tile1;
	add.s32 	%r1514, %r1513, %r1509;
	st.volatile.shared.u32 	[%r1514], %r1512;
	mov.b32 	%r1515, 0;
	st.volatile.shared.u32 	[%r1511], %r1515;
	add.s32 	%r3568, %r3568, 1024;
	setp.lt.s32 	%p87, %r3568, %r904;
	@%p87 bra 	$L__BB0_529;
$L__BB0_530:
	membar.gl;
	bar.sync 	0;
	add.s32 	%r3552, %r3552, 1;
	setp.ne.s32 	%p88, %r3552, %r1030;
	@%p88 bra 	$L__BB0_500;
$L__BB0_531:
	ld.shared.u32 	%r908, [_ZZ8GPU_TilePViiPiiiS0_iiiiS0_S0_E5width_$_0];
	ld.shared.u32 	%r909, [_ZZ8GPU_TilePViiPiiiS0_iiiiS0_S0_E5tileX_$_0];
	ld.shared.u32 	%r1516, [_ZZ8GPU_TilePViiPiiiS0_iiiiS0_S0_E5tileY_$_0];
	mul.lo.s32 	%r910, %r1516, %r909;
	setp.ge.s32 	%p89, %r1, %r910;
	ld.shared.u32 	%r911, [_ZZ8GPU_TilePViiPiiiS0_iiiiS0_S0_E10dep_stride_$_0];
	@%p89 bra 	$L__BB0_534;
	ld.shared.u32 	%r1517, [_ZZ8GPU_TilePViiPiiiS0_iiiiS0_S0_E6stride_$_0];
	mul.lo.s32 	%r1518, %r1517, %r1030;
	mad.lo.s32 	%r1519, %r1518, %r908, %r1518;
	sub.s32 	%r912, %r822, %r1519;
	ld.shared.u32 	%r913, [_ZZ8GPU_TilePViiPiiiS0_iiiiS0_S0_E10segLengthX_$_0];
	mov.u32 	%r3569, %r1;
$L__BB0_533:
	div.s32 	%r1520, %r3569, %r909;
	mul.lo.s32 	%r1521, %r1520, %r909;
	sub.s32 	%r1522, %r3569, %r1521;
	add.s32 	%r1523, %r912, %r1522;
	mad.lo.s32 	%r1524, %r908, %r1520, %r1523;
	add.s32 	%r1525, %r911, %r1520;
	add.s32 	%r1526, %r911, %r1522;
	mad.lo.s32 	%r1527, %r1525, %r913, %r1526;
	shl.b32 	%r1528, %r1527, 2;
	mov.u32 	%r1529, _ZZ8GPU_TilePViiPiiiS0_iiiiS0_S0_E5tile1;
	add.s32 	%r1530, %r1529, %r1528;
	ld.volatile.shared.u32 	%r1531, [%r1530];
	mul.wide.s32 	%rd61, %r1524, 4;
	add.s64 	%rd62, %rd1, %rd61;
	st.volatile.global.u32 	[%rd62], %r1531;
	add.s32 	%r3569, %r3569, %r819;
	setp.lt.s32 	%p90, %r3569, %r910;
	@%p90 bra 	$L__BB0_533;
$L__BB0_534:
	ld.shared.u32 	%r1532, [_ZZ8GPU_TilePViiPiiiS0_iiiiS0_S0_E4xseg_$_0];
	mad.lo.s32 	%r1533, %r1532, %r1029, %r3546;
	mul.lo.s32 	%r1534, %r909, %r1030;
	mul.lo.s32 	%r917, %r1534, %r911;
	mul.lo.s32 	%r916, %r917, %r1533;
	setp.ge.s32 	%p91, %r1, %r917;
	@%p91 bra 	$L__BB0_537;
	mov.u32 	%r3570, %r1;
$L__BB0_536:
	add.s32 	%r1535, %r3570, %r916;
	shl.b32 	%r1536, %r3570, 2;
	mov.u32 	%r1537, _ZZ8GPU_TilePViiPiiiS0_iiiiS0_S0_E9inter_dep;
	add.s32 	%r1538, %r1537, %r1536;
	ld.shared.u32 	%r1539, [%r1538];
	mul.wide.s32 	%rd63, %r1535, 4;
	add.s64 	%rd64, %rd2, %rd63;
	st.volatile.global.u32 	[%rd64], %r1539;
	add.s32 	%r3570, %r3570, 1024;
	setp.lt.s32 	%p92, %r3570, %r917;
	@%p92 bra 	$L__BB0_536;
$L__BB0_537:
	setp.ne.s32 	%p93, %r1, 0;
	membar.gl;
	bar.sync 	0;
	@%p93 bra 	$L__BB0_539;
	ld.shared.u32 	%r1540, [_ZZ8GPU_TilePViiPiiiS0_iiiiS0_S0_E4yseg_$_0];
	mad.lo.s32 	%r1541, %r1540, %r1031, %r1027;
	add.s32 	%r1542, %r1541, 1;
	mul.wide.s32 	%rd65, %r1542, 4;
	add.s64 	%rd66, %rd4, %rd65;
	ld.volatile.global.u32 	%r1543, [%rd66];
	add.s32 	%r1544, %r1543, 1;
	st.volatile.global.u32 	[%rd66], %r1544;
$L__BB0_539:
	membar.gl;
	bar.sync 	0;
	add.s32 	%r3546, %r3546, 1;
	ld.shared.u32 	%r3571, [_ZZ8GPU_TilePViiPiiiS0_iiiiS0_S0_E4xseg_$_0];
	add.s32 	%r1545, %r3571, -1;
	setp.lt.s32 	%p94, %r3546, %r1545;
	@%p94 bra 	$L__BB0_487;
$L__BB0_540:
	setp.ne.s32 	%p95, %r1, 0;
	add.s32 	%r923, %r3571, -1;
	ld.shared.u32 	%r1546, [_ZZ8GPU_TilePViiPiiiS0_iiiiS0_S0_E5tileX_$_0];
	mul.lo.s32 	%r924, %r923, %r1546;
	ld.shared.u32 	%r925, [_ZZ8GPU_TilePViiPiiiS0_iiiiS0_S0_E6stride_$_0];
	@%p95 bra 	$L__BB0_543;
	ld.shared.u32 	%r1547, [_ZZ8GPU_TilePViiPiiiS0_iiiiS0_S0_E6YoverX_$_0];
	add.s32 	%r1548, %r1547, %r923;
	min.s32 	%r926, %r1548, %r3571;
	ld.shared.u32 	%r1549, [_ZZ8GPU_TilePViiPiiiS0_iiiiS0_S0_E4yseg_$_0];
	mad.lo.s32 	%r1550, %r1549, %r1031, %r1027;
	mul.wide.s32 	%rd67, %r1550, 4;
	add.s64 	%rd26, %rd4, %rd67;
$L__BB0_542:
	ld.volatile.global.u32 	%r1551, [%rd26];
	setp.lt.s32 	%p96, %r1551, %r926;
	@%p96 bra 	$L__BB0_542;
$L__BB0_543:
	membar.gl;
	bar.sync 	0;
	ld.shared.u32 	%r1552, [_ZZ8GPU_TilePViiPiiiS0_iiiiS0_S0_E4xseg_$_0];
	mad.lo.s32 	%r1553, %r1552, %r1028, %r923;
	ld.shared.u32 	%r3594, [_ZZ8GPU_TilePViiPiiiS0_iiiiS0_S0_E5tileX_$_0];
	ld.shared.u32 	%r3593, [_ZZ8GPU_TilePViiPiiiS0_iiiiS0_S0_E10dep_stride_$_0];
	mul.lo.s32 	%r1554, %r3594, %r1030;
	mul.lo.s32 	%r930, %r1554, %r3593;
	mul.lo.s32 	%r929, %r930, %r1553;
	setp.ge.s32 	%p97, %r1, %r930;
	@%p97 bra 	$L__BB0_548;
	or.b32  	%r1555, %r1, 1024;
	max.s32 	%r1556, %r930, %r1555;
	not.b32 	%r1557, %r1;
	add.s32 	%r931, %r1556, %r1557;
	and.b32  	%r1558, %r931, 3072;
	setp.eq.s32 	%p98, %r1558, 3072;
	mov.u32 	%r3574, %r1;
	@%p98 bra 	$L__BB0_547;
	shr.u32 	%r1560, %r931, 10;
	add.s32 	%r1561, %r1560, 1;
	and.b32  	%r932, %r1561, 3;
	mov.b32 	%r3573, 0;
	mov.u32 	%r1565, _ZZ8GPU_TilePViiPiiiS0_iiiiS0_S0_E9inter_dep;
	mov.u32 	%r3574, %r1;
$L__BB0_546:
	.pragma "nounroll";
	add.s32 	%r1562, %r3574, %r929;
	mul.wide.s32 	%rd68, %r1562, 4;
	add.s64 	%rd69, %rd2, %rd68;
	ld.volatile.global.u32 	%r1563, [%rd69];
	shl.b32 	%r1564, %r3574, 2;
	add.s32 	%r1566, %r1565, %r1564;
	st.shared.u32 	[%r1566], %r1563;
	add.s32 	%r3574, %r3574, 1024;
	add.s32 	%r3573, %r3573, 1;
	setp.ne.s32 	%p99, %r3573, %r932;
	@%p99 bra 	$L__BB0_546;
$L__BB0_547:
	setp.lt.u32 	%p100, %r931, 3072;
	@%p100 bra 	$L__BB0_548;
	bra.uni 	$L__BB0_604;
$L__BB0_548:
	setp.lt.s32 	%p102, %r1030, 1;
	@%p102 bra 	$L__BB0_586;
	mov.b32 	%r3576, 0;
$L__BB0_550:
	ld.shared.u32 	%r941, [_ZZ8GPU_TilePViiPiiiS0_iiiiS0_S0_E5tileX_$_0];
	ld.shared.u32 	%r942, [_ZZ8GPU_TilePViiPiiiS0_iiiiS0_S0_E10dep_stride_$_0];
	mul.lo.s32 	%r943, %r942, %r941;
	setp.ge.s32 	%p103, %r1, %r943;
	@%p103 bra 	$L__BB0_553;
	ld.shared.u32 	%r944, [_ZZ8GPU_TilePViiPiiiS0_iiiiS0_S0_E10segLengthX_$_0];
	mul.lo.s32 	%r1576, %r941, %r3576;
	mul.lo.s32 	%r945, %r1576, %r942;
	mov.u32 	%r3577, %r1;
$L__BB0_552:
	div.s32 	%r1577, %r3577, %r941;
	mad.lo.s32 	%r1578, %r944, %r1577, %r942;
	mul.lo.s32 	%r1579, %r1577, %r941;
	sub.s32 	%r1580, %r3577, %r1579;
	add.s32 	%r1581, %r1578, %r1580;
	add.s32 	%r1582, %r945, %r3577;
	shl.b32 	%r1583, %r1582, 2;
	mov.u32 	%r1584, _ZZ8GPU_TilePViiPiiiS0_iiiiS0_S0_E9inter_dep;
	add.s32 	%r1585, %r1584, %r1583;
	ld.shared.u32 	%r1586, [%r1585];
	shl.b32 	%r1587, %r1581, 2;
	mov.u32 	%r1588, _ZZ8GPU_TilePViiPiiiS0_iiiiS0_S0_E5tile1;
	add.s32 	%r1589, %r1588, %r1587;
	st.volatile.shared.u32 	[%r1589], %r1586;
	add.s32 	%r3577, %r3577, 1024;
	setp.lt.s32 	%p104, %r3577, %r943;
	@%p104 bra 	$L__BB0_552;
$L__BB0_553:
	ld.shared.u32 	%r1590, [_ZZ8GPU_TilePViiPiiiS0_iiiiS0_S0_E5tileY_$_0];
	add.s32 	%r1591, %r942, %r1590;
	mul.lo.s32 	%r948, %r1591, %r942;
	setp.ge.u32 	%p105, %r1, %r948;
	@%p105 bra 	$L__BB0_555;
	mad.lo.s32 	%r1592, %r948, %r3576, %r1;
	div.u32 	%r1593, %r1, %r942;
	ld.shared.u32 	%r1594, [_ZZ8GPU_TilePViiPiiiS0_iiiiS0_S0_E10segLengthX_$_0];
	mul.lo.s32 	%r1595, %r1593, %r942;
	sub.s32 	%r1596, %r1, %r1595;
	mad.lo.s32 	%r1597, %r1594, %r1593, %r1596;
	shl.b32 	%r1598, %r1592, 2;
	mov.u32 	%r1599, _ZZ8GPU_TilePViiPiiiS0_iiiiS0_S0_E9intra_dep;
	add.s32 	%r1600, %r1599, %r1598;
	ld.shared.u32 	%r1601, [%r1600];
	shl.b32 	%r1602, %r1597, 2;
	mov.u32 	%r1603, _ZZ8GPU_TilePViiPiiiS0_iiiiS0_S0_E5tile1;
	add.s32 	%r1604, %r1603, %r1602;
	st.volatile.shared.u32 	[%r1604], %r1601;
$L__BB0_555:
	setp.ge.u32 	%p106, %r1, %r948;
	@%p106 bra 	$L__BB0_557;
	ld.param.u32 	%r3328, [_Z8GPU_TilePViiPiiiS0_iiiiS0_S0__param_9];
	ld.shared.u32 	%r1605, [_ZZ8GPU_TilePViiPiiiS0_iiiiS0_S0_E6stride_$_0];
	mul.lo.s32 	%r1606, %r1605, %r3576;
	ld.shared.u32 	%r1607, [_ZZ8GPU_TilePViiPiiiS0_iiiiS0_S0_E5width_$_0];
	mul.lo.s32 	%r1608, %r1606, %r1607;
	sub.s32 	%r1609, %r3328, %r1608;
	cvt.s64.s32 	%rd72, %r1609;
	ld.shared.u32 	%r1610, [_ZZ8GPU_TilePViiPiiiS0_iiiiS0_S0_E2n1_$_0];
	div.u32 	%r1611, %r1, %r942;
	mul.lo.s32 	%r1612, %r1611, %r942;
	sub.s32 	%r1613, %r1, %r1612;
	sub.s32 	%r1614, %r1611, %r942;
	add.s32 	%r1615, %r1613, %r1610;
	mad.lo.s32 	%r1616, %r1614, %r1607, %r1615;
	ld.shared.u32 	%r1617, [_ZZ8GPU_TilePViiPiiiS0_iiiiS0_S0_E10segLengthX_$_0];
	add.s32 	%r1618, %r1613, %r942;
	mad.lo.s32 	%r1619, %r1617, %r1611, %r1618;
	add.s32 	%r1620, %r1619, %r1606;
	cvt.s64.s32 	%rd73, %r1616;
	add.s64 	%rd74, %rd73, %rd72;
	shl.b64 	%rd75, %rd74, 2;
	add.s64 	%rd76, %rd1, %rd75;
	ld.volatile.global.u32 	%r1621, [%rd76];
	shl.b32 	%r1622, %r1620, 2;
	mov.u32 	%r1623, _ZZ8GPU_TilePViiPiiiS0_iiiiS0_S0_E5tile1;
	add.s32 	%r1624, %r1623, %r1622;
	st.volatile.shared.u32 	[%r1624], %r1621;
$L__BB0_557:
	membar.gl;
	bar.sync 	0;
	add.s32 	%r949, %r3576, 1;
	ld.shared.u32 	%r1625, [_ZZ8GPU_TilePViiPiiiS0_iiiiS0_S0_E6stride_$_0];
	mad.lo.s32 	%r951, %r1625, %r3576, %r1625;
	ld.shared.u32 	%r1626, [_ZZ8GPU_TilePViiPiiiS0_iiiiS0_S0_E5tileY_$_0];
	mul.lo.s32 	%r952, %r951, %r1626;
	setp.ge.s32 	%p107, %r1, %r952;
	@%p107 bra 	$L__BB0_578;
	ld.shared.u32 	%r953, [_ZZ8GPU_TilePViiPiiiS0_iiiiS0_S0_E10segLengthX_$_0];
	ld.shared.u32 	%r954, [_ZZ8GPU_TilePViiPiiiS0_iiiiS0_S0_E10dep_stride_$_0];
	setp.gt.s32 	%p108, %r1625, -1;
	neg.s32 	%r955, %r1625;
	shl.b32 	%r956, %r1625, 1;
	or.b32  	%r957, %r956, 1;
	@%p108 bra 	$L__BB0_563;
	mov.u32 	%r3578, %r1;
$L__BB0_560:
	setp.lt.s32 	%p118, %r951, 0;
	@%p118 bra 	$L__BB0_562;
	div.s32 	%r1716, %r3578, %r951;
	mul.lo.s32 	%r1717, %r1716, %r951;
	sub.s32 	%r1718, %r3578, %r1717;
	add.s32 	%r1719, %r954, %r1718;
	add.s32 	%r1720, %r954, %r1716;
	mad.lo.s32 	%r1721, %r1720, %r953, %r1719;
	shl.b32 	%r1722, %r1721, 2;
	mov.u32 	%r1723, _ZZ8GPU_TilePViiPiiiS0_iiiiS0_S0_E5tile2;
	add.s32 	%r1724, %r1723, %r1722;
	mov.b32 	%r1725, 0;
	st.volatile.shared.u32 	[%r1724], %r1725;
$L__BB0_562:
	mov.u32 	%r1726, %ntid.x;
	add.s32 	%r3578, %r3578, %r1726;
	setp.lt.s32 	%p119, %r3578, %r952;
	@%p119 bra 	$L__BB0_560;
	bra.uni 	$L__BB0_578;
$L__BB0_563:
	and.b32  	%r960, %r956, 14;
	and.b32  	%r961, %r956, 6;
	and.b32  	%r962, %r957, -16;
	mov.u32 	%r3579, %r1;
$L__BB0_564:
	div.s32 	%r965, %r3579, %r951;
	mul.lo.s32 	%r1627, %r965, %r951;
	sub.s32 	%r964, %r3579, %r1627;
	setp.lt.s32 	%p109, %r951, 0;
	@%p109 bra 	$L__BB0_577;
	add.s32 	%r1629, %r965, %r1625;
	add.s32 	%r1630, %r964, %r1625;
	mad.lo.s32 	%r966, %r1629, %r953, %r1630;
	mov.b32 	%r3585, 0;
	mov.u32 	%r3580, %r955;
$L__BB0_566:
	setp.lt.u32 	%p110, %r1625, 8;
	mad.lo.s32 	%r969, %r953, %r3580, %r966;
	mov.u32 	%r3584, %r955;
	@%p110 bra 	$L__BB0_569;
	mov.u32 	%r3584, %r955;
$L__BB0_568:
	.pragma "nounroll";
	add.s32 	%r1631, %r3584, %r969;
	shl.b32 	%r1632, %r1631, 2;
	mov.u32 	%r1633, _ZZ8GPU_TilePViiPiiiS0_iiiiS0_S0_E5tile1;
	add.s32 	%r1634, %r1633, %r1632;
	ld.volatile.shared.u32 	%r1635, [%r1634];
	add.s32 	%r1636, %r1635, %r3585;
	ld.volatile.shared.u32 	%r1637, [%r1634+4];
	add.s32 	%r1638, %r1637, %r1636;
	ld.volatile.shared.u32 	%r1639, [%r1634+8];
	add.s32 	%r1640, %r1639, %r1638;
	ld.volatile.shared.u32 	%r1641, [%r1634+12];
	add.s32 	%r1642, %r1641, %r1640;
	ld.volatile.shared.u32 	%r1643, [%r1634+16];
	add.s32 	%r1644, %r1643, %r1642;
	ld.volatile.shared.u32 	%r1645, [%r1634+20];
	add.s32 	%r1646, %r1645, %r1644;
	ld.volatile.shared.u32 	%r1647, [%r1634+24];
	add.s32 	%r1648, %r1647, %r1646;
	ld.volatile.shared.u32 	%r1649, [%r1634+28];
	add.s32 	%r1650, %r1649, %r1648;
	ld.volatile.shared.u32 	%r1651, [%r1634+32];
	add.s32 	%r1652, %r1651, %r1650;
	ld.volatile.shared.u32 	%r1653, [%r1634+36];
	add.s32 	%r1654, %r1653, %r1652;
	ld.volatile.shared.u32 	%r1655, [%r1634+40];
	add.s32 	%r1656, %r1655, %r1654;
	ld.volatile.shared.u32 	%r1657, [%r1634+44];
	add.s32 	%r1658, %r1657, %r1656;
	ld.volatile.shared.u32 	%r1659, [%r1634+48];
	add.s32 	%r1660, %r1659, %r1658;
	ld.volatile.shared.u32 	%r1661, [%r1634+52];
	add.s32 	%r1662, %r1661, %r1660;
	ld.volatile.shared.u32 	%r1663, [%r1634+56];
	add.s32 	%r1664, %r1663, %r1662;
	ld.volatile.shared.u32 	%r1665, [%r1634+60];
	add.s32 	%r3585, %r1665, %r1664;
	add.s32 	%r3584, %r3584, 16;
	add.s32 	%r1666, %r3584, %r1625;
	setp.ne.s32 	%p111, %r1666, %r962;
	@%p111 bra 	$L__BB0_568;
$L__BB0_569:
	setp.lt.u32 	%p112, %r960, 7;
	@%p112 bra 	$L__BB0_571;
	add.s32 	%r1667, %r3584, %r969;
	shl.b32 	%r1668, %r1667, 2;
	mov.u32 	%r1669, _ZZ8GPU_TilePViiPiiiS0_iiiiS0_S0_E5tile1;
	add.s32 	%r1670, %r1669, %r1668;
	ld.volatile.shared.u32 	%r1671, [%r1670];
	add.s32 	%r1672, %r1671, %r3585;
	ld.volatile.shared.u32 	%r1673, [%r1670+4];
	add.s32 	%r1674, %r1673, %r1672;
	ld.volatile.shared.u32 	%r1675, [%r1670+8];
	add.s32 	%r1676, %r1675, %r1674;
	ld.volatile.shared.u32 	%r1677, [%r1670+12];
	add.s32 	%r1678, %r1677, %r1676;
	ld.volatile.shared.u32 	%r1679, [%r1670+16];
	add.s32 	%r1680, %r1679, %r1678;
	ld.volatile.shared.u32 	%r1681, [%r1670+20];
	add.s32 	%r1682, %r1681, %r1680;
	ld.volatile.shared.u32 	%r1683, [%r1670+24];
	add.s32 	%r1684, %r1683, %r1682;
	ld.volatile.shared.u32 	%r1685, [%r1670+28];
	add.s32 	%r3585, %r1685, %r1684;
	add.s32 	%r3584, %r3584, 8;
$L__BB0_571:
	setp.lt.u32 	%p113, %r961, 3;
	@%p113 bra 	$L__BB0_573;
	add.s32 	%r1686, %r3584, %r969;
	shl.b32 	%r1687, %r1686, 2;
	mov.u32 	%r1688, _ZZ8GPU_TilePViiPiiiS0_iiiiS0_S0_E5tile1;
	add.s32 	%r1689, %r1688, %r1687;
	ld.volatile.shared.u32 	%r1690, [%r1689];
	add.s32 	%r1691, %r1690, %r3585;
	ld.volatile.shared.u32 	%r1692, [%r1689+4];
	add.s32 	%r1693, %r1692, %r1691;
	ld.volatile.shared.u32 	%r1694, [%r1689+8];
	add.s32 	%r1695, %r1694, %r1693;
	ld.volatile.shared.u32 	%r1696, [%r1689+12];
	add.s32 	%r3585, %r1696, %r1695;
	add.s32 	%r3584, %r3584, 4;
$L__BB0_573:
	and.b32  	%r1697, %r1625, 1;
	setp.eq.b32 	%p114, %r1697, 1;
	not.pred 	%p115, %p114;
	add.s32 	%r1698, %r3584, %r969;
	shl.b32 	%r1699, %r1698, 2;
	mov.u32 	%r1700, _ZZ8GPU_TilePViiPiiiS0_iiiiS0_S0_E5tile1;
	add.s32 	%r984, %r1700, %r1699;
	ld.volatile.shared.u32 	%r1701, [%r984];
	add.s32 	%r3585, %r1701, %r3585;
	@%p115 bra 	$L__BB0_575;
	ld.volatile.shared.u32 	%r1702, [%r984+4];
	add.s32 	%r1703, %r1702, %r3585;
	ld.volatile.shared.u32 	%r1704, [%r984+8];
	add.s32 	%r3585, %r1704, %r1703;
$L__BB0_575:
	add.s32 	%r988, %r3580, 1;
	setp.ne.s32 	%p116, %r3580, %r1625;
	mov.u32 	%r3580, %r988;
	@%p116 bra 	$L__BB0_566;
	shl.b32 	%r1705, %r1625, 1;
	or.b32  	%r1706, %r1705, 1;
	div.s32 	%r1707, %r3585, %r1706;
	div.s32 	%r1708, %r1707, %r1706;
	add.s32 	%r1709, %r954, %r964;
	add.s32 	%r1710, %r954, %r965;
	mad.lo.s32 	%r1711, %r1710, %r953, %r1709;
	shl.b32 	%r1712, %r1711, 2;
	mov.u32 	%r1713, _ZZ8GPU_TilePViiPiiiS0_iiiiS0_S0_E5tile2;
	add.s32 	%r1714, %r1713, %r1712;
	st.volatile.shared.u32 	[%r1714], %r1708;
$L__BB0_577:
	mov.u32 	%r1715, %ntid.x;
	add.s32 	%r3579, %r3579, %r1715;
	setp.lt.s32 	%p117, %r3579, %r952;
	@%p117 bra 	$L__BB0_564;
$L__BB0_578:
	membar.gl;
	bar.sync 	0;
	ld.shared.u32 	%r990, [_ZZ8GPU_TilePViiPiiiS0_iiiiS0_S0_E5tileX_$_0];
	ld.shared.u32 	%r991, [_ZZ8GPU_TilePViiPiiiS0_iiiiS0_S0_E10dep_stride_$_0];
	mul.lo.s32 	%r992, %r991, %r990;
	setp.ge.s32 	%p120, %r1, %r992;
	@%p120 bra 	$L__BB0_581;
	ld.shared.u32 	%r993, [_ZZ8GPU_TilePViiPiiiS0_iiiiS0_S0_E5tileY_$_0];
	ld.shared.u32 	%r994, [_ZZ8GPU_TilePViiPiiiS0_iiiiS0_S0_E10segLengthX_$_0];
	mul.lo.s32 	%r1727, %r990, %r3576;
	mul.lo.s32 	%r995, %r1727, %r991;
	mov.u32 	%r3591, %r1;
$L__BB0_580:
	div.s32 	%r1728, %r3591, %r990;
	mul.lo.s32 	%r1729, %r1728, %r990;
	sub.s32 	%r1730, %r3591, %r1729;
	add.s32 	%r1731, %r1728, %r993;
	add.s32 	%r1732, %r1730, %r991;
	mad.lo.s32 	%r1733, %r1731, %r994, %r1732;
	add.s32 	%r1734, %r995, %r3591;
	shl.b32 	%r1735, %r1733, 2;
	mov.u32 	%r1736, _ZZ8GPU_TilePViiPiiiS0_iiiiS0_S0_E5tile1;
	add.s32 	%r1737, %r1736, %r1735;
	ld.volatile.shared.u32 	%r1738, [%r1737];
	shl.b32 	%r1739, %r1734, 2;
	mov.u32 	%r1740, _ZZ8GPU_TilePViiPiiiS0_iiiiS0_S0_E9inter_dep;
	add.s32 	%r1741, %r1740, %r1739;
	st.shared.u32 	[%r1741], %r1738;
	add.s32 	%r3591, %r3591, 1024;
	setp.lt.s32 	%p121, %r3591, %r992;
	@%p121 bra 	$L__BB0_580;
$L__BB0_581:
	membar.gl;
	bar.sync 	0;
	ld.shared.u32 	%r1742, [_ZZ8GPU_TilePViiPiiiS0_iiiiS0_S0_E10segLengthX_$_0];
	ld.shared.u32 	%r1743, [_ZZ8GPU_TilePViiPiiiS0_iiiiS0_S0_E10segLengthY_$_0];
	mul.lo.s32 	%r998, %r1743, %r1742;
	setp.ge.s32 	%p122, %r1, %r998;
	@%p122 bra 	$L__BB0_584;
	mov.u32 	%r3592, %r1;
$L__BB0_583:
	shl.b32 	%r1744, %r3592, 2;
	mov.u32 	%r1745, _ZZ8GPU_TilePViiPiiiS0_iiiiS0_S0_E5tile2;
	add.s32 	%r1746, %r1745, %r1744;
	ld.volatile.shared.u32 	%r1747, [%r1746];
	mov.u32 	%r1748, _ZZ8GPU_TilePViiPiiiS0_iiiiS0_S0_E5tile1;
	add.s32 	%r1749, %r1748, %r1744;
	st.volatile.shared.u32 	[%r1749], %r1747;
	mov.b32 	%r1750, 0;
	st.volatile.shared.u32 	[%r1746], %r1750;
	add.s32 	%r3592, %r3592, 1024;
	setp.lt.s32 	%p123, %r3592, %r998;
	@%p123 bra 	$L__BB0_583;
$L__BB0_584:
	membar.gl;
	bar.sync 	0;
	setp.ne.s32 	%p124, %r949, %r1030;
	mov.u32 	%r3576, %r949;
	@%p124 bra 	$L__BB0_550;
	ld.shared.u32 	%r3594, [_ZZ8GPU_TilePViiPiiiS0_iiiiS0_S0_E5tileX_$_0];
	ld.shared.u32 	%r3593, [_ZZ8GPU_TilePViiPiiiS0_iiiiS0_S0_E10dep_stride_$_0];
$L__BB0_586:
	ld.shared.u32 	%r1005, [_ZZ8GPU_TilePViiPiiiS0_iiiiS0_S0_E5width_$_0];
	ld.shared.u32 	%r1006, [_ZZ8GPU_TilePViiPiiiS0_iiiiS0_S0_E5tileY_$_0];
	mul.lo.s32 	%r1007, %r1006, %r3594;
	setp.ge.s32 	%p125, %r1, %r1007;
	@%p125 bra 	$L__BB0_591;
	ld.param.u32 	%r3329, [_Z8GPU_TilePViiPiiiS0_iiiiS0_S0__param_9];
	ld.shared.u32 	%r1751, [_ZZ8GPU_TilePViiPiiiS0_iiiiS0_S0_E6stride_$_0];
	mad.lo.s32 	%r1752, %r1005, %r1751, %r925;
	mul.lo.s32 	%r1753, %r1752, %r1030;
	add.s32 	%r1754, %r924, %r3329;
	sub.s32 	%r1008, %r1754, %r1753;
	ld.shared.u32 	%r1009, [_ZZ8GPU_TilePViiPiiiS0_iiiiS0_S0_E10segLengthX_$_0];
	mov.u32 	%r1010, %ntid.x;
	mul.lo.s32 	%r1011, %r1751, %r1030;
	mov.u32 	%r3595, %r1;
$L__BB0_588:
	div.s32 	%r1014, %r3595, %r3594;
	mul.lo.s32 	%r1755, %r1014, %r3594;
	sub.s32 	%r1013, %r3595, %r1755;
	setp.ge.s32 	%p126, %r1013, %r1011;
	setp.ge.s32 	%p127, %r1014, %r1006;
	or.pred  	%p128, %p126, %p127;
	@%p128 bra 	$L__BB0_590;
	add.s32 	%r1756, %r1008, %r1013;
	mad.lo.s32 	%r1757, %r1005, %r1014, %r1756;
	add.s32 	%r1758, %r3593, %r1014;
	add.s32 	%r1759, %r3593, %r1013;
	mad.lo.s32 	%r1760, %r1758, %r1009, %r1759;
	shl.b32 	%r1761, %r1760, 2;
	mov.u32 	%r1762, _ZZ8GPU_TilePViiPiiiS0_iiiiS0_S0_E5tile1;
	add.s32 	%r1763, %r1762, %r1761;
	ld.volatile.shared.u32 	%r1764, [%r1763];
	mul.wide.s32 	%rd77, %r1757, 4;
	add.s64 	%rd78, %rd1, %rd77;
	st.volatile.global.u32 	[%rd78], %r1764;
$L__BB0_590:
	add.s32 	%r3595, %r3595, %r1010;
	setp.lt.s32 	%p129, %r3595, %r1007;
	@%p129 bra 	$L__BB0_588;
$L__BB0_591:
	ld.shared.u32 	%r1765, [_ZZ8GPU_TilePViiPiiiS0_iiiiS0_S0_E4xseg_$_0];
	mad.lo.s32 	%r1766, %r1765, %r1029, %r923;
	mul.lo.s32 	%r1767, %r3594, %r1030;
	mul.lo.s32 	%r1017, %r1767, %r3593;
	mul.lo.s32 	%r1016, %r1017, %r1766;
	setp.ge.s32 	%p130, %r1, %r1017;
	@%p130 bra 	$L__BB0_598;
	or.b32  	%r1768, %r1, 1024;
	max.s32 	%r1769, %r1017, %r1768;
	not.b32 	%r1770, %r1;
	add.s32 	%r1018, %r1769, %r1770;
	and.b32  	%r1771, %r1018, 3072;
	setp.eq.s32 	%p131, %r1771, 3072;
	mov.u32 	%r3598, %r1;
	@%p131 bra 	$L__BB0_595;
	shr.u32 	%r1773, %r1018, 10;
	add.s32 	%r1774, %r1773, 1;
	and.b32  	%r1019, %r1774, 3;
	mov.b32 	%r3597, 0;
	mov.u32 	%r1777, _ZZ8GPU_TilePViiPiiiS0_iiiiS0_S0_E9inter_dep;
	mov.u32 	%r3598, %r1;
$L__BB0_594:
	.pragma "nounroll";
	add.s32 	%r1775, %r3598, %r1016;
	shl.b32 	%r1776, %r3598, 2;
	add.s32 	%r1778, %r1777, %r1776;
	ld.shared.u32 	%r1779, [%r1778];
	mul.wide.s32 	%rd79, %r1775, 4;
	add.s64 	%rd80, %rd2, %rd79;
	st.volatile.global.u32 	[%rd80], %r1779;
	add.s32 	%r3598, %r3598, 1024;
	add.s32 	%r3597, %r3597, 1;
	setp.ne.s32 	%p132, %r3597, %r1019;
	@%p132 bra 	$L__BB0_594;
$L__BB0_595:
	setp.lt.u32 	%p133, %r1018, 3072;
	@%p133 bra 	$L__BB0_598;
	mov.u32 	%r1782, _ZZ8GPU_TilePViiPiiiS0_iiiiS0_S0_E9inter_dep;
$L__BB0_597:
	add.s32 	%r1780, %r3598, %r1016;
	shl.b32 	%r1781, %r3598, 2;
	add.s32 	%r1783, %r1782, %r1781;
	ld.shared.u32 	%r1784, [%r1783];
	mul.wide.s32 	%rd81, %r1780, 4;
	add.s64 	%rd82, %rd2, %rd81;
	st.volatile.global.u32 	[%rd82], %r1784;
	ld.shared.u32 	%r1785, [%r1783+4096];
	st.volatile.global.u32 	[%rd82+4096], %r1785;
	ld.shared.u32 	%r1786, [%r1783+8192];
	st.volatile.global.u32 	[%rd82+8192], %r1786;
	ld.shared.u32 	%r1787, [%r1783+12288];
	st.volatile.global.u32 	[%rd82+12288], %r1787;
	add.s32 	%r3598, %r3598, 4096;
	setp.lt.s32 	%p134, %r3598, %r1017;
	@%p134 bra 	$L__BB0_597;
$L__BB0_598:
	setp.ne.s32 	%p135, %r1, 0;
	membar.gl;
	bar.sync 	0;
	@%p135 bra 	$L__BB0_600;
	ld.shared.u32 	%r1788, [_ZZ8GPU_TilePViiPiiiS0_iiiiS0_S0_E4yseg_$_0];
	mad.lo.s32 	%r1789, %r1788, %r1031, %r1027;
	add.s32 	%r1790, %r1789, 1;
	mul.wide.s32 	%rd83, %r1790, 4;
	add.s64 	%rd84, %rd4, %rd83;
	ld.volatile.global.u32 	%r1791, [%rd84];
	add.s32 	%r1792, %r1791, 1;
	st.volatile.global.u32 	[%rd84], %r1792;
$L__BB0_600:
	setp.ne.s32 	%p136, %r1, 0;
	membar.gl;
	bar.sync 	0;
	@%p136 bra 	$L__BB0_602;
	ld.shared.u32 	%r1793, [_ZZ8GPU_TilePViiPiiiS0_iiiiS0_S0_E4xseg_$_0];
	st.volatile.global.u32 	[%rd23], %r1793;
$L__BB0_602:
	membar.gl;
	bar.sync 	0;
$L__BB0_603:
	ret;
$L__BB0_604:
	add.s32 	%r1567, %r3574, %r929;
	mul.wide.s32 	%rd70, %r1567, 4;
	add.s64 	%rd71, %rd2, %rd70;
	ld.volatile.global.u32 	%r1568, [%rd71];
	shl.b32 	%r1569, %r3574, 2;
	mov.u32 	%r1570, _ZZ8GPU_TilePViiPiiiS0_iiiiS0_S0_E9inter_dep;
	add.s32 	%r1571, %r1570, %r1569;
	st.shared.u32 	[%r1571], %r1568;
	ld.volatile.global.u32 	%r1572, [%rd71+4096];
	st.shared.u32 	[%r1571+4096], %r1572;
	ld.volatile.global.u32 	%r1573, [%rd71+8192];
	st.shared.u32 	[%r1571+8192], %r1573;
	ld.volatile.global.u32 	%r1574, [%rd71+12288];
	st.shared.u32 	[%r1571+12288], %r1574;
	add.s32 	%r3574, %r3574, 4096;
	setp.lt.s32 	%p101, %r3574, %r930;
	@%p101 bra 	$L__BB0_604;
	bra.uni 	$L__BB0_548;

}


// ===== COMPILED SASS (sm_100) =====

	.target	sm_100

	.elftype	@"ET_EXEC"


//--------------------- .note.nv.tkinfo           --------------------------
	.section	.note.nv.tkinfo,"",@"SHT_NOTE"
	.sectionflags	@"SHF_NOTE_NV_TKINFO"
	.tkinfo
        /*0018*/ 	.word	0x00000002
        /*0030*/ 	.string	""
        /*0030*/ 	.string	"ptxas"
        /*0030*/ 	.string	"Cuda compilation tools, release 13.0, V13.0.88"
        /*0030*/ 	.string	"Build cuda_13.0.r13.0/compiler.36424714_0"
        /*0030*/ 	.string	"-arch sm_100 -m 64 "



//--------------------- .note.nv.cuinfo           --------------------------
	.section	.note.nv.cuinfo,"",@"SHT_NOTE"
	.sectionflags	@"SHF_NOTE_NV_CUINFO"
        /*0018*/ 	.short	0x0002
        /*001a*/ 	.short	0x0064
        /*001c*/ 	.short	0x0082
	.zero		2


//--------------------- .nv.info                  --------------------------
	.section	.nv.info,"",@"SHT_CUDA_INFO"
	.align	4


	//----- nvinfo : EIATTR_REGCOUNT
	.align		4
        /*0000*/ 	.byte	0x04, 0x2f
        /*0002*/ 	.short	(.L_2 - .L_1)
	.align		4
.L_1:
        /*0004*/ 	.word	index@(_Z8GPU_TilePViiPiiiS0_iiiiS0_S0_)
        /*0008*/ 	.word	0x00000020


	//----- nvinfo : EIATTR_FRAME_SIZE
	.align		4
.L_2:
        /*000c*/ 	.byte	0x04, 0x11
        /*000e*/ 	.short	(.L_4 - .L_3)
	.align		4
.L_3:
        /*0010*/ 	.word	index@(_Z8GPU_TilePViiPiiiS0_iiiiS0_S0_)
        /*0014*/ 	.word	0x00000000


	//----- nvinfo : EIATTR_MIN_STACK_SIZE
	.align		4
.L_4:
        /*0018*/ 	.byte	0x04, 0x12
        /*001a*/ 	.short	(.L_6 - .L_5)
	.align		4
.L_5:
        /*001c*/ 	.word	index@(_Z8GPU_TilePViiPiiiS0_iiiiS0_S0_)
        /*0020*/ 	.word	0x00000000
.L_6:


//--------------------- .nv.compat                --------------------------
	.section	.nv.compat,"",@"SHT_CUDA_COMPAT_INFO"
	.align	4
        /*0000*/ 	.byte	0x02, 0x09, 0x00, 0x00, 0x02, 0x02, 0x01, 0x00, 0x02, 0x05, 0x05, 0x00, 0x03, 0x07, 0x01, 0x01
        /*0010*/ 	.byte	0x02, 0x03, 0x00, 0x00, 0x02, 0x06, 0x01, 0x00, 0x04, 0x0b, 0x08, 0x00, 0x09, 0x00, 0x00, 0x00
        /*0020*/ 	.byte	0x00, 0x00, 0x00, 0x00


//--------------------- .nv.info._Z8GPU_TilePViiPiiiS0_iiiiS0_S0_ --------------------------
	.section	.nv.info._Z8GPU_TilePViiPiiiS0_iiiiS0_S0_,"",@"SHT_CUDA_INFO"
	.sectionflags	@""
	.align	4


	//----- nvinfo : EIATTR_CUDA_API_VERSION
	.align		4
        /*0000*/ 	.byte	0x04, 0x37
        /*0002*/ 	.short	(.L_8 - .L_7)
.L_7:
        /*0004*/ 	.word	0x00000082


	//----- nvinfo : EIATTR_KPARAM_INFO
	.align		4
.L_8:
        /*0008*/ 	.byte	0x04, 0x17
        /*000a*/ 	.short	(.L_10 - .L_9)
.L_9:
        /*000c*/ 	.word	0x00000000
        /*0010*/ 	.short	0x000b
        /*0012*/ 	.short	0x0040
        /*0014*/ 	.byte	0x00, 0xf5, 0x21, 0x00


	//----- nvinfo : EIATTR_KPARAM_INFO
	.align		4
.L_10:
        /*0018*/ 	.byte	0x04, 0x17
        /*001a*/ 	.short	(.L_12 - .L_11)
.L_11:
        /*001c*/ 	.word	0x00000000
        /*0020*/ 	.short	0x000a
        /*0022*/ 	.short	0x0038
        /*0024*/ 	.byte	0x00, 0xf5, 0x21, 0x00


	//----- nvinfo : EIATTR_KPARAM_INFO
	.align		4
.L_12:
        /*0028*/ 	.byte	0x04, 0x17
        /*002a*/ 	.short	(.L_14 - .L_13)
.L_13:
        /*002c*/ 	.word	0x00000000
        /*0030*/ 	.short	0x0009
        /*0032*/ 	.short	0x0034
        /*0034*/ 	.byte	0x00, 0xf0, 0x11, 0x00


	//----- nvinfo : EIATTR_KPARAM_INFO
	.align		4
.L_14:
        /*0038*/ 	.byte	0x04, 0x17
        /*003a*/ 	.short	(.L_16 - .L_15)
.L_15:
        /*003c*/ 	.word	0x00000000
        /*0040*/ 	.short	0x0008
        /*0042*/ 	.short	0x0030
        /*0044*/ 	.byte	0x00, 0xf0, 0x11, 0x00


	//----- nvinfo : EIATTR_KPARAM_INFO
	.align		4
.L_16:
        /*0048*/ 	.byte	0x04, 0x17
        /*004a*/ 	.short	(.L_18 - .L_17)
.L_17:
        /*004c*/ 	.word	0x00000000
        /*0050*/ 	.short	0x0007
        /*0052*/ 	.short	0x002c
        /*0054*/ 	.byte	0x00, 0xf0, 0x11, 0x00


	//----- nvinfo : EIATTR_KPARAM_INFO
	.align		4
.L_18:
        /*0058*/ 	.byte	0x04, 0x17
        /*005a*/ 	.short	(.L_20 - .L_19)
.L_19:
        /*005c*/ 	.word	0x00000000
        /*0060*/ 	.short	0x0006
        /*0062*/ 	.short	0x0028
        /*0064*/ 	.byte	0x00, 0xf0, 0x11, 0x00


	//----- nvinfo : EIATTR_KPARAM_INFO
	.align		4
.L_20:
        /*0068*/ 	.byte	0x04, 0x17
        /*006a*/ 	.short	(.L_22 - .L_21)
.L_21:
        /*006c*/ 	.word	0x00000000
        /*0070*/ 	.short	0x0005
        /*0072*/ 	.short	0x0020
        /*0074*/ 	.byte	0x00, 0xf5, 0x21, 0x00


	//----- nvinfo : EIATTR_KPARAM_INFO
	.align		4
.L_22:
        /*0078*/ 	.byte	0x04, 0x17
        /*007a*/ 	.short	(.L_24 - .L_23)
.L_23:
        /*007c*/ 	.word	0x00000000
        /*0080*/ 	.short	0x0004
        /*0082*/ 	.short	0x001c
        /*0084*/ 	.byte	0x00, 0xf0, 0x11, 0x00


	//----- nvinfo : EIATTR_KPARAM_INFO
	.align		4
.L_24:
        /*0088*/ 	.byte	0x04, 0x17
        /*008a*/ 	.short	(.L_26 - .L_25)
.L_25:
        /*008c*/ 	.word	0x00000000
        /*0090*/ 	.short	0x0003
        /*0092*/ 	.short	0x0018
        /*0094*/ 	.byte	0x00, 0xf0, 0x11, 0x00


	//----- nvinfo : EIATTR_KPARAM_INFO
	.align		4
.L_26:
        /*0098*/ 	.byte	0x04, 0x17
        /*009a*/ 	.short	(.L_28 - .L_27)
.L_27:
        /*009c*/ 	.word	0x00000000
        /*00a0*/ 	.short	0x0002
        /*00a2*/ 	.short	0x0010
        /*00a4*/ 	.byte	0x00, 0xf5, 0x21, 0x00


	//----- nvinfo : EIATTR_KPARAM_INFO
	.align		4
.L_28:
        /*00a8*/ 	.byte	0x04, 0x17
        /*00aa*/ 	.short	(.L_30 - .L_29)
.L_29:
        /*00ac*/ 	.word	0x00000000
        /*00b0*/ 	.short	0x0001
        /*00b2*/ 	.short	0x0008
        /*00b4*/ 	.byte	0x00, 0xf0, 0x11, 0x00


	//----- nvinfo : EIATTR_KPARAM_INFO
	.align		4
.L_30:
        /*00b8*/ 	.byte	0x04, 0x17
        /*00ba*/ 	.short	(.L_32 - .L_31)
.L_31:
        /*00bc*/ 	.word	0x00000000
        /*00c0*/ 	.short	0x0000
        /*00c2*/ 	.short	0x0000
        /*00c4*/ 	.byte	0x00, 0xf5, 0x21, 0x00


	//----- nvinfo : EIATTR_SPARSE_MMA_MASK
	.align		4
.L_32:
        /*00c8*/ 	.byte	0x03, 0x50
        /*00ca*/ 	.short	0x0000


	//----- nvinfo : EIATTR_MAXREG_COUNT
	.align		4
        /*00cc*/ 	.byte	0x03, 0x1b
        /*00ce*/ 	.short	0x00ff


	//----- nvinfo : EIATTR_NUM_BARRIERS
	.align		4
        /*00d0*/ 	.byte	0x02, 0x4c
        /*00d2*/ 	.byte	0x01
	.zero		1


	//----- nvinfo : EIATTR_MERCURY_ISA_VERSION
	.align		4
        /*00d4*/ 	.byte	0x03, 0x5f
        /*00d6*/ 	.short	0x0101


	//----- nvinfo : EIATTR_UNUSED_LOAD_BYTE_OFFSET
	.align		4
        /*00d8*/ 	.byte	0x04, 0x44
        /*00da*/ 	.short	(.L_34 - .L_33)


	//   ....[0]....
.L_33:
        /*00dc*/ 	.word	0x00000790
        /*00e0*/ 	.word	0x0000ff0f


	//   ....[1]....
        /*00e4*/ 	.word	0x00002850
        /*00e8*/ 	.word	0x0000ff0f


	//   ....[2]....
        /*00ec*/ 	.word	0x00003770
        /*00f0*/ 	.word	0x0000ff0f


	//   ....[3]....
        /*00f4*/ 	.word	0x00003a50
        /*00f8*/ 	.word	0x0000ff0f


	//   ....[4]....
        /*00fc*/ 	.word	0x00004000
        /*0100*/ 	.word	0x0000ff0f


	//   ....[5]....
        /*0104*/ 	.word	0x00005040
        /*0108*/ 	.word	0x0000ff0f


	//   ....[6]....
        /*010c*/ 	.word	0x00006de0
        /*0110*/ 	.word	0x0000ff0f


	//   ....[7]....
        /*0114*/ 	.word	0x00007df0
        /*0118*/ 	.word	0x0000ff0f


	//   ....[8]....
        /*011c*/ 	.word	0x000080a0
        /*0120*/ 	.word	0x0000ff0f


	//   ....[9]....
        /*0124*/ 	.word	0x00008640
        /*0128*/ 	.word	0x0000ff0f


	//   ....[10]....
        /*012c*/ 	.word	0x000092f0
        /*0130*/ 	.word	0x0000ff0f


	//   ....[11]....
        /*0134*/ 	.word	0x0000c6b0
        /*0138*/ 	.word	0x0000ff0f


	//   ....[12]....
        /*013c*/ 	.word	0x0000cc50
        /*0140*/ 	.word	0x0000ff0f


	//   ....[13]....
        /*0144*/ 	.word	0x000111f0
        /*0148*/ 	.word	0x0000ff0f


	//   ....[14]....
        /*014c*/ 	.word	0x00011550
        /*0150*/ 	.word	0x0000ff0f


	//   ....[15]....
        /*0154*/ 	.word	0x00014de0
        /*0158*/ 	.word	0x0000ff0f


	//   ....[16]....
        /*015c*/ 	.word	0x00015140
        /*0160*/ 	.word	0x0000ff0f


	//   ....[17]....
        /*0164*/ 	.word	0x00018050
        /*0168*/ 	.word	0x0000ff0f


	//   ....[18]....
        /*016c*/ 	.word	0x000190f0
        /*0170*/ 	.word	0x0000ff0f


	//   ....[19]....
        /*0174*/ 	.word	0x0001b5e0
        /*0178*/ 	.word	0x0000ff0f


	//   ....[20]....
        /*017c*/ 	.word	0x0001c640
        /*0180*/ 	.word	0x0000ff0f


	//   ....[21]....
        /*0184*/ 	.word	0x0001c920
        /*0188*/ 	.word	0x0000ff0f


	//   ....[22]....
        /*018c*/ 	.word	0x0001ce90
        /*0190*/ 	.word	0x0000ff0f


	//   ....[23]....
        /*0194*/ 	.word	0x0001df30
        /*0198*/ 	.word	0x0000ff0f


	//   ....[24]....
        /*019c*/ 	.word	0x0001f0e0
        /*01a0*/ 	.word	0x0000ff0f


	//   ....[25]....
        /*01a4*/ 	.word	0x0001ff40
        /*01a8*/ 	.word	0x0000ff0f


	//   ....[26]....
        /*01ac*/ 	.word	0x000201f0
        /*01b0*/ 	.word	0x0000ff0f


	//   ....[27]....
        /*01b4*/ 	.word	0x00020760
        /*01b8*/ 	.word	0x0000ff0f


	//   ....[28]....
        /*01bc*/ 	.word	0x000233c0
        /*01c0*/ 	.word	0x0000ff0f


	//----- nvinfo : EIATTR_VRC_CTA_INIT_COUNT
	.align		4
.L_34:
        /*01c4*/ 	.byte	0x02, 0x4a
	.zero		1
	.zero		1


	//----- nvinfo : EIATTR_EXIT_INSTR_OFFSETS
	.align		4
        /*01c8*/ 	.byte	0x04, 0x1c
        /*01ca*/ 	.short	(.L_36 - .L_35)


	//   ....[0]....
.L_35:
        /*01cc*/ 	.word	0x0000db40


	//   ....[1]....
        /*01d0*/ 	.word	0x000197a0


	//   ....[2]....
        /*01d4*/ 	.word	0x00024810


	//----- nvinfo : EIATTR_CRS_STACK_SIZE
	.align		4
.L_36:
        /*01d8*/ 	.byte	0x04, 0x1e
        /*01da*/ 	.short	(.L_38 - .L_37)
.L_37:
        /*01dc*/ 	.word	0x00000000


	//----- nvinfo : EIATTR_CBANK_PARAM_SIZE
	.align		4
.L_38:
        /*01e0*/ 	.byte	0x03, 0x19
        /*01e2*/ 	.short	0x0048


	//----- nvinfo : EIATTR_PARAM_CBANK
	.align		4
        /*01e4*/ 	.byte	0x04, 0x0a
        /*01e6*/ 	.short	(.L_40 - .L_39)
	.align		4
.L_39:
        /*01e8*/ 	.word	index@(.nv.constant0._Z8GPU_TilePViiPiiiS0_iiiiS0_S0_)
        /*01ec*/ 	.short	0x0380
        /*01ee*/ 	.short	0x0048


	//----- nvinfo : EIATTR_SW_WAR
	.align		4
.L_40:
        /*01f0*/ 	.byte	0x04, 0x36
        /*01f2*/ 	.short	(.L_42 - .L_41)
.L_41:
        /*01f4*/ 	.word	0x00000008
.L_42:


//--------------------- .nv.callgraph             --------------------------
	.section	.nv.callgraph,"",@"SHT_CUDA_CALLGRAPH"
	.align	4
	.sectionentsize	8
	.align		4
        /*0000*/ 	.word	0x00000000
	.align		4
        /*0004*/ 	.word	0xffffffff
	.align		4
        /*0008*/ 	.word	0x00000000
	.align		4
        /*000c*/ 	.word	0xfffffffe
	.align		4
        /*0010*/ 	.word	0x00000000
	.align		4
        /*0014*/ 	.word	0xfffffffd
	.align		4
        /*0018*/ 	.word	0x00000000
	.align		4
        /*001c*/ 	.word	0xfffffffc


//--------------------- .nv.constant4             --------------------------
	.section	.nv.constant4,"a",@progbits
	.align	8
	.align		8
.nv.constant4:
        /*0000*/ 	.dword	row


//--------------------- .text._Z8GPU_TilePViiPiiiS0_iiiiS0_S0_ --------------------------
	.section	.text._Z8GPU_TilePViiPiiiS0_iiiiS0_S0_,"ax",@progbits
	.align	128
        .global         _Z8GPU_TilePViiPiiiS0_iiiiS0_S0_
        .type           _Z8GPU_TilePViiPiiiS0_iiiiS0_S0_,@function
        .size           _Z8GPU_TilePViiPiiiS0_iiiiS0_S0_,(.L_x_559 - _Z8GPU_TilePViiPiiiS0_iiiiS0_S0_)
        .other          _Z8GPU_TilePViiPiiiS0_iiiiS0_S0_,@"STO_CUDA_ENTRY STV_DEFAULT"
_Z8GPU_TilePViiPiiiS0_iiiiS0_S0_:
.text._Z8GPU_TilePViiPiiiS0_iiiiS0_S0_:
[----:B------:R-:W-:Y:S01]  /*0000*/  LDC R1, c[0x0][0x37c] ;  /* 0x0000df00ff017b82 */ /* 0x000fe20000000800 */
[----:B------:R-:W0:Y:S01]  /*0010*/  S2R R5, SR_TID.X ;  /* 0x0000000000057919 */ /* 0x000e220000002100 */
[----:B------:R-:W1:Y:S01]  /*0020*/  LDCU UR6, c[0x0][0x388] ;  /* 0x00007100ff0677ac */ /* 0x000e620008000800 */
[----:B------:R-:W-:Y:S01]  /*0030*/  BSSY.RECONVERGENT B0, `(.L_x_0) ;  /* 0x0000033000007945 */ /* 0x000fe20003800200 */
[----:B------:R-:W2:Y:S01]  /*0040*/  LDCU.64 UR8, c[0x0][0x358] ;  /* 0x00006b00ff0877ac */ /* 0x000ea20008000a00 */
[----:B0-----:R-:W-:-:S13]  /*0050*/  ISETP.NE.AND P0, PT, R5, RZ, PT ;  /* 0x000000ff0500720c */ /* 0x001fda0003f05270 */
[----:B-12---:R-:W-:Y:S05]  /*0060*/  @P0 BRA `(.L_x_1) ;  /* 0x0000000000bc0947 */ /* 0x006fea0003800000 */
[----:B------:R-:W0:Y:S02]  /*0070*/  LDC.64 R12, c[0x0][0x390] ;  /* 0x0000e400ff0c7b82 */ /* 0x000e240000000a00 */
[----:B0-----:R-:W2:Y:S04]  /*0080*/  LDG.E R2, desc[UR8][R12.64] ;  /* 0x000000080c027981 */ /* 0x001ea8000c1e1900 */
[----:B------:R-:W3:Y:S04]  /*0090*/  LDG.E R3, desc[UR8][R12.64+0x4] ;  /* 0x000004080c037981 */ /* 0x000ee8000c1e1900 */
[----:B------:R-:W4:Y:S04]  /*00a0*/  LDG.E R8, desc[UR8][R12.64+0xc] ;  /* 0x00000c080c087981 */ /* 0x000f28000c1e1900 */
[----:B------:R-:W5:Y:S04]  /*00b0*/  LDG.E R6, desc[UR8][R12.64+0x1c] ;  /* 0x00001c080c067981 */ /* 0x000f68000c1e1900 */
[----:B------:R-:W5:Y:S04]  /*00c0*/  LDG.E R9, desc[UR8][R12.64+0x10] ;  /* 0x000010080c097981 */ /* 0x000f68000c1e1900 */
[----:B------:R-:W5:Y:S04]  /*00d0*/  LDG.E R10, desc[UR8][R12.64+0x14] ;  /* 0x000014080c0a7981 */ /* 0x000f68000c1e1900 */
[----:B------:R-:W5:Y:S04]  /*00e0*/  LDG.E R11, desc[UR8][R12.64+0x18] ;  /* 0x000018080c0b7981 */ /* 0x000f68000c1e1900 */
[----:B------:R-:W5:Y:S04]  /*00f0*/  LDG.E R7, desc[UR8][R12.64+0x20] ;  /* 0x000020080c077981 */ /* 0x000f68000c1e1900 */
[----:B------:R4:W5:Y:S01]  /*0100*/  LDG.E R0, desc[UR8][R12.64+0x28] ;  /* 0x000028080c007981 */ /* 0x000962000c1e1900 */
[----:B------:R-:W0:Y:S01]  /*0110*/  S2UR UR5, SR_CgaCtaId ;  /* 0x00000000000579c3 */ /* 0x000e220000008800 */
[----:B------:R-:W-:-:S02]  /*0120*/  UMOV UR4, 0x400 ;  /* 0x0000040000047882 */ /* 0x000fc40000000000 */
[----:B0-----:R-:W-:Y:S01]  /*0130*/  ULEA UR4, UR5, UR4, 0x18 ;  /* 0x0000000405047291 */ /* 0x001fe2000f8ec0ff */
[----:B--2---:R-:W-:-:S04]  /*0140*/  IABS R17, R2 ;  /* 0x0000000200117213 */ /* 0x004fc80000000000 */
[----:B------:R-:W0:Y:S04]  /*0150*/  I2F.RP R4, R17 ;  /* 0x0000001100047306 */ /* 0x000e280000209400 */
[----:B---3--:R1:W-:Y:S01]  /*0160*/  STS.64 [UR4+0xbfc8], R2 ;  /* 0x00bfc802ff007988 */ /* 0x0083e20008000a04 */
[----:B----4-:R-:W-:-:S03]  /*0170*/  IMAD.SHL.U32 R13, R8, 0x2, RZ ;  /* 0x00000002080d7824 */ /* 0x010fc600078e00ff */
[----:B0-----:R-:W0:Y:S01]  /*0180*/  MUFU.RCP R4, R4 ;  /* 0x0000000400047308 */ /* 0x001e220000001000 */
[----:B-----5:R1:W-:Y:S04]  /*0190*/  STS.128 [UR4+0xbfd0], R8 ;  /* 0x00bfd008ff007988 */ /* 0x0203e80008000c04 */
[----:B------:R1:W-:Y:S04]  /*01a0*/  STS.64 [UR4+0xbfe0], R6 ;  /* 0x00bfe006ff007988 */ /* 0x0003e80008000a04 */
[----:B------:R1:W-:Y:S01]  /*01b0*/  STS [UR4+0xbfe8], R0 ;  /* 0x00bfe800ff007988 */ /* 0x0003e20008000804 */
[----:B0-----:R-:W-:Y:S01]  /*01c0*/  VIADD R14, R4, 0xffffffe ;  /* 0x0ffffffe040e7836 */ /* 0x001fe20000000000 */
[----:B------:R-:W-:-:S03]  /*01d0*/  IABS R4, R3 ;  /* 0x0000000300047213 */ /* 0x000fc60000000000 */
[----:B------:R0:W2:Y:S02]  /*01e0*/  F2I.FTZ.U32.TRUNC.NTZ R15, R14 ;  /* 0x0000000e000f7305 */ /* 0x0000a4000021f000 */
[----:B0-----:R-:W-:Y:S02]  /*01f0*/  IMAD.MOV.U32 R14, RZ, RZ, RZ ;  /* 0x000000ffff0e7224 */ /* 0x001fe400078e00ff */
[----:B--2---:R-:W-:-:S04]  /*0200*/  IMAD.MOV R16, RZ, RZ, -R15 ;  /* 0x000000ffff107224 */ /* 0x004fc800078e0a0f */
[----:B------:R-:W-:Y:S01]  /*0210*/  IMAD R19, R16, R17, RZ ;  /* 0x0000001110137224 */ /* 0x000fe200078e02ff */
[----:B------:R-:W-:-:S03]  /*0220*/  IABS R16, R2 ;  /* 0x0000000200107213 */ /* 0x000fc60000000000 */
[----:B------:R-:W-:-:S04]  /*0230*/  IMAD.HI.U32 R15, R15, R19, R14 ;  /* 0x000000130f0f7227 */ /* 0x000fc800078e000e */
[----:B------:R-:W-:Y:S02]  /*0240*/  IMAD.MOV R12, RZ, RZ, -R16 ;  /* 0x000000ffff0c7224 */ /* 0x000fe400078e0a10 */
[----:B------:R-:W-:-:S04]  /*0250*/  IMAD.HI.U32 R15, R15, R4, RZ ;  /* 0x000000040f0f7227 */ /* 0x000fc800078e00ff */
[----:B------:R-:W-:Y:S02]  /*0260*/  IMAD R4, R15, R12, R4 ;  /* 0x0000000c0f047224 */ /* 0x000fe400078e0204 */
[----:B------:R-:W-:-:S03]  /*0270*/  IMAD.IADD R14, R2, 0x1, R13 ;  /* 0x00000001020e7824 */ /* 0x000fc600078e020d */
[----:B------:R-:W-:-:S13]  /*0280*/  ISETP.GT.U32.AND P2, PT, R17, R4, PT ;  /* 0x000000041100720c */ /* 0x000fda0003f44070 */
[----:B------:R-:W-:Y:S01]  /*0290*/  @!P2 IMAD.IADD R4, R4, 0x1, -R17 ;  /* 0x000000010404a824 */ /* 0x000fe200078e0a11 */
[----:B------:R-:W-:Y:S02]  /*02a0*/  @!P2 IADD3 R15, PT, PT, R15, 0x1, RZ ;  /* 0x000000010f0fa810 */ /* 0x000fe40007ffe0ff */
[----:B------:R-:W-:Y:S02]  /*02b0*/  ISETP.NE.AND P2, PT, R2, RZ, PT ;  /* 0x000000ff0200720c */ /* 0x000fe40003f45270 */
[----:B------:R-:W-:Y:S02]  /*02c0*/  ISETP.GE.U32.AND P1, PT, R4, R17, PT ;  /* 0x000000110400720c */ /* 0x000fe40003f26070 */
[----:B------:R-:W-:-:S04]  /*02d0*/  LOP3.LUT R4, R3, R2, RZ, 0x3c, !PT ;  /* 0x0000000203047212 */ /* 0x000fc800078e3cff */
[----:B------:R-:W-:-:S07]  /*02e0*/  ISETP.GE.AND P3, PT, R4, RZ, PT ;  /* 0x000000ff0400720c */ /* 0x000fce0003f66270 */
[----:B------:R-:W-:-:S04]  /*02f0*/  @P1 VIADD R15, R15, 0x1 ;  /* 0x000000010f0f1836 */ /* 0x000fc80000000000 */
[----:B------:R-:W-:Y:S01]  /*0300*/  IMAD.MOV.U32 R12, RZ, RZ, R15 ;  /* 0x000000ffff0c7224 */ /* 0x000fe200078e000f */
[----:B------:R-:W-:-:S03]  /*0310*/  IADD3 R15, PT, PT, R3, R13, RZ ;  /* 0x0000000d030f7210 */ /* 0x000fc60007ffe0ff */
[----:B------:R-:W-:Y:S01]  /*0320*/  @!P3 IMAD.MOV R12, RZ, RZ, -R12 ;  /* 0x000000ffff0cb224 */ /* 0x000fe200078e0a0c */
[----:B------:R-:W-:Y:S01]  /*0330*/  @!P2 LOP3.LUT R12, RZ, R2, RZ, 0x33, !PT ;  /* 0x00000002ff0ca212 */ /* 0x000fe200078e33ff */
[----:B------:R1:W-:Y:S04]  /*0340*/  STS.64 [UR4+0xbfc0], R14 ;  /* 0x00bfc00eff007988 */ /* 0x0003e80008000a04 */
[----:B------:R1:W-:Y:S02]  /*0350*/  STS.64 [UR4+0xbfb8], R12 ;  /* 0x00bfb80cff007988 */ /* 0x0003e40008000a04 */
.L_x_1:
[----:B------:R-:W-:Y:S05]  /*0360*/  BSYNC.RECONVERGENT B0 ;  /* 0x0000000000007941 */ /* 0x000fea0003800200 */
.L_x_0:
[----:B------:R-:W-:Y:S06]  /*0370*/  MEMBAR.SC.GPU ;  /* 0x0000000000007992 */ /* 0x000fec0000002000 */
[----:B------:R-:W-:-:S00]  /*0380*/  ERRBAR ;  /* 0x00000000000079ab */ /* 0x000fc00000000000 */
[----:B------:R-:W-:Y:S06]  /*0390*/  CGAERRBAR ;  /* 0x00000000000075ab */ /* 0x000fec0000000000 */
[----:B------:R-:W-:Y:S02]  /*03a0*/  CCTL.IVALL ;  /* 0x00000000ff00798f */ /* 0x000fe40002000000 */
[----:B------:R-:W-:Y:S01]  /*03b0*/  BAR.SYNC.DEFER_BLOCKING 0x0 ;  /* 0x0000000000007b1d */ /* 0x000fe20000010000 */
[----:B------:R-:W-:-:S09]  /*03c0*/  UISETP.NE.AND UP0, UPT, UR6, URZ, UPT ;  /* 0x000000ff0600728c */ /* 0x000fd2000bf05270 */
[----:B------:R-:W-:Y:S05]  /*03d0*/  BRA.U UP0, `(.L_x_2) ;  /* 0x000000d500dc7547 */ /* 0x000fea000b800000 */
[----:B-1----:R-:W0:Y:S01]  /*03e0*/  LDC R7, c[0x0][0x398] ;  /* 0x0000e600ff077b82 */ /* 0x002e220000000800 */
[----:B------:R-:W-:Y:S07]  /*03f0*/  BSSY B0, `(.L_x_3) ;  /* 0x0000013000007945 */ /* 0x000fee0003800000 */
[----:B------:R-:W0:Y:S02]  /*0400*/  LDC.64 R2, c[0x0][0x3c0] ;  /* 0x0000f000ff027b82 */ /* 0x000e240000000a00 */
[----:B0-----:R-:W-:Y:S01]  /*0410*/  IMAD.WIDE R2, R7, 0x4, R2 ;  /* 0x0000000407027825 */ /* 0x001fe200078e0202 */
[----:B------:R-:W-:Y:S06]  /*0420*/  @P0 BRA `(.L_x_4) ;  /* 0x00000000003c0947 */ /* 0x000fec0003800000 */
[----:B------:R-:W0:Y:S01]  /*0430*/  S2UR UR5, SR_CgaCtaId ;  /* 0x00000000000579c3 */ /* 0x000e220000008800 */
[----:B------:R-:W-:-:S07]  /*0440*/  UMOV UR4, 0x400 ;  /* 0x0000040000047882 */ /* 0x000fce0000000000 */
[----:B------:R-:W1:Y:S01]  /*0450*/  LDC.64 R6, c[0x0][0x3b8] ;  /* 0x0000ee00ff067b82 */ /* 0x000e620000000a00 */
[----:B0-----:R-:W-:-:S09]  /*0460*/  ULEA UR4, UR5, UR4, 0x18 ;  /* 0x0000000405047291 */ /* 0x001fd2000f8ec0ff */
[----:B------:R-:W0:Y:S04]  /*0470*/  LDS R4, [UR4+0xbfe0] ;  /* 0x00bfe004ff047984 */ /* 0x000e280008000800 */
[----:B------:R-:W-:Y:S04]  /*0480*/  LDS R0, [UR4+0xbfb8] ;  /* 0x00bfb804ff007984 */ /* 0x000fe80008000800 */
[----:B------:R-:W2:Y:S01]  /*0490*/  LDS R9, [UR4+0xbfdc] ;  /* 0x00bfdc04ff097984 */ /* 0x000ea20008000800 */
[----:B------:R-:W0:Y:S02]  /*04a0*/  LDCU UR4, c[0x0][0x3b0] ;  /* 0x00007600ff0477ac */ /* 0x000e240008000800 */
[----:B0-----:R-:W-:-:S04]  /*04b0*/  IMAD R11, R4, UR4, RZ ;  /* 0x00000004040b7c24 */ /* 0x001fc8000f8e02ff */
[----:B-1----:R-:W-:Y:S01]  /*04c0*/  IMAD.WIDE R6, R11, 0x4, R6 ;  /* 0x000000040b067825 */ /* 0x002fe200078e0206 */
[----:B--2---:R-:W-:-:S07]  /*04d0*/  VIMNMX R0, PT, PT, R0, R9, PT ;  /* 0x0000000900007248 */ /* 0x004fce0003fe0100 */
.L_x_5:
[----:B------:R-:W2:Y:S01]  /*04e0*/  LDG.E.STRONG.SYS R9, desc[UR8][R6.64] ;  /* 0x0000000806097981 */ /* 0x000ea2000c1f5900 */
[----:B------:R-:W-:Y:S05]  /*04f0*/  YIELD ;  /* 0x0000000000007946 */ /* 0x000fea0003800000 */
[----:B--2---:R-:W-:-:S13]  /*0500*/  ISETP.GE.AND P1, PT, R9, R0, PT ;  /* 0x000000000900720c */ /* 0x004fda0003f26270 */
[----:B------:R-:W-:Y:S05]  /*0510*/  @!P1 BRA `(.L_x_5) ;  /* 0xfffffffc00f09947 */ /* 0x000fea000383ffff */
.L_x_4:
[----:B------:R-:W-:Y:S05]  /*0520*/  BSYNC B0 ;  /* 0x0000000000007941 */ /* 0x000fea0003800000 */
.L_x_3:
[----:B------:R-:W-:Y:S06]  /*0530*/  MEMBAR.SC.GPU ;  /* 0x0000000000007992 */ /* 0x000fec0000002000 */
[----:B------:R-:W-:-:S00]  /*0540*/  ERRBAR ;  /* 0x00000000000079ab */ /* 0x000fc00000000000 */
[----:B------:R-:W-:Y:S06]  /*0550*/  CGAERRBAR ;  /* 0x00000000000075ab */ /* 0x000fec0000000000 */
[----:B------:R-:W-:Y:S01]  /*0560*/  CCTL.IVALL ;  /* 0x00000000ff00798f */ /* 0x000fe20002000000 */
[----:B------:R-:W-:Y:S05]  /*0570*/  WARPSYNC.ALL ;  /* 0x0000000000007948 */ /* 0x000fea0003800000 */
[----:B------:R-:W-:Y:S06]  /*0580*/  BAR.SYNC.DEFER_BLOCKING 0x0 ;  /* 0x0000000000007b1d */ /* 0x000fec0000010000 */
[----:B------:R-:W-:Y:S04]  /*0590*/  BSSY B0, `(.L_x_6) ;  /* 0x000000d000007945 */ /* 0x000fe80003800000 */
[----:B------:R-:W-:Y:S05]  /*05a0*/  @P0 BRA `(.L_x_7) ;  /* 0x00000000002c0947 */ /* 0x000fea0003800000 */
[----:B------:R-:W0:Y:S01]  /*05b0*/  S2UR UR5, SR_CgaCtaId ;  /* 0x00000000000579c3 */ /* 0x000e220000008800 */
[----:B------:R-:W-:-:S07]  /*05c0*/  UMOV UR4, 0x400 ;  /* 0x0000040000047882 */ /* 0x000fce0000000000 */
[----:B------:R-:W1:Y:S08]  /*05d0*/  LDC R9, c[0x0][0x39c] ;  /* 0x0000e700ff097b82 */ /* 0x000e700000000800 */
[----:B------:R-:W1:Y:S01]  /*05e0*/  LDC.64 R6, c[0x0][0x3c0] ;  /* 0x0000f000ff067b82 */ /* 0x000e620000000a00 */
[----:B0-----:R-:W-:-:S09]  /*05f0*/  ULEA UR4, UR5, UR4, 0x18 ;  /* 0x0000000405047291 */ /* 0x001fd2000f8ec0ff */
[----:B------:R-:W0:Y:S01]  /*0600*/  LDS R0, [UR4+0xbfdc] ;  /* 0x00bfdc04ff007984 */ /* 0x000e220008000800 */
[----:B-1----:R-:W-:-:S07]  /*0610*/  IMAD.WIDE R6, R9, 0x4, R6 ;  /* 0x0000000409067825 */ /* 0x002fce00078e0206 */
.L_x_8:
[----:B------:R-:W0:Y:S01]  /*0620*/  LDG.E.STRONG.SYS R9, desc[UR8][R6.64] ;  /* 0x0000000806097981 */ /* 0x000e22000c1f5900 */
[----:B------:R-:W-:Y:S05]  /*0630*/  YIELD ;  /* 0x0000000000007946 */ /* 0x000fea0003800000 */
[----:B0-----:R-:W-:-:S13]  /*0640*/  ISETP.GE.AND P1, PT, R9, R0, PT ;  /* 0x000000000900720c */ /* 0x001fda0003f26270 */
[----:B------:R-:W-:Y:S05]  /*0650*/  @!P1 BRA `(.L_x_8) ;  /* 0xfffffffc00f09947 */ /* 0x000fea000383ffff */
.L_x_7:
[----:B------:R-:W-:Y:S05]  /*0660*/  BSYNC B0 ;  /* 0x0000000000007941 */ /* 0x000fea0003800000 */
.L_x_6:
[----:B------:R-:W-:Y:S06]  /*0670*/  MEMBAR.SC.GPU ;  /* 0x0000000000007992 */ /* 0x000fec0000002000 */
[----:B------:R-:W-:-:S00]  /*0680*/  ERRBAR ;  /* 0x00000000000079ab */ /* 0x000fc00000000000 */
[----:B------:R-:W-:Y:S06]  /*0690*/  CGAERRBAR ;  /* 0x00000000000075ab */ /* 0x000fec0000000000 */
[----:B------:R-:W-:Y:S01]  /*06a0*/  CCTL.IVALL ;  /* 0x00000000ff00798f */ /* 0x000fe20002000000 */
[----:B------:R-:W-:Y:S05]  /*06b0*/  WARPSYNC.ALL ;  /* 0x0000000000007948 */ /* 0x000fea0003800000 */
[----:B------:R-:W-:Y:S06]  /*06c0*/  BAR.SYNC.DEFER_BLOCKING 0x0 ;  /* 0x0000000000007b1d */ /* 0x000fec0000010000 */
[----:B------:R0:W-:Y:S01]  /*06d0*/  @!P0 STG.E.STRONG.SYS desc[UR8][R2.64], RZ ;  /* 0x000000ff02008986 */ /* 0x0001e2000c115908 */
[----:B------:R-:W-:Y:S06]  /*06e0*/  MEMBAR.SC.GPU ;  /* 0x0000000000007992 */ /* 0x000fec0000002000 */
[----:B------:R-:W-:-:S00]  /*06f0*/  ERRBAR ;  /* 0x00000000000079ab */ /* 0x000fc00000000000 */
[----:B------:R-:W-:Y:S06]  /*0700*/  CGAERRBAR ;  /* 0x00000000000075ab */ /* 0x000fec0000000000 */
[----:B------:R-:W-:Y:S02]  /*0710*/  CCTL.IVALL ;  /* 0x00000000ff00798f */ /* 0x000fe40002000000 */
[----:B------:R-:W1:Y:S08]  /*0720*/  S2UR UR5, SR_CgaCtaId ;  /* 0x00000000000579c3 */ /* 0x000e700000008800 */
[----:B------:R-:W-:Y:S01]  /*0730*/  BAR.SYNC.DEFER_BLOCKING 0x0 ;  /* 0x0000000000007b1d */ /* 0x000fe20000010000 */
[----:B0-----:R-:W-:-:S02]  /*0740*/  SHF.R.U32.HI R2, RZ, 0x5, R5 ;  /* 0x00000005ff027819 */ /* 0x001fc40000011605 */
[----:B------:R-:W-:-:S03]  /*0750*/  LOP3.LUT R7, R5, 0x1f, RZ, 0xc0, !PT ;  /* 0x0000001f05077812 */ /* 0x000fc600078ec0ff */
[----:B------:R-:W-:Y:S01]  /*0760*/  UMOV UR4, 0x400 ;  /* 0x0000040000047882 */ /* 0x000fe20000000000 */
[----:B------:R-:W-:Y:S01]  /*0770*/  BSSY.RECONVERGENT B1, `(.L_x_9) ;  /* 0x00000b2000017945 */ /* 0x000fe20003800200 */
[----:B-1----:R-:W-:-:S09]  /*0780*/  ULEA UR4, UR5, UR4, 0x18 ;  /* 0x0000000405047291 */ /* 0x002fd2000f8ec0ff */
[----:B------:R-:W0:Y:S04]  /*0790*/  LDS.128 R8, [UR4+0xbfc0] ;  /* 0x00bfc004ff087984 */ /* 0x000e280008000c00 */
[----:B------:R-:W1:Y:S01]  /*07a0*/  LDS R3, [UR4+0xbfbc] ;  /* 0x00bfbc04ff037984 */ /* 0x000e620008000800 */
[----:B0-----:R-:W-:-:S13]  /*07b0*/  ISETP.GE.AND P0, PT, R2, R11, PT ;  /* 0x0000000b0200720c */ /* 0x001fda0003f06270 */
[----:B-1----:R-:W-:Y:S05]  /*07c0*/  @P0 BRA `(.L_x_10) ;  /* 0x0000000800b00947 */ /* 0x002fea0003800000 */
[----:B------:R-:W0:Y:S01]  /*07d0*/  LDS R9, [UR4+0xbfe8] ;  /* 0x00bfe804ff097984 */ /* 0x000e220008000800 */
[----:B------:R-:W1:Y:S01]  /*07e0*/  LDCU UR5, c[0x0][0x3b4] ;  /* 0x00007680ff0577ac */ /* 0x000e620008000800 */
[----:B------:R-:W-:Y:S01]  /*07f0*/  LOP3.LUT R13, RZ, R7, RZ, 0x33, !PT ;  /* 0x00000007ff0d7212 */ /* 0x000fe200078e33ff */
[--C-:B------:R-:W-:Y:S01]  /*0800*/  IMAD.IADD R14, R3, 0x1, R2.reuse ;  /* 0x00000001030e7824 */ /* 0x100fe200078e0202 */
[----:B------:R-:W1:Y:S01]  /*0810*/  LDS R23, [UR4+0xbfd8] ;  /* 0x00bfd804ff177984 */ /* 0x000e620008000800 */
[C---:B------:R-:W-:Y:S01]  /*0820*/  LOP3.LUT R0, R7.reuse, 0x20, RZ, 0xfc, !PT ;  /* 0x0000002007007812 */ /* 0x040fe200078efcff */
[----:B------:R-:W-:Y:S01]  /*0830*/  IMAD.MOV.U32 R12, RZ, RZ, R2 ;  /* 0x000000ffff0c7224 */ /* 0x000fe200078e0002 */
[C---:B------:R-:W-:Y:S01]  /*0840*/  LOP3.LUT R4, R7.reuse, 0x40, RZ, 0xfc, !PT ;  /* 0x0000004007047812 */ /* 0x040fe200078efcff */
[----:B------:R-:W-:Y:S01]  /*0850*/  IMAD.IADD R13, R10, 0x1, R13 ;  /* 0x000000010a0d7824 */ /* 0x000fe200078e020d */
[----:B------:R-:W-:Y:S01]  /*0860*/  LOP3.LUT R6, R7, 0x60, RZ, 0xfc, !PT ;  /* 0x0000006007067812 */ /* 0x000fe200078efcff */
[----:B------:R-:W-:-:S03]  /*0870*/  IMAD R14, R14, R8, R3 ;  /* 0x000000080e0e7224 */ /* 0x000fc600078e0203 */
[----:B------:R-:W-:Y:S01]  /*0880*/  LOP3.LUT R22, R13, 0x60, RZ, 0xc0, !PT ;  /* 0x000000600d167812 */ /* 0x000fe200078ec0ff */
[----:B0-----:R-:W-:Y:S02]  /*0890*/  IMAD R15, R9, R8, RZ ;  /* 0x00000008090f7224 */ /* 0x001fe400078e02ff */
[----:B-1----:R-:W-:Y:S02]  /*08a0*/  IMAD R8, R2, R23, UR5 ;  /* 0x0000000502087e24 */ /* 0x002fe4000f8e0217 */
[----:B------:R-:W-:-:S07]  /*08b0*/  IMAD R23, R23, R9, RZ ;  /* 0x0000000917177224 */ /* 0x000fce00078e02ff */
.L_x_20:
[----:B------:R-:W-:Y:S01]  /*08c0*/  ISETP.GE.AND P0, PT, R7, R10, PT ;  /* 0x0000000a0700720c */ /* 0x000fe20003f06270 */
[----:B------:R-:W-:-:S12]  /*08d0*/  BSSY.RECONVERGENT B0, `(.L_x_11) ;  /* 0x0000096000007945 */ /* 0x000fd80003800200 */
[----:B01234-:R-:W-:Y:S05]  /*08e0*/  @P0 BRA `(.L_x_12) ;  /* 0x0000000800500947 */ /* 0x01ffea0003800000 */
[----:B------:R-:W-:Y:S01]  /*08f0*/  ISETP.NE.AND P0, PT, R22, 0x60, PT ;  /* 0x000000601600780c */ /* 0x000fe20003f05270 */
[----:B------:R-:W-:Y:S01]  /*0900*/  BSSY.RECONVERGENT B2, `(.L_x_13) ;  /* 0x0000018000027945 */ /* 0x000fe20003800200 */
[----:B------:R-:W-:-:S11]  /*0910*/  IMAD.MOV.U32 R27, RZ, RZ, R7 ;  /* 0x000000ffff1b7224 */ /* 0x000fd600078e0007 */
[----:B------:R-:W-:Y:S05]  /*0920*/  @!P0 BRA `(.L_x_14) ;  /* 0x0000000000548947 */ /* 0x000fea0003800000 */
[----:B------:R-:W0:Y:S01]  /*0930*/  LDC.64 R16, c[0x0][0x380] ;  /* 0x0000e000ff107b82 */ /* 0x000e220000000a00 */
[----:B------:R-:W-:-:S04]  /*0940*/  IMAD.IADD R19, R7, 0x1, R8 ;  /* 0x0000000107137824 */ /* 0x000fc800078e0208 */
[----:B0-----:R-:W-:-:S05]  /*0950*/  IMAD.WIDE R16, R19, 0x4, R16 ;  /* 0x0000000413107825 */ /* 0x001fca00078e0210 */
[----:B------:R-:W2:Y:S01]  /*0960*/  LDG.E.STRONG.SYS R18, desc[UR8][R16.64] ;  /* 0x0000000810127981 */ /* 0x000ea2000c1f5900 */
[----:B------:R-:W0:Y:S01]  /*0970*/  S2UR UR6, SR_CgaCtaId ;  /* 0x00000000000679c3 */ /* 0x000e220000008800 */
[----:B------:R-:W-:Y:S01]  /*0980*/  UMOV UR5, 0x400 ;  /* 0x0000040000057882 */ /* 0x000fe20000000000 */
[----:B------:R-:W-:Y:S01]  /*0990*/  IADD3 R19, PT, PT, R7, R14, RZ ;  /* 0x0000000e07137210 */ /* 0x000fe20007ffe0ff */
[----:B------:R-:W-:Y:S01]  /*09a0*/  IMAD.MOV.U32 R27, RZ, RZ, R0 ;  /* 0x000000ffff1b7224 */ /* 0x000fe200078e0000 */
[----:B------:R-:W-:Y:S01]  /*09b0*/  ISETP.NE.AND P0, PT, R22, RZ, PT ;  /* 0x000000ff1600720c */ /* 0x000fe20003f05270 */
[----:B0-----:R-:W-:-:S06]  /*09c0*/  ULEA UR5, UR6, UR5, 0x18 ;  /* 0x0000000506057291 */ /* 0x001fcc000f8ec0ff */
[----:B------:R-:W-:-:S05]  /*09d0*/  LEA R19, R19, UR5, 0x2 ;  /* 0x0000000513137c11 */ /* 0x000fca000f8e10ff */
[----:B--2---:R0:W-:Y:S01]  /*09e0*/  STS [R19], R18 ;  /* 0x0000001213007388 */ /* 0x0041e20000000800 */
[----:B------:R-:W-:Y:S05]  /*09f0*/  @!P0 BRA `(.L_x_14) ;  /* 0x0000000000208947 */ /* 0x000fea0003800000 */
[----:B0-----:R-:W2:Y:S01]  /*0a00*/  LDG.E.STRONG.SYS R18, desc[UR8][R16.64+0x80] ;  /* 0x0000800810127981 */ /* 0x001ea2000c1f5900 */
[----:B------:R-:W-:Y:S01]  /*0a10*/  ISETP.NE.AND P0, PT, R22, 0x20, PT ;  /* 0x000000201600780c */ /* 0x000fe20003f05270 */
[----:B------:R-:W-:Y:S02]  /*0a20*/  IMAD.MOV.U32 R27, RZ, RZ, R4 ;  /* 0x000000ffff1b7224 */ /* 0x000fe400078e0004 */
[----:B--2---:R1:W-:Y:S10]  /*0a30*/  STS [R19+0x80], R18 ;  /* 0x0000801213007388 */ /* 0x0043f40000000800 */
[----:B------:R-:W-:Y:S05]  /*0a40*/  @!P0 BRA `(.L_x_14) ;  /* 0x00000000000c8947 */ /* 0x000fea0003800000 */
[----:B------:R-:W2:Y:S01]  /*0a50*/  LDG.E.STRONG.SYS R16, desc[UR8][R16.64+0x100] ;  /* 0x0001000810107981 */ /* 0x000ea2000c1f5900 */
[----:B------:R-:W-:-:S03]  /*0a60*/  IMAD.MOV.U32 R27, RZ, RZ, R6 ;  /* 0x000000ffff1b7224 */ /* 0x000fc600078e0006 */
[----:B--2---:R2:W-:Y:S04]  /*0a70*/  STS [R19+0x100], R16 ;  /* 0x0001001013007388 */ /* 0x0045e80000000800 */
.L_x_14:
[----:B------:R-:W-:Y:S05]  /*0a80*/  BSYNC.RECONVERGENT B2 ;  /* 0x0000000000027941 */ /* 0x000fea0003800200 */
.L_x_13:
[----:B------:R-:W-:-:S13]  /*0a90*/  ISETP.GE.U32.AND P0, PT, R13, 0x60, PT ;  /* 0x000000600d00780c */ /* 0x000fda0003f06070 */
[----:B------:R-:W-:Y:S05]  /*0aa0*/  @!P0 BRA `(.L_x_12) ;  /* 0x0000000400e08947 */ /* 0x000fea0003800000 */
[----:B--2---:R-:W-:Y:S01]  /*0ab0*/  IMAD.IADD R16, R10, 0x1, -R27 ;  /* 0x000000010a107824 */ /* 0x004fe200078e0a1b */
[----:B------:R-:W-:Y:S01]  /*0ac0*/  BSSY.RECONVERGENT B2, `(.L_x_15) ;  /* 0x0000040000027945 */ /* 0x000fe20003800200 */
[----:B------:R-:W-:-:S03]  /*0ad0*/  PLOP3.LUT P0, PT, PT, PT, PT, 0x80, 0x8 ;  /* 0x000000000008781c */ /* 0x000fc60003f0f070 */
[----:B------:R-:W-:-:S13]  /*0ae0*/  ISETP.GT.AND P1, PT, R16, 0x180, PT ;  /* 0x000001801000780c */ /* 0x000fda0003f24270 */
[----:B------:R-:W-:Y:S05]  /*0af0*/  @!P1 BRA `(.L_x_16) ;  /* 0x0000000000f09947 */ /* 0x000fea0003800000 */
[----:B------:R-:W2:Y:S01]  /*0b00*/  S2R R17, SR_CgaCtaId ;  /* 0x0000000000117919 */ /* 0x000ea20000008800 */
[----:B------:R-:W-:Y:S01]  /*0b10*/  MOV R24, 0x400 ;  /* 0x0000040000187802 */ /* 0x000fe20000000f00 */
[----:B------:R-:W-:Y:S01]  /*0b20*/  VIADD R25, R10, 0xfffffe80 ;  /* 0xfffffe800a197836 */ /* 0x000fe20000000000 */
[----:B------:R-:W-:Y:S02]  /*0b30*/  PLOP3.LUT P0, PT, PT, PT, PT, 0x8, 0x80 ;  /* 0x000000000080781c */ /* 0x000fe40003f0e170 */
[----:B--2---:R-:W-:-:S11]  /*0b40*/  LEA R24, R17, R24, 0x18 ;  /* 0x0000001811187211 */ /* 0x004fd600078ec0ff */
.L_x_17:
[----:B--2---:R-:W2:Y:S01]  /*0b50*/  LDC.64 R16, c[0x0][0x380] ;  /* 0x0000e000ff107b82 */ /* 0x004ea20000000a00 */
[----:B01----:R-:W-:-:S05]  /*0b60*/  IADD3 R19, PT, PT, R27, R8, RZ ;  /* 0x000000081b137210 */ /* 0x003fca0007ffe0ff */
[----:B--2---:R-:W-:-:S05]  /*0b70*/  IMAD.WIDE R18, R19, 0x4, R16 ;  /* 0x0000000413127825 */ /* 0x004fca00078e0210 */
[----:B------:R-:W2:Y:S01]  /*0b80*/  LDG.E.STRONG.SYS R29, desc[UR8][R18.64] ;  /* 0x00000008121d7981 */ /* 0x000ea2000c1f5900 */
[----:B------:R-:W-:-:S04]  /*0b90*/  IMAD.IADD R21, R27, 0x1, R14 ;  /* 0x000000011b157824 */ /* 0x000fc800078e020e */
[----:B------:R-:W-:-:S05]  /*0ba0*/  IMAD R26, R21, 0x4, R24 ;  /* 0x00000004151a7824 */ /* 0x000fca00078e0218 */
[----:B--2---:R0:W-:Y:S04]  /*0bb0*/  STS [R26], R29 ;  /* 0x0000001d1a007388 */ /* 0x0041e80000000800 */
[----:B------:R-:W2:Y:S04]  /*0bc0*/  LDG.E.STRONG.SYS R21, desc[UR8][R18.64+0x80] ;  /* 0x0000800812157981 */ /* 0x000ea8000c1f5900 */
[----:B--2---:R1:W-:Y:S04]  /*0bd0*/  STS [R26+0x80], R21 ;  /* 0x000080151a007388 */ /* 0x0043e80000000800 */
[----:B0-----:R-:W2:Y:S01]  /*0be0*/  LDG.E.STRONG.SYS R29, desc[UR8][R18.64+0x100] ;  /* 0x00010008121d7981 */ /* 0x001ea2000c1f5900 */
[----:B------:R-:W-:-:S03]  /*0bf0*/  VIADD R28, R27, 0x80 ;  /* 0x000000801b1c7836 */ /* 0x000fc60000000000 */
[----:B--2---:R-:W-:Y:S04]  /*0c00*/  STS [R26+0x100], R29 ;  /* 0x0001001d1a007388 */ /* 0x004fe80000000800 */
[----:B------:R-:W2:Y:S01]  /*0c10*/  LDG.E.STRONG.SYS R20, desc[UR8][R18.64+0x180] ;  /* 0x0001800812147981 */ /* 0x000ea2000c1f5900 */
[C---:B-1----:R-:W-:Y:S02]  /*0c20*/  IMAD.IADD R21, R28.reuse, 0x1, R8 ;  /* 0x000000011c157824 */ /* 0x042fe400078e0208 */
[----:B------:R-:W-:Y:S01]  /*0c30*/  IMAD.IADD R28, R28, 0x1, R14 ;  /* 0x000000011c1c7824 */ /* 0x000fe200078e020e */
[----:B--2---:R0:W-:Y:S02]  /*0c40*/  STS [R26+0x180], R20 ;  /* 0x000180141a007388 */ /* 0x0041e40000000800 */
[----:B0-----:R-:W-:-:S05]  /*0c50*/  IMAD.WIDE R20, R21, 0x4, R16 ;  /* 0x0000000415147825 */ /* 0x001fca00078e0210 */
[----:B------:R-:W2:Y:S01]  /*0c60*/  LDG.E.STRONG.SYS R29, desc[UR8][R20.64] ;  /* 0x00000008141d7981 */ /* 0x000ea2000c1f5900 */
[----:B------:R-:W-:-:S05]  /*0c70*/  LEA R28, R28, R24, 0x2 ;  /* 0x000000181c1c7211 */ /* 0x000fca00078e10ff */
        /* <DEDUP_REMOVED lines=12> */
[----:B------:R-:W-:-:S05]  /*0d40*/  IMAD R26, R26, 0x4, R24 ;  /* 0x000000041a1a7824 */ /* 0x000fca00078e0218 */
[----:B--2---:R0:W-:Y:S04]  /*0d50*/  STS [R26], R29 ;  /* 0x0000001d1a007388 */ /* 0x0041e80000000800 */
[----:B------:R-:W2:Y:S04]  /*0d60*/  LDG.E.STRONG.SYS R21, desc[UR8][R18.64+0x80] ;  /* 0x0000800812157981 */ /* 0x000ea8000c1f5900 */
[----:B--2---:R1:W-:Y:S04]  /*0d70*/  STS [R26+0x80], R21 ;  /* 0x000080151a007388 */ /* 0x0043e80000000800 */
[----:B------:R-:W2:Y:S01]  /*0d80*/  LDG.E.STRONG.SYS R20, desc[UR8][R18.64+0x100] ;  /* 0x0001000812147981 */ /* 0x000ea2000c1f5900 */
[----:B------:R-:W-:-:S05]  /*0d90*/  VIADD R28, R27, 0x180 ;  /* 0x000001801b1c7836 */ /* 0x000fca0000000000 */
[----:B0-----:R-:W-:Y:S01]  /*0da0*/  IADD3 R29, PT, PT, R28, R8, RZ ;  /* 0x000000081c1d7210 */ /* 0x001fe20007ffe0ff */
[----:B--2---:R0:W-:Y:S04]  /*0db0*/  STS [R26+0x100], R20 ;  /* 0x000100141a007388 */ /* 0x0041e80000000800 */
[----:B-1----:R-:W2:Y:S01]  /*0dc0*/  LDG.E.STRONG.SYS R21, desc[UR8][R18.64+0x180] ;  /* 0x0001800812157981 */ /* 0x002ea2000c1f5900 */
[----:B------:R-:W-:-:S04]  /*0dd0*/  IMAD.WIDE R16, R29, 0x4, R16 ;  /* 0x000000041d107825 */ /* 0x000fc800078e0210 */
[----:B------:R-:W-:Y:S01]  /*0de0*/  IMAD.IADD R29, R28, 0x1, R14 ;  /* 0x000000011c1d7824 */ /* 0x000fe200078e020e */
[----:B--2---:R2:W-:Y:S04]  /*0df0*/  STS [R26+0x180], R21 ;  /* 0x000180151a007388 */ /* 0x0045e80000000800 */
[----:B0-----:R-:W3:Y:S01]  /*0e00*/  LDG.E.STRONG.SYS R20, desc[UR8][R16.64] ;  /* 0x0000000810147981 */ /* 0x001ee2000c1f5900 */
[----:B------:R-:W-:-:S05]  /*0e10*/  IMAD R29, R29, 0x4, R24 ;  /* 0x000000041d1d7824 */ /* 0x000fca00078e0218 */
[----:B---3--:R2:W-:Y:S04]  /*0e20*/  STS [R29], R20 ;  /* 0x000000141d007388 */ /* 0x0085e80000000800 */
[----:B------:R-:W3:Y:S04]  /*0e30*/  LDG.E.STRONG.SYS R28, desc[UR8][R16.64+0x80] ;  /* 0x00008008101c7981 */ /* 0x000ee8000c1f5900 */
[----:B---3--:R2:W-:Y:S04]  /*0e40*/  STS [R29+0x80], R28 ;  /* 0x0000801c1d007388 */ /* 0x0085e80000000800 */
[----:B------:R-:W3:Y:S04]  /*0e50*/  LDG.E.STRONG.SYS R18, desc[UR8][R16.64+0x100] ;  /* 0x0001000810127981 */ /* 0x000ee8000c1f5900 */
[----:B---3--:R2:W-:Y:S04]  /*0e60*/  STS [R29+0x100], R18 ;  /* 0x000100121d007388 */ /* 0x0085e80000000800 */
[----:B------:R-:W3:Y:S01]  /*0e70*/  LDG.E.STRONG.SYS R19, desc[UR8][R16.64+0x180] ;  /* 0x0001800810137981 */ /* 0x000ee2000c1f5900 */
[----:B------:R-:W-:-:S05]  /*0e80*/  VIADD R27, R27, 0x200 ;  /* 0x000002001b1b7836 */ /* 0x000fca0000000000 */
[----:B------:R-:W-:Y:S01]  /*0e90*/  ISETP.GE.AND P1, PT, R27, R25, PT ;  /* 0x000000191b00720c */ /* 0x000fe20003f26270 */
[----:B---3--:R2:W-:-:S12]  /*0ea0*/  STS [R29+0x180], R19 ;  /* 0x000180131d007388 */ /* 0x0085d80000000800 */
[----:B------:R-:W-:Y:S05]  /*0eb0*/  @!P1 BRA `(.L_x_17) ;  /* 0xfffffffc00249947 */ /* 0x000fea000383ffff */
.L_x_16:
[----:B------:R-:W-:Y:S05]  /*0ec0*/  BSYNC.RECONVERGENT B2 ;  /* 0x0000000000027941 */ /* 0x000fea0003800200 */
.L_x_15:
[----:B------:R-:W-:Y:S01]  /*0ed0*/  IMAD.IADD R16, R10, 0x1, -R27 ;  /* 0x000000010a107824 */ /* 0x000fe200078e0a1b */
[----:B------:R-:W-:Y:S04]  /*0ee0*/  BSSY.RECONVERGENT B2, `(.L_x_18) ;  /* 0x0000022000027945 */ /* 0x000fe80003800200 */
[----:B------:R-:W-:-:S13]  /*0ef0*/  ISETP.GT.AND P1, PT, R16, 0x80, PT ;  /* 0x000000801000780c */ /* 0x000fda0003f24270 */
[----:B------:R-:W-:Y:S05]  /*0f00*/  @!P1 BRA `(.L_x_19) ;  /* 0x00000000007c9947 */ /* 0x000fea0003800000 */
[----:B------:R-:W3:Y:S01]  /*0f10*/  LDC.64 R16, c[0x0][0x380] ;  /* 0x0000e000ff107b82 */ /* 0x000ee20000000a00 */
[----:B012---:R-:W-:-:S04]  /*0f20*/  IMAD.IADD R19, R27, 0x1, R8 ;  /* 0x000000011b137824 */ /* 0x007fc800078e0208 */
[----:B---3--:R-:W-:-:S05]  /*0f30*/  IMAD.WIDE R18, R19, 0x4, R16 ;  /* 0x0000000413127825 */ /* 0x008fca00078e0210 */
[----:B------:R-:W2:Y:S01]  /*0f40*/  LDG.E.STRONG.SYS R21, desc[UR8][R18.64] ;  /* 0x0000000812157981 */ /* 0x000ea2000c1f5900 */
[----:B------:R-:W0:Y:S01]  /*0f50*/  S2UR UR6, SR_CgaCtaId ;  /* 0x00000000000679c3 */ /* 0x000e220000008800 */
[----:B------:R-:W-:Y:S01]  /*0f60*/  UMOV UR5, 0x400 ;  /* 0x0000040000057882 */ /* 0x000fe20000000000 */
[----:B------:R-:W-:Y:S01]  /*0f70*/  IADD3 R20, PT, PT, R27, R14, RZ ;  /* 0x0000000e1b147210 */ /* 0x000fe20007ffe0ff */
[----:B0-----:R-:W-:-:S06]  /*0f80*/  ULEA UR5, UR6, UR5, 0x18 ;  /* 0x0000000506057291 */ /* 0x001fcc000f8ec0ff */
[----:B------:R-:W-:-:S05]  /*0f90*/  LEA R20, R20, UR5, 0x2 ;  /* 0x0000000514147c11 */ /* 0x000fca000f8e10ff */
[----:B--2---:R0:W-:Y:S04]  /*0fa0*/  STS [R20], R21 ;  /* 0x0000001514007388 */ /* 0x0041e80000000800 */
[----:B------:R-:W2:Y:S04]  /*0fb0*/  LDG.E.STRONG.SYS R25, desc[UR8][R18.64+0x80] ;  /* 0x0000800812197981 */ /* 0x000ea8000c1f5900 */
[----:B--2---:R3:W-:Y:S04]  /*0fc0*/  STS [R20+0x80], R25 ;  /* 0x0000801914007388 */ /* 0x0047e80000000800 */
[----:B------:R-:W2:Y:S01]  /*0fd0*/  LDG.E.STRONG.SYS R29, desc[UR8][R18.64+0x100] ;  /* 0x00010008121d7981 */ /* 0x000ea2000c1f5900 */
[----:B------:R-:W-:-:S04]  /*0fe0*/  VIADD R26, R27, 0x80 ;  /* 0x000000801b1a7836 */ /* 0x000fc80000000000 */
[----:B------:R-:W-:Y:S01]  /*0ff0*/  IMAD.IADD R28, R26, 0x1, R8 ;  /* 0x000000011a1c7824 */ /* 0x000fe200078e0208 */
[----:B--2---:R3:W-:Y:S04]  /*1000*/  STS [R20+0x100], R29 ;  /* 0x0001001d14007388 */ /* 0x0047e80000000800 */
[----:B------:R-:W2:Y:S01]  /*1010*/  LDG.E.STRONG.SYS R24, desc[UR8][R18.64+0x180] ;  /* 0x0001800812187981 */ /* 0x000ea2000c1f5900 */
[----:B------:R-:W-:-:S04]  /*1020*/  IMAD.WIDE R16, R28, 0x4, R16 ;  /* 0x000000041c107825 */ /* 0x000fc800078e0210 */
[----:B------:R-:W-:Y:S01]  /*1030*/  IMAD.IADD R26, R26, 0x1, R14 ;  /* 0x000000011a1a7824 */ /* 0x000fe200078e020e */
[----:B--2---:R3:W-:Y:S04]  /*1040*/  STS [R20+0x180], R24 ;  /* 0x0001801814007388 */ /* 0x0047e80000000800 */
[----:B------:R-:W2:Y:S01]  /*1050*/  LDG.E.STRONG.SYS R28, desc[UR8][R16.64] ;  /* 0x00000008101c7981 */ /* 0x000ea2000c1f5900 */
[----:B0-----:R-:W-:-:S05]  /*1060*/  LEA R21, R26, UR5, 0x2 ;  /* 0x000000051a157c11 */ /* 0x001fca000f8e10ff */
[----:B--2---:R3:W-:Y:S04]  /*1070*/  STS [R21], R28 ;  /* 0x0000001c15007388 */ /* 0x0047e80000000800 */
[----:B------:R-:W2:Y:S04]  /*1080*/  LDG.E.STRONG.SYS R26, desc[UR8][R16.64+0x80] ;  /* 0x00008008101a7981 */ /* 0x000ea8000c1f5900 */
[----:B--2---:R3:W-:Y:S04]  /*1090*/  STS [R21+0x80], R26 ;  /* 0x0000801a15007388 */ /* 0x0047e80000000800 */
[----:B------:R-:W2:Y:S04]  /*10a0*/  LDG.E.STRONG.SYS R18, desc[UR8][R16.64+0x100] ;  /* 0x0001000810127981 */ /* 0x000ea8000c1f5900 */
[----:B--2---:R3:W-:Y:S04]  /*10b0*/  STS [R21+0x100], R18 ;  /* 0x0001001215007388 */ /* 0x0047e80000000800 */
[----:B------:R-:W2:Y:S01]  /*10c0*/  LDG.E.STRONG.SYS R19, desc[UR8][R16.64+0x180] ;  /* 0x0001800810137981 */ /* 0x000ea2000c1f5900 */
[----:B------:R-:W-:Y:S01]  /*10d0*/  PLOP3.LUT P0, PT, PT, PT, PT, 0x8, 0x80 ;  /* 0x000000000080781c */ /* 0x000fe20003f0e170 */
[----:B------:R-:W-:-:S02]  /*10e0*/  VIADD R27, R27, 0x100 ;  /* 0x000001001b1b7836 */ /* 0x000fc40000000000 */
[----:B--2---:R3:W-:Y:S10]  /*10f0*/  STS [R21+0x180], R19 ;  /* 0x0001801315007388 */ /* 0x0047f40000000800 */
.L_x_19:
[----:B------:R-:W-:Y:S05]  /*1100*/  BSYNC.RECONVERGENT B2 ;  /* 0x0000000000027941 */ /* 0x000fea0003800200 */
.L_x_18:
[----:B------:R-:W-:-:S13]  /*1110*/  ISETP.LT.OR P0, PT, R27, R10, P0 ;  /* 0x0000000a1b00720c */ /* 0x000fda0000701670 */
[----:B------:R-:W-:Y:S05]  /*1120*/  @!P0 BRA `(.L_x_12) ;  /* 0x0000000000408947 */ /* 0x000fea0003800000 */
[----:B------:R-:W4:Y:S01]  /*1130*/  LDC.64 R16, c[0x0][0x380] ;  /* 0x0000e000ff107b82 */ /* 0x000f220000000a00 */
[----:B0123--:R-:W-:-:S04]  /*1140*/  IMAD.IADD R19, R27, 0x1, R8 ;  /* 0x000000011b137824 */ /* 0x00ffc800078e0208 */
[----:B----4-:R-:W-:-:S05]  /*1150*/  IMAD.WIDE R16, R19, 0x4, R16 ;  /* 0x0000000413107825 */ /* 0x010fca00078e0210 */
        /* <DEDUP_REMOVED lines=9> */
[----:B------:R-:W2:Y:S04]  /*11f0*/  LDG.E.STRONG.SYS R24, desc[UR8][R16.64+0x100] ;  /* 0x0001000810187981 */ /* 0x000ea8000c1f5900 */
[----:B--2---:R4:W-:Y:S04]  /*1200*/  STS [R19+0x100], R24 ;  /* 0x0001001813007388 */ /* 0x0049e80000000800 */
[----:B------:R-:W2:Y:S04]  /*1210*/  LDG.E.STRONG.SYS R26, desc[UR8][R16.64+0x180] ;  /* 0x00018008101a7981 */ /* 0x000ea8000c1f5900 */
[----:B--2---:R4:W-:Y:S02]  /*1220*/  STS [R19+0x180], R26 ;  /* 0x0001801a13007388 */ /* 0x0049e40000000800 */
.L_x_12:
[----:B------:R-:W-:Y:S05]  /*1230*/  BSYNC.RECONVERGENT B0 ;  /* 0x0000000000007941 */ /* 0x000fea0003800200 */
.L_x_11:
[----:B------:R-:W-:Y:S02]  /*1240*/  IMAD.IADD R12, R9, 0x1, R12 ;  /* 0x00000001090c7824 */ /* 0x000fe400078e020c */
[----:B------:R-:W-:Y:S02]  /*1250*/  IMAD.IADD R14, R15, 0x1, R14 ;  /* 0x000000010f0e7824 */ /* 0x000fe400078e020e */
[----:B------:R-:W-:Y:S01]  /*1260*/  IMAD.IADD R8, R23, 0x1, R8 ;  /* 0x0000000117087824 */ /* 0x000fe200078e0208 */
[----:B------:R-:W-:-:S13]  /*1270*/  ISETP.GE.AND P0, PT, R12, R11, PT ;  /* 0x0000000b0c00720c */ /* 0x000fda0003f06270 */
[----:B------:R-:W-:Y:S05]  /*1280*/  @!P0 BRA `(.L_x_20) ;  /* 0xfffffff4008c8947 */ /* 0x000fea000383ffff */
.L_x_10:
[----:B------:R-:W-:Y:S05]  /*1290*/  BSYNC.RECONVERGENT B1 ;  /* 0x0000000000017941 */ /* 0x000fea0003800200 */
.L_x_9:
[----:B------:R-:W5:Y:S02]  /*12a0*/  LDCU UR7, c[0x0][0x3ac] ;  /* 0x00007580ff0777ac */ /* 0x000f640008000800 */
[----:B-----5:R-:W-:-:S09]  /*12b0*/  UISETP.GE.AND UP0, UPT, UR7, 0x1, UPT ;  /* 0x000000010700788c */ /* 0x020fd2000bf06270 */
[----:B------:R-:W-:Y:S05]  /*12c0*/  BRA.U !UP0, `(.L_x_21) ;  /* 0x0000000d08907547 */ /* 0x000fea000b800000 */
[----:B------:R-:W5:Y:S01]  /*12d0*/  S2UR UR5, SR_CgaCtaId ;  /* 0x00000000000579c3 */ /* 0x000f620000008800 */
[----:B--2---:R-:W-:Y:S01]  /*12e0*/  IMAD R16, R10, R3, RZ ;  /* 0x000000030a107224 */ /* 0x004fe200078e02ff */
[C---:B------:R-:W-:Y:S01]  /*12f0*/  LOP3.LUT R17, R5.reuse, 0x400, RZ, 0xfc, !PT ;  /* 0x0000040005117812 */ /* 0x040fe200078efcff */
[----:B------:R-:W-:Y:S01]  /*1300*/  UMOV UR4, 0x400 ;  /* 0x0000040000047882 */ /* 0x000fe20000000000 */
[----:B------:R-:W-:Y:S02]  /*1310*/  LOP3.LUT R7, RZ, R5, RZ, 0x33, !PT ;  /* 0x00000005ff077212 */ /* 0x000fe400078e33ff */
[----:B------:R-:W-:Y:S02]  /*1320*/  VIMNMX R14, PT, PT, R16, R17, !PT ;  /* 0x00000011100e7248 */ /* 0x000fe40007fe0100 */
[C---:B------:R-:W-:Y:S02]  /*1330*/  LOP3.LUT R15, R5.reuse, 0x800, RZ, 0xfc, !PT ;  /* 0x00000800050f7812 */ /* 0x040fe400078efcff */
[----:B------:R-:W-:Y:S01]  /*1340*/  LOP3.LUT R4, R5, 0xc00, RZ, 0xfc, !PT ;  /* 0x00000c0005047812 */ /* 0x000fe200078efcff */
[----:B------:R-:W-:-:S05]  /*1350*/  IMAD.IADD R14, R14, 0x1, R7 ;  /* 0x000000010e0e7824 */ /* 0x000fca00078e0207 */
[----:B---3--:R-:W-:Y:S01]  /*1360*/  LOP3.LUT R21, R14, 0xc00, RZ, 0xc0, !PT ;  /* 0x00000c000e157812 */ /* 0x008fe200078ec0ff */
[----:B-----5:R-:W-:-:S09]  /*1370*/  ULEA UR4, UR5, UR4, 0x18 ;  /* 0x0000000405047291 */ /* 0x020fd2000f8ec0ff */
[----:B01--4-:R-:W0:Y:S01]  /*1380*/  LDS R18, [UR4+0xbfd8] ;  /* 0x00bfd804ff127984 */ /* 0x013e220008000800 */
[----:B------:R-:W-:-:S05]  /*1390*/  UMOV UR4, URZ ;  /* 0x000000ff00047c82 */ /* 0x000fca0008000000 */
.L_x_27:
[----:B------:R-:W-:Y:S01]  /*13a0*/  ISETP.GE.AND P0, PT, R5, R16, PT ;  /* 0x000000100500720c */ /* 0x000fe20003f06270 */
[----:B------:R-:W-:-:S12]  /*13b0*/  BSSY.RECONVERGENT B0, `(.L_x_22) ;  /* 0x00000d1000007945 */ /* 0x000fd80003800200 */
[----:B0123--:R-:W-:Y:S05]  /*13c0*/  @P0 BRA `(.L_x_23) ;  /* 0x0000000c003c0947 */ /* 0x00ffea0003800000 */
[----:B------:R-:W-:Y:S01]  /*13d0*/  ISETP.NE.AND P0, PT, R21, 0xc00, PT ;  /* 0x00000c001500780c */ /* 0x000fe20003f05270 */
[----:B------:R-:W-:Y:S01]  /*13e0*/  BSSY.RECONVERGENT B1, `(.L_x_24) ;  /* 0x0000059000017945 */ /* 0x000fe20003800200 */
[----:B------:R-:W-:Y:S02]  /*13f0*/  IMAD R0, R16, UR4, RZ ;  /* 0x0000000410007c24 */ /* 0x000fe4000f8e02ff */
[----:B------:R-:W-:-:S09]  /*1400*/  IMAD.MOV.U32 R11, RZ, RZ, R5 ;  /* 0x000000ffff0b7224 */ /* 0x000fd200078e0005 */
[----:B------:R-:W-:Y:S05]  /*1410*/  @!P0 BRA `(.L_x_25) ;  /* 0x0000000400548947 */ /* 0x000fea0003800000 */
[-C--:B------:R-:W-:Y:S02]  /*1420*/  IABS R12, R10.reuse ;  /* 0x0000000a000c7213 */ /* 0x080fe40000000000 */
[-C--:B------:R-:W-:Y:S02]  /*1430*/  IABS R9, R10.reuse ;  /* 0x0000000a00097213 */ /* 0x080fe40000000000 */
[----:B------:R-:W1:Y:S01]  /*1440*/  I2F.RP R8, R12 ;  /* 0x0000000c00087306 */ /* 0x000e620000209400 */
[----:B------:R-:W-:Y:S02]  /*1450*/  LOP3.LUT R20, RZ, R10, RZ, 0x33, !PT ;  /* 0x0000000aff147212 */ /* 0x000fe400078e33ff */
[----:B------:R-:W-:-:S05]  /*1460*/  IMAD.MOV R19, RZ, RZ, -R9 ;  /* 0x000000ffff137224 */ /* 0x000fca00078e0a09 */
[----:B-1----:R-:W1:Y:S02]  /*1470*/  MUFU.RCP R8, R8 ;  /* 0x0000000800087308 */ /* 0x002e640000001000 */
[----:B-1----:R-:W-:Y:S02]  /*1480*/  IADD3 R6, PT, PT, R8, 0xffffffe, RZ ;  /* 0x0ffffffe08067810 */ /* 0x002fe40007ffe0ff */
[----:B------:R-:W-:-:S04]  /*1490*/  IABS R8, R5 ;  /* 0x0000000500087213 */ /* 0x000fc80000000000 */
[----:B------:R1:W2:Y:S02]  /*14a0*/  F2I.FTZ.U32.TRUNC.NTZ R7, R6 ;  /* 0x0000000600077305 */ /* 0x0002a4000021f000 */
[----:B-1----:R-:W-:Y:S02]  /*14b0*/  IMAD.MOV.U32 R6, RZ, RZ, RZ ;  /* 0x000000ffff067224 */ /* 0x002fe400078e00ff */
[----:B--2---:R-:W-:-:S04]  /*14c0*/  IMAD.MOV R13, RZ, RZ, -R7 ;  /* 0x000000ffff0d7224 */ /* 0x004fc800078e0a07 */
[----:B------:R-:W-:-:S04]  /*14d0*/  IMAD R13, R13, R12, RZ ;  /* 0x0000000c0d0d7224 */ /* 0x000fc800078e02ff */
[----:B------:R-:W-:-:S06]  /*14e0*/  IMAD.HI.U32 R13, R7, R13, R6 ;  /* 0x0000000d070d7227 */ /* 0x000fcc00078e0006 */
[----:B------:R-:W-:-:S04]  /*14f0*/  IMAD.HI.U32 R6, R13, R8, RZ ;  /* 0x000000080d067227 */ /* 0x000fc800078e00ff */
[----:B------:R-:W-:-:S05]  /*1500*/  IMAD R7, R6, R19, R8 ;  /* 0x0000001306077224 */ /* 0x000fca00078e0208 */
[----:B------:R-:W-:-:S13]  /*1510*/  ISETP.GT.U32.AND P1, PT, R12, R7, PT ;  /* 0x000000070c00720c */ /* 0x000fda0003f24070 */
[----:B------:R-:W-:Y:S02]  /*1520*/  @!P1 IMAD.IADD R7, R7, 0x1, -R12 ;  /* 0x0000000107079824 */ /* 0x000fe400078e0a0c */
[----:B------:R-:W-:-:S03]  /*1530*/  @!P1 VIADD R6, R6, 0x1 ;  /* 0x0000000106069836 */ /* 0x000fc60000000000 */
[----:B------:R-:W-:Y:S02]  /*1540*/  ISETP.GE.U32.AND P0, PT, R7, R12, PT ;  /* 0x0000000c0700720c */ /* 0x000fe40003f06070 */
[----:B------:R-:W-:-:S04]  /*1550*/  LOP3.LUT R7, R5, R10, RZ, 0x3c, !PT ;  /* 0x0000000a05077212 */ /* 0x000fc800078e3cff */
[----:B------:R-:W-:-:S07]  /*1560*/  ISETP.GE.AND P2, PT, R7, RZ, PT ;  /* 0x000000ff0700720c */ /* 0x000fce0003f46270 */
[----:B------:R-:W-:Y:S02]  /*1570*/  @P0 IADD3 R6, PT, PT, R6, 0x1, RZ ;  /* 0x0000000106060810 */ /* 0x000fe40007ffe0ff */
[----:B------:R-:W-:-:S03]  /*1580*/  ISETP.NE.AND P0, PT, R10, RZ, PT ;  /* 0x000000ff0a00720c */ /* 0x000fc60003f05270 */
[----:B------:R-:W-:Y:S02]  /*1590*/  IMAD.MOV.U32 R9, RZ, RZ, R6 ;  /* 0x000000ffff097224 */ /* 0x000fe400078e0006 */
[----:B------:R-:W1:Y:S02]  /*15a0*/  LDC.64 R6, c[0x0][0x380] ;  /* 0x0000e000ff067b82 */ /* 0x000e640000000a00 */
[----:B------:R-:W-:-:S05]  /*15b0*/  @!P2 IMAD.MOV R9, RZ, RZ, -R9 ;  /* 0x000000ffff09a224 */ /* 0x000fca00078e0a09 */
[----:B------:R-:W-:-:S05]  /*15c0*/  SEL R9, R20, R9, !P0 ;  /* 0x0000000914097207 */ /* 0x000fca0004000000 */
[----:B------:R-:W-:-:S04]  /*15d0*/  IMAD.MOV R8, RZ, RZ, -R9 ;  /* 0x000000ffff087224 */ /* 0x000fc800078e0a09 */
[----:B------:R-:W-:-:S04]  /*15e0*/  IMAD R8, R10, R8, R5 ;  /* 0x000000080a087224 */ /* 0x000fc800078e0205 */
[----:B------:R-:W-:-:S04]  /*15f0*/  IMAD.IADD R8, R3, 0x1, R8 ;  /* 0x0000000103087824 */ /* 0x000fc800078e0208 */
[----:B0-----:R-:W-:-:S04]  /*1600*/  IMAD R9, R18, R9, R8 ;  /* 0x0000000912097224 */ /* 0x001fc800078e0208 */
[----:B-1----:R-:W-:-:S06]  /*1610*/  IMAD.WIDE R8, R9, 0x4, R6 ;  /* 0x0000000409087825 */ /* 0x002fcc00078e0206 */
[----:B------:R-:W2:Y:S01]  /*1620*/  LDG.E.STRONG.SYS R9, desc[UR8][R8.64] ;  /* 0x0000000808097981 */ /* 0x000ea2000c1f5900 */
[----:B------:R-:W0:Y:S01]  /*1630*/  S2UR UR6, SR_CgaCtaId ;  /* 0x00000000000679c3 */ /* 0x000e220000008800 */
[----:B------:R-:W-:Y:S01]  /*1640*/  UMOV UR5, 0x400 ;  /* 0x0000040000057882 */ /* 0x000fe20000000000 */
[----:B------:R-:W-:Y:S01]  /*1650*/  IMAD.IADD R22, R0, 0x1, R5 ;  /* 0x0000000100167824 */ /* 0x000fe200078e0205 */
[----:B------:R-:W-:Y:S01]  /*1660*/  UIADD3 UR5, UPT, UPT, UR5, 0xa338, URZ ;  /* 0x0000a33805057890 */ /* 0x000fe2000fffe0ff */
[----:B------:R-:W-:Y:S02]  /*1670*/  ISETP.NE.AND P1, PT, R21, RZ, PT ;  /* 0x000000ff1500720c */ /* 0x000fe40003f25270 */
[----:B------:R-:W-:Y:S01]  /*1680*/  MOV R11, R17 ;  /* 0x00000011000b7202 */ /* 0x000fe20000000f00 */
[----:B0-----:R-:W-:-:S06]  /*1690*/  ULEA UR5, UR6, UR5, 0x18 ;  /* 0x0000000506057291 */ /* 0x001fcc000f8ec0ff */
[----:B------:R-:W-:-:S05]  /*16a0*/  LEA R22, R22, UR5, 0x2 ;  /* 0x0000000516167c11 */ /* 0x000fca000f8e10ff */
[----:B--2---:R1:W-:Y:S01]  /*16b0*/  STS [R22], R9 ;  /* 0x0000000916007388 */ /* 0x0043e20000000800 */
[----:B------:R-:W-:Y:S05]  /*16c0*/  @!P1 BRA `(.L_x_25) ;  /* 0x0000000000a89947 */ /* 0x000fea0003800000 */
[----:B------:R-:W-:-:S05]  /*16d0*/  IABS R24, R17 ;  /* 0x0000001100187213 */ /* 0x000fca0000000000 */
[----:B------:R-:W-:-:S04]  /*16e0*/  IMAD.HI.U32 R8, R13, R24, RZ ;  /* 0x000000180d087227 */ /* 0x000fc800078e00ff */
[----:B-1----:R-:W-:-:S05]  /*16f0*/  IMAD R9, R8, R19, R24 ;  /* 0x0000001308097224 */ /* 0x002fca00078e0218 */
[----:B------:R-:W-:-:S13]  /*1700*/  ISETP.GT.U32.AND P2, PT, R12, R9, PT ;  /* 0x000000090c00720c */ /* 0x000fda0003f44070 */
[----:B------:R-:W-:Y:S02]  /*1710*/  @!P2 IMAD.IADD R9, R9, 0x1, -R12 ;  /* 0x000000010909a824 */ /* 0x000fe400078e0a0c */
[----:B------:R-:W-:-:S03]  /*1720*/  @!P2 VIADD R8, R8, 0x1 ;  /* 0x000000010808a836 */ /* 0x000fc60000000000 */
[----:B------:R-:W-:Y:S02]  /*1730*/  ISETP.GE.U32.AND P1, PT, R9, R12, PT ;  /* 0x0000000c0900720c */ /* 0x000fe40003f26070 */
[----:B------:R-:W-:-:S04]  /*1740*/  LOP3.LUT R9, R10, 0x400, R5, 0x1e, !PT ;  /* 0x000004000a097812 */ /* 0x000fc800078e1e05 */
[----:B------:R-:W-:-:S07]  /*1750*/  ISETP.GE.AND P3, PT, R9, RZ, PT ;  /* 0x000000ff0900720c */ /* 0x000fce0003f66270 */
[----:B------:R-:W-:-:S06]  /*1760*/  @P1 VIADD R8, R8, 0x1 ;  /* 0x0000000108081836 */ /* 0x000fcc0000000000 */
[----:B------:R-:W-:-:S05]  /*1770*/  @!P3 IMAD.MOV R8, RZ, RZ, -R8 ;  /* 0x000000ffff08b224 */ /* 0x000fca00078e0a08 */
[----:B------:R-:W-:-:S05]  /*1780*/  SEL R9, R20, R8, !P0 ;  /* 0x0000000814097207 */ /* 0x000fca0004000000 */
[----:B------:R-:W-:-:S04]  /*1790*/  IMAD.MOV R8, RZ, RZ, -R9 ;  /* 0x000000ffff087224 */ /* 0x000fc800078e0a09 */
[----:B------:R-:W-:-:S05]  /*17a0*/  IMAD R8, R10, R8, R17 ;  /* 0x000000080a087224 */ /* 0x000fca00078e0211 */
[----:B------:R-:W-:-:S05]  /*17b0*/  IADD3 R8, PT, PT, R3, R8, RZ ;  /* 0x0000000803087210 */ /* 0x000fca0007ffe0ff */
[----:B------:R-:W-:-:S04]  /*17c0*/  IMAD R9, R18, R9, R8 ;  /* 0x0000000912097224 */ /* 0x000fc800078e0208 */
[----:B------:R-:W-:-:S06]  /*17d0*/  IMAD.WIDE R8, R9, 0x4, R6 ;  /* 0x0000000409087825 */ /* 0x000fcc00078e0206 */
[----:B------:R-:W2:Y:S01]  /*17e0*/  LDG.E.STRONG.SYS R9, desc[UR8][R8.64] ;  /* 0x0000000808097981 */ /* 0x000ea2000c1f5900 */
[----:B------:R-:W-:Y:S01]  /*17f0*/  ISETP.NE.AND P1, PT, R21, 0x400, PT ;  /* 0x000004001500780c */ /* 0x000fe20003f25270 */
[----:B------:R-:W-:Y:S02]  /*1800*/  IMAD.MOV.U32 R11, RZ, RZ, R15 ;  /* 0x000000ffff0b7224 */ /* 0x000fe400078e000f */
[----:B--2---:R2:W-:Y:S10]  /*1810*/  STS [R22+0x1000], R9 ;  /* 0x0010000916007388 */ /* 0x0045f40000000800 */
[----:B------:R-:W-:Y:S05]  /*1820*/  @!P1 BRA `(.L_x_25) ;  /* 0x0000000000509947 */ /* 0x000fea0003800000 */
[----:B------:R-:W-:Y:S02]  /*1830*/  IABS R24, R15 ;  /* 0x0000000f00187213 */ /* 0x000fe40000000000 */
[----:B--2---:R-:W-:-:S03]  /*1840*/  LOP3.LUT R9, R10, 0x800, R5, 0x1e, !PT ;  /* 0x000008000a097812 */ /* 0x004fc600078e1e05 */
[----:B------:R-:W-:Y:S01]  /*1850*/  IMAD.HI.U32 R8, R13, R24, RZ ;  /* 0x000000180d087227 */ /* 0x000fe200078e00ff */
[----:B------:R-:W-:-:S03]  /*1860*/  ISETP.GE.AND P3, PT, R9, RZ, PT ;  /* 0x000000ff0900720c */ /* 0x000fc60003f66270 */
[----:B------:R-:W-:-:S05]  /*1870*/  IMAD R19, R8, R19, R24 ;  /* 0x0000001308137224 */ /* 0x000fca00078e0218 */
[----:B------:R-:W-:-:S13]  /*1880*/  ISETP.GT.U32.AND P2, PT, R12, R19, PT ;  /* 0x000000130c00720c */ /* 0x000fda0003f44070 */
[----:B------:R-:W-:Y:S02]  /*1890*/  @!P2 IMAD.IADD R19, R19, 0x1, -R12 ;  /* 0x000000011313a824 */ /* 0x000fe400078e0a0c */
[----:B------:R-:W-:-:S03]  /*18a0*/  @!P2 VIADD R8, R8, 0x1 ;  /* 0x000000010808a836 */ /* 0x000fc60000000000 */
[----:B------:R-:W-:-:S13]  /*18b0*/  ISETP.GE.U32.AND P1, PT, R19, R12, PT ;  /* 0x0000000c1300720c */ /* 0x000fda0003f26070 */
[----:B------:R-:W-:-:S04]  /*18c0*/  @P1 VIADD R8, R8, 0x1 ;  /* 0x0000000108081836 */ /* 0x000fc80000000000 */
[----:B------:R-:W-:-:S05]  /*18d0*/  @!P3 IMAD.MOV R8, RZ, RZ, -R8 ;  /* 0x000000ffff08b224 */ /* 0x000fca00078e0a08 */
[----:B------:R-:W-:-:S04]  /*18e0*/  SEL R9, R20, R8, !P0 ;  /* 0x0000000814097207 */ /* 0x000fc80004000000 */
[----:B------:R-:W-:-:S05]  /*18f0*/  IADD3 R8, PT, PT, -R9, RZ, RZ ;  /* 0x000000ff09087210 */ /* 0x000fca0007ffe1ff */
[----:B------:R-:W-:-:S04]  /*1900*/  IMAD R8, R10, R8, R15 ;  /* 0x000000080a087224 */ /* 0x000fc800078e020f */
[----:B------:R-:W-:-:S04]  /*1910*/  IMAD.IADD R8, R3, 0x1, R8 ;  /* 0x0000000103087824 */ /* 0x000fc800078e0208 */
[----:B------:R-:W-:-:S04]  /*1920*/  IMAD R9, R18, R9, R8 ;  /* 0x0000000912097224 */ /* 0x000fc800078e0208 */
[----:B------:R-:W-:-:S06]  /*1930*/  IMAD.WIDE R6, R9, 0x4, R6 ;  /* 0x0000000409067825 */ /* 0x000fcc00078e0206 */
[----:B------:R-:W2:Y:S01]  /*1940*/  LDG.E.STRONG.SYS R7, desc[UR8][R6.64] ;  /* 0x0000000806077981 */ /* 0x000ea2000c1f5900 */
[----:B------:R-:W-:-:S03]  /*1950*/  IMAD.MOV.U32 R11, RZ, RZ, R4 ;  /* 0x000000ffff0b7224 */ /* 0x000fc600078e0004 */
[----:B--2---:R3:W-:Y:S04]  /*1960*/  STS [R22+0x2000], R7 ;  /* 0x0020000716007388 */ /* 0x0047e80000000800 */
.L_x_25:
[----:B------:R-:W-:Y:S05]  /*1970*/  BSYNC.RECONVERGENT B1 ;  /* 0x0000000000017941 */ /* 0x000fea0003800200 */
.L_x_24:
[----:B------:R-:W-:-:S13]  /*1980*/  ISETP.GE.U32.AND P0, PT, R14, 0xc00, PT ;  /* 0x00000c000e00780c */ /* 0x000fda0003f06070 */
[----:B------:R-:W-:Y:S05]  /*1990*/  @!P0 BRA `(.L_x_23) ;  /* 0x0000000400c88947 */ /* 0x000fea0003800000 */
[----:B------:R-:W-:-:S04]  /*19a0*/  IABS R19, R10 ;  /* 0x0000000a00137213 */ /* 0x000fc80000000000 */
[----:B------:R-:W4:Y:S08]  /*19b0*/  I2F.RP R8, R19 ;  /* 0x0000001300087306 */ /* 0x000f300000209400 */
[----:B----4-:R-:W4:Y:S02]  /*19c0*/  MUFU.RCP R8, R8 ;  /* 0x0000000800087308 */ /* 0x010f240000001000 */
[----:B----4-:R-:W-:-:S06]  /*19d0*/  VIADD R6, R8, 0xffffffe ;  /* 0x0ffffffe08067836 */ /* 0x010fcc0000000000 */
[----:B---3--:R3:W4:Y:S02]  /*19e0*/  F2I.FTZ.U32.TRUNC.NTZ R7, R6 ;  /* 0x0000000600077305 */ /* 0x008724000021f000 */
[----:B---3--:R-:W-:Y:S02]  /*19f0*/  IMAD.MOV.U32 R6, RZ, RZ, RZ ;  /* 0x000000ffff067224 */ /* 0x008fe400078e00ff */
[----:B----4-:R-:W-:-:S04]  /*1a00*/  IMAD.MOV R12, RZ, RZ, -R7 ;  /* 0x000000ffff0c7224 */ /* 0x010fc800078e0a07 */
[----:B-12---:R-:W-:-:S04]  /*1a10*/  IMAD R9, R12, R19, RZ ;  /* 0x000000130c097224 */ /* 0x006fc800078e02ff */
[----:B------:R-:W-:-:S07]  /*1a20*/  IMAD.HI.U32 R20, R7, R9, R6 ;  /* 0x0000000907147227 */ /* 0x000fce00078e0006 */
.L_x_26:
[-C--:B------:R-:W-:Y:S01]  /*1a30*/  IABS R22, R10.reuse ;  /* 0x0000000a00167213 */ /* 0x080fe20000000000 */
[C---:B0-----:R-:W-:Y:S01]  /*1a40*/  VIADD R25, R11.reuse, 0x800 ;  /* 0x000008000b197836 */ /* 0x041fe20000000000 */
[----:B------:R-:W-:Y:S02]  /*1a50*/  IABS R9, R11 ;  /* 0x0000000b00097213 */ /* 0x000fe40000000000 */
[----:B------:R-:W1:Y:S01]  /*1a60*/  I2F.RP R13, R22 ;  /* 0x00000016000d7306 */ /* 0x000e620000209400 */
[-C--:B------:R-:W-:Y:S02]  /*1a70*/  IABS R8, R10.reuse ;  /* 0x0000000a00087213 */ /* 0x080fe40000000000 */
[----:B------:R-:W-:Y:S01]  /*1a80*/  IMAD.HI.U32 R12, R20, R9, RZ ;  /* 0x00000009140c7227 */ /* 0x000fe200078e00ff */
[----:B------:R-:W-:-:S03]  /*1a90*/  LOP3.LUT R24, R11, R10, RZ, 0x3c, !PT ;  /* 0x0000000a0b187212 */ /* 0x000fc600078e3cff */
[----:B------:R-:W-:Y:S01]  /*1aa0*/  IMAD.MOV R23, RZ, RZ, -R8 ;  /* 0x000000ffff177224 */ /* 0x000fe200078e0a08 */
[----:B------:R-:W-:Y:S02]  /*1ab0*/  ISETP.GE.AND P3, PT, R24, RZ, PT ;  /* 0x000000ff1800720c */ /* 0x000fe40003f66270 */
[----:B------:R-:W-:Y:S01]  /*1ac0*/  LOP3.LUT R24, RZ, R10, RZ, 0x33, !PT ;  /* 0x0000000aff187212 */ /* 0x000fe200078e33ff */
[----:B------:R-:W-:Y:S02]  /*1ad0*/  IMAD R8, R12, R23, R9 ;  /* 0x000000170c087224 */ /* 0x000fe400078e0209 */
[----:B------:R-:W-:Y:S01]  /*1ae0*/  VIADD R9, R11, 0x400 ;  /* 0x000004000b097836 */ /* 0x000fe20000000000 */
[----:B-1----:R-:W1:Y:S02]  /*1af0*/  MUFU.RCP R13, R13 ;  /* 0x0000000d000d7308 */ /* 0x002e640000001000 */
[----:B------:R-:W-:-:S13]  /*1b00*/  ISETP.GT.U32.AND P1, PT, R19, R8, PT ;  /* 0x000000081300720c */ /* 0x000fda0003f24070 */
[----:B------:R-:W-:Y:S01]  /*1b10*/  @!P1 IADD3 R8, PT, PT, R8, -R22, RZ ;  /* 0x8000001608089210 */ /* 0x000fe20007ffe0ff */
[----:B------:R-:W-:Y:S01]  /*1b20*/  @!P1 VIADD R12, R12, 0x1 ;  /* 0x000000010c0c9836 */ /* 0x000fe20000000000 */
[----:B-1----:R-:W-:Y:S02]  /*1b30*/  IADD3 R6, PT, PT, R13, 0xffffffe, RZ ;  /* 0x0ffffffe0d067810 */ /* 0x002fe40007ffe0ff */
[----:B------:R-:W-:Y:S01]  /*1b40*/  ISETP.GE.U32.AND P0, PT, R8, R19, PT ;  /* 0x000000130800720c */ /* 0x000fe20003f06070 */
[----:B------:R-:W-:Y:S01]  /*1b50*/  IMAD.MOV.U32 R19, RZ, RZ, R22 ;  /* 0x000000ffff137224 */ /* 0x000fe200078e0016 */
[----:B------:R1:W2:Y:S02]  /*1b60*/  F2I.FTZ.U32.TRUNC.NTZ R7, R6 ;  /* 0x0000000600077305 */ /* 0x0002a4000021f000 */
[----:B-1----:R-:W-:-:S09]  /*1b70*/  IMAD.MOV.U32 R6, RZ, RZ, RZ ;  /* 0x000000ffff067224 */ /* 0x002fd200078e00ff */
[----:B------:R-:W-:Y:S01]  /*1b80*/  @P0 VIADD R12, R12, 0x1 ;  /* 0x000000010c0c0836 */ /* 0x000fe20000000000 */
[----:B------:R-:W-:Y:S01]  /*1b90*/  ISETP.NE.AND P0, PT, R10, RZ, PT ;  /* 0x000000ff0a00720c */ /* 0x000fe20003f05270 */
[----:B--2---:R-:W-:Y:S02]  /*1ba0*/  IMAD.MOV R13, RZ, RZ, -R7 ;  /* 0x000000ffff0d7224 */ /* 0x004fe400078e0a07 */
[----:B------:R-:W-:Y:S02]  /*1bb0*/  @!P3 IMAD.MOV R12, RZ, RZ, -R12 ;  /* 0x000000ffff0cb224 */ /* 0x000fe400078e0a0c */
[----:B------:R-:W-:-:S03]  /*1bc0*/  IMAD R13, R13, R22, RZ ;  /* 0x000000160d0d7224 */ /* 0x000fc600078e02ff */
[----:B------:R-:W-:Y:S01]  /*1bd0*/  SEL R29, R24, R12, !P0 ;  /* 0x0000000c181d7207 */ /* 0x000fe20004000000 */
[----:B------:R-:W-:Y:S01]  /*1be0*/  IMAD.HI.U32 R20, R7, R13, R6 ;  /* 0x0000000d07147227 */ /* 0x000fe200078e0006 */
[----:B------:R-:W-:Y:S02]  /*1bf0*/  IABS R7, R9 ;  /* 0x0000000900077213 */ /* 0x000fe40000000000 */
[----:B------:R-:W-:Y:S01]  /*1c00*/  IABS R13, R25 ;  /* 0x00000019000d7213 */ /* 0x000fe20000000000 */
[----:B------:R-:W-:Y:S02]  /*1c10*/  IMAD.MOV R12, RZ, RZ, -R29 ;  /* 0x000000ffff0c7224 */ /* 0x000fe400078e0a1d */
[----:B------:R-:W-:-:S04]  /*1c20*/  IMAD.HI.U32 R6, R20, R7, RZ ;  /* 0x0000000714067227 */ /* 0x000fc800078e00ff */
[----:B------:R-:W-:Y:S01]  /*1c30*/  IMAD R26, R6, R23, R7 ;  /* 0x00000017061a7224 */ /* 0x000fe200078e0207 */
[----:B------:R-:W-:Y:S01]  /*1c40*/  LOP3.LUT R7, R9, R10, RZ, 0x3c, !PT ;  /* 0x0000000a09077212 */ /* 0x000fe200078e3cff */
[----:B------:R-:W-:-:S03]  /*1c50*/  IMAD.HI.U32 R8, R20, R13, RZ ;  /* 0x0000000d14087227 */ /* 0x000fc600078e00ff */
[----:B------:R-:W-:Y:S01]  /*1c60*/  ISETP.GT.U32.AND P1, PT, R19, R26, PT ;  /* 0x0000001a1300720c */ /* 0x000fe20003f24070 */
[----:B------:R-:W-:Y:S01]  /*1c70*/  IMAD R28, R8, R23, R13 ;  /* 0x00000017081c7224 */ /* 0x000fe200078e020d */
[----:B------:R-:W-:Y:S01]  /*1c80*/  ISETP.GE.AND P5, PT, R7, RZ, PT ;  /* 0x000000ff0700720c */ /* 0x000fe20003fa6270 */
[----:B------:R-:W-:Y:S01]  /*1c90*/  IMAD R12, R10, R12, R11 ;  /* 0x0000000c0a0c7224 */ /* 0x000fe200078e020b */
[----:B------:R-:W-:Y:S02]  /*1ca0*/  LOP3.LUT R7, R25, R10, RZ, 0x3c, !PT ;  /* 0x0000000a19077212 */ /* 0x000fe400078e3cff */
[----:B------:R-:W-:Y:S01]  /*1cb0*/  ISETP.GT.U32.AND P2, PT, R19, R28, PT ;  /* 0x0000001c1300720c */ /* 0x000fe20003f44070 */
[----:B------:R-:W-:-:S04]  /*1cc0*/  IMAD.IADD R12, R3, 0x1, R12 ;  /* 0x00000001030c7824 */ /* 0x000fc800078e020c */
[----:B0-----:R-:W-:Y:S02]  /*1cd0*/  IMAD R29, R18, R29, R12 ;  /* 0x0000001d121d7224 */ /* 0x001fe400078e020c */
[----:B------:R-:W-:Y:S02]  /*1ce0*/  @!P1 IMAD.IADD R26, R26, 0x1, -R22 ;  /* 0x000000011a1a9824 */ /* 0x000fe400078e0a16 */
[----:B------:R-:W-:Y:S01]  /*1cf0*/  @!P1 VIADD R6, R6, 0x1 ;  /* 0x0000000106069836 */ /* 0x000fe20000000000 */
[----:B------:R-:W-:Y:S02]  /*1d00*/  ISETP.GE.AND P1, PT, R7, RZ, PT ;  /* 0x000000ff0700720c */ /* 0x000fe40003f26270 */
[----:B------:R-:W-:Y:S01]  /*1d10*/  ISETP.GE.U32.AND P3, PT, R26, R19, PT ;  /* 0x000000131a00720c */ /* 0x000fe20003f66070 */
[----:B------:R-:W-:Y:S01]  /*1d20*/  @!P2 VIADD R8, R8, 0x1 ;  /* 0x000000010808a836 */ /* 0x000fe20000000000 */
[----:B------:R-:W-:-:S04]  /*1d30*/  @!P2 IADD3 R28, PT, PT, R28, -R22, RZ ;  /* 0x800000161c1ca210 */ /* 0x000fc80007ffe0ff */
[----:B------:R-:W-:-:S07]  /*1d40*/  ISETP.GE.U32.AND P4, PT, R28, R19, PT ;  /* 0x000000131c00720c */ /* 0x000fce0003f86070 */
[----:B------:R-:W-:-:S05]  /*1d50*/  @P3 VIADD R6, R6, 0x1 ;  /* 0x0000000106063836 */ /* 0x000fca0000000000 */
[----:B------:R-:W-:Y:S01]  /*1d60*/  MOV R13, R6 ;  /* 0x00000006000d7202 */ /* 0x000fe20000000f00 */
[----:B------:R-:W-:Y:S01]  /*1d70*/  @P4 VIADD R8, R8, 0x1 ;  /* 0x0000000108084836 */ /* 0x000fe20000000000 */
[----:B------:R-:W0:Y:S03]  /*1d80*/  LDC.64 R6, c[0x0][0x380] ;  /* 0x0000e000ff067b82 */ /* 0x000e260000000a00 */
[----:B------:R-:W-:Y:S02]  /*1d90*/  @!P5 IMAD.MOV R13, RZ, RZ, -R13 ;  /* 0x000000ffff0dd224 */ /* 0x000fe400078e0a0d */
[----:B------:R-:W-:-:S03]  /*1da0*/  @!P1 IMAD.MOV R8, RZ, RZ, -R8 ;  /* 0x000000ffff089224 */ /* 0x000fc600078e0a08 */
[C---:B------:R-:W-:Y:S02]  /*1db0*/  SEL R13, R24.reuse, R13, !P0 ;  /* 0x0000000d180d7207 */ /* 0x040fe40004000000 */
[----:B------:R-:W-:-:S03]  /*1dc0*/  SEL R27, R24, R8, !P0 ;  /* 0x00000008181b7207 */ /* 0x000fc60004000000 */
[----:B------:R-:W-:Y:S01]  /*1dd0*/  IMAD.MOV R12, RZ, RZ, -R13 ;  /* 0x000000ffff0c7224 */ /* 0x000fe200078e0a0d */
[----:B------:R-:W1:Y:S01]  /*1de0*/  S2UR UR6, SR_CgaCtaId ;  /* 0x00000000000679c3 */ /* 0x000e620000008800 */
[----:B------:R-:W-:Y:S02]  /*1df0*/  IMAD.MOV R26, RZ, RZ, -R27 ;  /* 0x000000ffff1a7224 */ /* 0x000fe400078e0a1b */
[C---:B------:R-:W-:Y:S02]  /*1e00*/  IMAD R12, R10.reuse, R12, R9 ;  /* 0x0000000c0a0c7224 */ /* 0x040fe400078e0209 */
[----:B------:R-:W-:Y:S02]  /*1e10*/  IMAD R26, R10, R26, R25 ;  /* 0x0000001a0a1a7224 */ /* 0x000fe400078e0219 */
[----:B0-----:R-:W-:-:S05]  /*1e20*/  IMAD.WIDE R8, R29, 0x4, R6 ;  /* 0x000000041d087825 */ /* 0x001fca00078e0206 */
[----:B------:R0:W2:Y:S01]  /*1e30*/  LDG.E.STRONG.SYS R28, desc[UR8][R8.64] ;  /* 0x00000008081c7981 */ /* 0x0000a2000c1f5900 */
[C---:B------:R-:W-:Y:S01]  /*1e40*/  IMAD.IADD R12, R3.reuse, 0x1, R12 ;  /* 0x00000001030c7824 */ /* 0x040fe200078e020c */
[----:B------:R-:W-:Y:S01]  /*1e50*/  UMOV UR5, 0x400 ;  /* 0x0000040000057882 */ /* 0x000fe20000000000 */
[----:B------:R-:W-:Y:S01]  /*1e60*/  IMAD.IADD R26, R3, 0x1, R26 ;  /* 0x00000001031a7824 */ /* 0x000fe200078e021a */
[----:B------:R-:W-:Y:S01]  /*1e70*/  UIADD3 UR5, UPT, UPT, UR5, 0xa338, URZ ;  /* 0x0000a33805057890 */ /* 0x000fe2000fffe0ff */
[----:B------:R-:W-:Y:S01]  /*1e80*/  IMAD R13, R18, R13, R12 ;  /* 0x0000000d120d7224 */ /* 0x000fe200078e020c */
[----:B------:R-:W-:Y:S01]  /*1e90*/  IADD3 R25, PT, PT, R0, R11, RZ ;  /* 0x0000000b00197210 */ /* 0x000fe20007ffe0ff */
[----:B------:R-:W-:Y:S02]  /*1ea0*/  IMAD R29, R18, R27, R26 ;  /* 0x0000001b121d7224 */ /* 0x000fe400078e021a */
[----:B------:R-:W-:Y:S01]  /*1eb0*/  VIADD R27, R11, 0xc00 ;  /* 0x00000c000b1b7836 */ /* 0x000fe20000000000 */
[----:B-1----:R-:W-:Y:S01]  /*1ec0*/  ULEA UR5, UR6, UR5, 0x18 ;  /* 0x0000000506057291 */ /* 0x002fe2000f8ec0ff */
[----:B0-----:R-:W-:-:S03]  /*1ed0*/  IMAD.WIDE R8, R13, 0x4, R6 ;  /* 0x000000040d087825 */ /* 0x001fc600078e0206 */
[----:B------:R-:W-:Y:S02]  /*1ee0*/  IABS R12, R27 ;  /* 0x0000001b000c7213 */ /* 0x000fe40000000000 */
[----:B------:R-:W-:Y:S01]  /*1ef0*/  LEA R25, R25, UR5, 0x2 ;  /* 0x0000000519197c11 */ /* 0x000fe2000f8e10ff */
[----:B------:R0:W3:Y:S02]  /*1f00*/  LDG.E.STRONG.SYS R8, desc[UR8][R8.64] ;  /* 0x0000000808087981 */ /* 0x0000e4000c1f5900 */
[----:B0-----:R-:W-:-:S04]  /*1f10*/  IMAD.MOV.U32 R9, RZ, RZ, R12 ;  /* 0x000000ffff097224 */ /* 0x001fc800078e000c */
[----:B------:R-:W-:-:S04]  /*1f20*/  IMAD.HI.U32 R26, R20, R9, RZ ;  /* 0x00000009141a7227 */ /* 0x000fc800078e00ff */
[----:B------:R-:W-:-:S06]  /*1f30*/  IMAD.WIDE R12, R29, 0x4, R6 ;  /* 0x000000041d0c7825 */ /* 0x000fcc00078e0206 */
[----:B------:R-:W4:Y:S04]  /*1f40*/  LDG.E.STRONG.SYS R12, desc[UR8][R12.64] ;  /* 0x000000080c0c7981 */ /* 0x000f28000c1f5900 */
[----:B--2---:R0:W-:Y:S02]  /*1f50*/  STS [R25], R28 ;  /* 0x0000001c19007388 */ /* 0x0041e40000000800 */
[----:B0-----:R-:W-:-:S05]  /*1f60*/  IMAD R28, R26, R23, R9 ;  /* 0x000000171a1c7224 */ /* 0x001fca00078e0209 */
[----:B------:R-:W-:-:S13]  /*1f70*/  ISETP.GT.U32.AND P2, PT, R19, R28, PT ;  /* 0x0000001c1300720c */ /* 0x000fda0003f44070 */
[----:B------:R-:W-:Y:S01]  /*1f80*/  @!P2 IMAD.IADD R28, R28, 0x1, -R22 ;  /* 0x000000011c1ca824 */ /* 0x000fe200078e0a16 */
[----:B------:R-:W-:-:S04]  /*1f90*/  LOP3.LUT R22, R27, R10, RZ, 0x3c, !PT ;  /* 0x0000000a1b167212 */ /* 0x000fc800078e3cff */
[----:B------:R-:W-:Y:S02]  /*1fa0*/  ISETP.GE.U32.AND P1, PT, R28, R19, PT ;  /* 0x000000131c00720c */ /* 0x000fe40003f26070 */
[----:B------:R-:W-:Y:S02]  /*1fb0*/  ISETP.GE.AND P3, PT, R22, RZ, PT ;  /* 0x000000ff1600720c */ /* 0x000fe40003f66270 */
[----:B------:R-:W-:-:S09]  /*1fc0*/  @!P2 IADD3 R26, PT, PT, R26, 0x1, RZ ;  /* 0x000000011a1aa810 */ /* 0x000fd20007ffe0ff */
[----:B------:R-:W-:-:S04]  /*1fd0*/  @P1 VIADD R26, R26, 0x1 ;  /* 0x000000011a1a1836 */ /* 0x000fc80000000000 */
[----:B------:R-:W-:-:S05]  /*1fe0*/  @!P3 IMAD.MOV R26, RZ, RZ, -R26 ;  /* 0x000000ffff1ab224 */ /* 0x000fca00078e0a1a */
[----:B------:R-:W-:-:S05]  /*1ff0*/  SEL R9, R24, R26, !P0 ;  /* 0x0000001a18097207 */ /* 0x000fca0004000000 */
[----:B------:R-:W-:-:S04]  /*2000*/  IMAD.MOV R22, RZ, RZ, -R9 ;  /* 0x000000ffff167224 */ /* 0x000fc800078e0a09 */
[----:B------:R-:W-:-:S04]  /*2010*/  IMAD R22, R10, R22, R27 ;  /* 0x000000160a167224 */ /* 0x000fc800078e021b */
[----:B------:R-:W-:-:S04]  /*2020*/  IMAD.IADD R22, R3, 0x1, R22 ;  /* 0x0000000103167824 */ /* 0x000fc800078e0216 */
[----:B------:R-:W-:-:S04]  /*2030*/  IMAD R9, R18, R9, R22 ;  /* 0x0000000912097224 */ /* 0x000fc800078e0216 */
[----:B------:R-:W-:-:S06]  /*2040*/  IMAD.WIDE R6, R9, 0x4, R6 ;  /* 0x0000000409067825 */ /* 0x000fcc00078e0206 */
[----:B------:R-:W2:Y:S01]  /*2050*/  LDG.E.STRONG.SYS R6, desc[UR8][R6.64] ;  /* 0x0000000806067981 */ /* 0x000ea2000c1f5900 */
[----:B------:R-:W-:-:S03]  /*2060*/  VIADD R11, R11, 0x1000 ;  /* 0x000010000b0b7836 */ /* 0x000fc60000000000 */
[----:B---3--:R0:W-:Y:S04]  /*2070*/  STS [R25+0x1000], R8 ;  /* 0x0010000819007388 */ /* 0x0081e80000000800 */
[----:B----4-:R0:W-:Y:S01]  /*2080*/  STS [R25+0x2000], R12 ;  /* 0x0020000c19007388 */ /* 0x0101e20000000800 */
[----:B------:R-:W-:-:S03]  /*2090*/  ISETP.GE.AND P0, PT, R11, R16, PT ;  /* 0x000000100b00720c */ /* 0x000fc60003f06270 */
[----:B--2---:R0:W-:Y:S10]  /*20a0*/  STS [R25+0x3000], R6 ;  /* 0x0030000619007388 */ /* 0x0041f40000000800 */
[----:B------:R-:W-:Y:S05]  /*20b0*/  @!P0 BRA `(.L_x_26) ;  /* 0xfffffff8005c8947 */ /* 0x000fea000383ffff */
.L_x_23:
[----:B------:R-:W-:Y:S05]  /*20c0*/  BSYNC.RECONVERGENT B0 ;  /* 0x0000000000007941 */ /* 0x000fea0003800200 */
.L_x_22:
[----:B------:R-:W4:Y:S01]  /*20d0*/  LDCU UR7, c[0x0][0x3ac] ;  /* 0x00007580ff0777ac */ /* 0x000f220008000800 */
[----:B------:R-:W-:-:S04]  /*20e0*/  UIADD3 UR4, UPT, UPT, UR4, 0x1, URZ ;  /* 0x0000000104047890 */ /* 0x000fc8000fffe0ff */
[----:B----4-:R-:W-:-:S09]  /*20f0*/  UISETP.NE.AND UP0, UPT, UR4, UR7, UPT ;  /* 0x000000070400728c */ /* 0x010fd2000bf05270 */
[----:B------:R-:W-:Y:S05]  /*2100*/  BRA.U UP0, `(.L_x_27) ;  /* 0xfffffff100a47547 */ /* 0x000fea000b83ffff */
.L_x_21:
[----:B------:R-:W-:Y:S06]  /*2110*/  MEMBAR.SC.GPU ;  /* 0x0000000000007992 */ /* 0x000fec0000002000 */
[----:B------:R-:W-:-:S00]  /*2120*/  ERRBAR ;  /* 0x00000000000079ab */ /* 0x000fc00000000000 */
[----:B------:R-:W-:Y:S06]  /*2130*/  CGAERRBAR ;  /* 0x00000000000075ab */ /* 0x000fec0000000000 */
[----:B------:R-:W-:Y:S02]  /*2140*/  CCTL.IVALL ;  /* 0x00000000ff00798f */ /* 0x000fe40002000000 */
[----:B------:R-:W-:Y:S01]  /*2150*/  BAR.SYNC.DEFER_BLOCKING 0x0 ;  /* 0x0000000000007b1d */ /* 0x000fe20000010000 */
[----:B------:R-:W-:-:S09]  /*2160*/  UISETP.GE.AND UP0, UPT, UR7, 0x1, UPT ;  /* 0x000000010700788c */ /* 0x000fd2000bf06270 */
[----:B------:R-:W-:Y:S05]  /*2170*/  BRA.U !UP0, `(.L_x_28) ;  /* 0x0000001d088c7547 */ /* 0x000fea000b800000 */
[----:B------:R-:W0:Y:S01]  /*2180*/  LDC R0, c[0x0][0x3b4] ;  /* 0x0000ed00ff007b82 */ /* 0x000e220000000800 */
[----:B------:R-:W0:Y:S01]  /*2190*/  LDCU UR10, c[0x0][0x360] ;  /* 0x00006c00ff0a77ac */ /* 0x000e220008000800 */
[----:B------:R-:W-:-:S05]  /*21a0*/  UMOV UR4, URZ ;  /* 0x000000ff00047c82 */ /* 0x000fca0008000000 */
.L_x_55:
[----:B------:R-:W5:Y:S01]  /*21b0*/  S2R R15, SR_CgaCtaId ;  /* 0x00000000000f7919 */ /* 0x000f620000008800 */
[----:B------:R-:W-:Y:S01]  /*21c0*/  MOV R10, 0x400 ;  /* 0x00000400000a7802 */ /* 0x000fe20000000f00 */
[----:B------:R-:W-:Y:S03]  /*21d0*/  BSSY.RECONVERGENT B0, `(.L_x_29) ;  /* 0x0000033000007945 */ /* 0x000fe60003800200 */
[----:B-----5:R-:W-:-:S05]  /*21e0*/  LEA R3, R15, R10, 0x18 ;  /* 0x0000000a0f037211 */ /* 0x020fca00078ec0ff */
[----:B-1-3--:R-:W-:Y:S04]  /*21f0*/  LDS R7, [R3+0xbfc8] ;  /* 0x00bfc80003077984 */ /* 0x00afe80000000800 */
[----:B0-----:R-:W0:Y:S02]  /*2200*/  LDS R4, [R3+0xbfbc] ;  /* 0x00bfbc0003047984 */ /* 0x001e240000000800 */
[----:B0-----:R-:W-:-:S05]  /*2210*/  IMAD R6, R7, R4, RZ ;  /* 0x0000000407067224 */ /* 0x001fca00078e02ff */
[----:B------:R-:W-:-:S13]  /*2220*/  ISETP.GE.AND P0, PT, R5, R6, PT ;  /* 0x000000060500720c */ /* 0x000fda0003f06270 */
[----:B------:R-:W-:Y:S05]  /*2230*/  @P0 BRA `(.L_x_30) ;  /* 0x0000000000b00947 */ /* 0x000fea0003800000 */
[----:B------:R-:W-:Y:S01]  /*2240*/  IABS R8, R7 ;  /* 0x0000000700087213 */ /* 0x000fe20000000000 */
[----:B-12---:R0:W1:Y:S01]  /*2250*/  LDS R9, [R3+0xbfc0] ;  /* 0x00bfc00003097984 */ /* 0x0060620000000800 */
[----:B------:R-:W-:Y:S01]  /*2260*/  VIADD R10, R10, 0xa338 ;  /* 0x0000a3380a0a7836 */ /* 0x000fe20000000000 */
[----:B------:R-:W-:Y:S01]  /*2270*/  ISETP.NE.AND P1, PT, R7, RZ, PT ;  /* 0x000000ff0700720c */ /* 0x000fe20003f25270 */
[----:B------:R-:W2:Y:S01]  /*2280*/  I2F.RP R11, R8 ;  /* 0x00000008000b7306 */ /* 0x000ea20000209400 */
[----:B------:R-:W-:Y:S02]  /*2290*/  IMAD.MOV.U32 R12, RZ, RZ, RZ ;  /* 0x000000ffff0c7224 */ /* 0x000fe400078e00ff */
[----:B------:R-:W-:Y:S01]  /*22a0*/  LEA R10, R15, R10, 0x18 ;  /* 0x0000000a0f0a7211 */ /* 0x000fe200078ec0ff */
[----:B------:R-:W-:Y:S02]  /*22b0*/  IMAD R15, R7, UR4, RZ ;  /* 0x00000004070f7c24 */ /* 0x000fe4000f8e02ff */
[----:B------:R-:W-:-:S02]  /*22c0*/  IMAD.MOV.U32 R14, RZ, RZ, R5 ;  /* 0x000000ffff0e7224 */ /* 0x000fc400078e0005 */
[----:B--2---:R-:W2:Y:S02]  /*22d0*/  MUFU.RCP R11, R11 ;  /* 0x0000000b000b7308 */ /* 0x004ea40000001000 */
[----:B--2---:R-:W-:Y:S02]  /*22e0*/  IADD3 R13, PT, PT, R11, 0xffffffe, RZ ;  /* 0x0ffffffe0b0d7810 */ /* 0x004fe40007ffe0ff */
[----:B------:R-:W-:-:S04]  /*22f0*/  LOP3.LUT R11, RZ, R7, RZ, 0x33, !PT ;  /* 0x00000007ff0b7212 */ /* 0x000fc800078e33ff */
[----:B------:R-:W2:Y:S02]  /*2300*/  F2I.FTZ.U32.TRUNC.NTZ R13, R13 ;  /* 0x0000000d000d7305 */ /* 0x000ea4000021f000 */
[----:B--2---:R-:W-:-:S04]  /*2310*/  IMAD.MOV R17, RZ, RZ, -R13 ;  /* 0x000000ffff117224 */ /* 0x004fc800078e0a0d */
[----:B------:R-:W-:-:S04]  /*2320*/  IMAD R17, R17, R8, RZ ;  /* 0x0000000811117224 */ /* 0x000fc800078e02ff */
[----:B------:R-:W-:-:S04]  /*2330*/  IMAD.HI.U32 R12, R13, R17, R12 ;  /* 0x000000110d0c7227 */ /* 0x000fc800078e000c */
[----:B01----:R-:W-:-:S07]  /*2340*/  IMAD R13, R4, R15, RZ ;  /* 0x0000000f040d7224 */ /* 0x003fce00078e02ff */
.L_x_31:
[----:B------:R-:W-:Y:S01]  /*2350*/  IABS R15, R7 ;  /* 0x00000007000f7213 */ /* 0x000fe20000000000 */
[----:B0---4-:R-:W-:Y:S01]  /*2360*/  IMAD.IADD R19, R13, 0x1, R14 ;  /* 0x000000010d137824 */ /* 0x011fe200078e020e */
[----:B------:R-:W-:-:S03]  /*2370*/  IABS R17, R14 ;  /* 0x0000000e00117213 */ /* 0x000fc60000000000 */
[----:B------:R-:W-:Y:S02]  /*2380*/  IMAD.MOV R16, RZ, RZ, -R15 ;  /* 0x000000ffff107224 */ /* 0x000fe400078e0a0f */
[----:B------:R-:W-:-:S04]  /*2390*/  IMAD.HI.U32 R15, R12, R17, RZ ;  /* 0x000000110c0f7227 */ /* 0x000fc800078e00ff */
[----:B------:R-:W-:Y:S01]  /*23a0*/  IMAD R17, R15, R16, R17 ;  /* 0x000000100f117224 */ /* 0x000fe200078e0211 */
[----:B------:R-:W-:Y:S01]  /*23b0*/  IABS R16, R7 ;  /* 0x0000000700107213 */ /* 0x000fe20000000000 */
[----:B------:R-:W-:-:S03]  /*23c0*/  IMAD R19, R19, 0x4, R10 ;  /* 0x0000000413137824 */ /* 0x000fc600078e020a */
[----:B------:R-:W-:-:S03]  /*23d0*/  ISETP.GT.U32.AND P2, PT, R8, R17, PT ;  /* 0x000000110800720c */ /* 0x000fc60003f44070 */
[----:B------:R-:W0:Y:S10]  /*23e0*/  LDS R19, [R19] ;  /* 0x0000000013137984 */ /* 0x000e340000000800 */
[----:B------:R-:W-:Y:S01]  /*23f0*/  @!P2 IADD3 R17, PT, PT, R17, -R16, RZ ;  /* 0x800000101111a210 */ /* 0x000fe20007ffe0ff */
[----:B------:R-:W-:Y:S01]  /*2400*/  @!P2 VIADD R15, R15, 0x1 ;  /* 0x000000010f0fa836 */ /* 0x000fe20000000000 */
[----:B------:R-:W-:-:S02]  /*2410*/  LOP3.LUT R16, R14, R7, RZ, 0x3c, !PT ;  /* 0x000000070e107212 */ /* 0x000fc400078e3cff */
[----:B------:R-:W-:Y:S02]  /*2420*/  ISETP.GE.U32.AND P0, PT, R17, R8, PT ;  /* 0x000000081100720c */ /* 0x000fe40003f06070 */
[----:B------:R-:W-:-:S11]  /*2430*/  ISETP.GE.AND P3, PT, R16, RZ, PT ;  /* 0x000000ff1000720c */ /* 0x000fd60003f66270 */
[----:B------:R-:W-:-:S04]  /*2440*/  @P0 VIADD R15, R15, 0x1 ;  /* 0x000000010f0f0836 */ /* 0x000fc80000000000 */
[----:B------:R-:W-:-:S05]  /*2450*/  @!P3 IMAD.MOV R15, RZ, RZ, -R15 ;  /* 0x000000ffff0fb224 */ /* 0x000fca00078e0a0f */
[----:B------:R-:W-:-:S04]  /*2460*/  SEL R15, R11, R15, !P1 ;  /* 0x0000000f0b0f7207 */ /* 0x000fc80004800000 */
[C---:B------:R-:W-:Y:S01]  /*2470*/  IADD3 R16, PT, PT, -R15.reuse, RZ, RZ ;  /* 0x000000ff0f107210 */ /* 0x040fe20007ffe1ff */
[----:B------:R-:W-:-:S04]  /*2480*/  IMAD R15, R15, R9, R4 ;  /* 0x000000090f0f7224 */ /* 0x000fc800078e0204 */
[----:B------:R-:W-:Y:S02]  /*2490*/  IMAD R16, R7, R16, R14 ;  /* 0x0000001007107224 */ /* 0x000fe400078e020e */
[----:B------:R-:W-:Y:S02]  /*24a0*/  VIADD R14, R14, 0x400 ;  /* 0x000004000e0e7836 */ /* 0x000fe40000000000 */
[----:B------:R-:W-:-:S03]  /*24b0*/  IMAD.IADD R16, R15, 0x1, R16 ;  /* 0x000000010f107824 */ /* 0x000fc600078e0210 */
[----:B------:R-:W-:Y:S01]  /*24c0*/  ISETP.GE.AND P0, PT, R14, R6, PT ;  /* 0x000000060e00720c */ /* 0x000fe20003f06270 */
[----:B------:R-:W-:-:S05]  /*24d0*/  IMAD R16, R16, 0x4, R3 ;  /* 0x0000000410107824 */ /* 0x000fca00078e0203 */
[----:B0-----:R0:W-:Y:S07]  /*24e0*/  STS [R16], R19 ;  /* 0x0000001310007388 */ /* 0x0011ee0000000800 */
[----:B------:R-:W-:Y:S05]  /*24f0*/  @!P0 BRA `(.L_x_31) ;  /* 0xfffffffc00948947 */ /* 0x000fea000383ffff */
.L_x_30:
[----:B------:R-:W-:Y:S05]  /*2500*/  BSYNC.RECONVERGENT B0 ;  /* 0x0000000000007941 */ /* 0x000fea0003800200 */
.L_x_29:
[----:B------:R-:W3:Y:S01]  /*2510*/  S2UR UR6, SR_CgaCtaId ;  /* 0x00000000000679c3 */ /* 0x000ee20000008800 */
[----:B------:R-:W-:Y:S01]  /*2520*/  UMOV UR5, 0x400 ;  /* 0x0000040000057882 */ /* 0x000fe20000000000 */
[----:B------:R-:W-:Y:S01]  /*2530*/  BSSY.RECONVERGENT B0, `(.L_x_32) ;  /* 0x000002b000007945 */ /* 0x000fe20003800200 */
[----:B---3--:R-:W-:-:S09]  /*2540*/  ULEA UR5, UR6, UR5, 0x18 ;  /* 0x0000000506057291 */ /* 0x008fd2000f8ec0ff */
[----:B------:R-:W3:Y:S02]  /*2550*/  LDS R3, [UR5+0xbfcc] ;  /* 0x00bfcc05ff037984 */ /* 0x000ee40008000800 */
[----:B---3--:R-:W-:-:S04]  /*2560*/  IMAD.IADD R3, R4, 0x1, R3 ;  /* 0x0000000104037824 */ /* 0x008fc800078e0203 */
[----:B------:R-:W-:-:S05]  /*2570*/  IMAD R6, R4, R3, RZ ;  /* 0x0000000304067224 */ /* 0x000fca00078e02ff */
[----:B------:R-:W-:-:S13]  /*2580*/  ISETP.GE.U32.AND P0, PT, R5, R6, PT ;  /* 0x000000060500720c */ /* 0x000fda0003f06070 */
[----:B------:R-:W-:Y:S05]  /*2590*/  @P0 BRA `(.L_x_33) ;  /* 0x0000000000900947 */ /* 0x000fea0003800000 */
[----:B------:R-:W3:Y:S01]  /*25a0*/  I2F.U32.RP R3, R4 ;  /* 0x0000000400037306 */ /* 0x000ee20000209000 */
[----:B-12---:R-:W-:Y:S01]  /*25b0*/  IADD3 R9, PT, PT, RZ, -R4, RZ ;  /* 0x80000004ff097210 */ /* 0x006fe20007ffe0ff */
[----:B------:R-:W1:Y:S01]  /*25c0*/  LDCU UR11, c[0x0][0x3b4] ;  /* 0x00007680ff0b77ac */ /* 0x000e620008000800 */
[----:B------:R-:W-:Y:S01]  /*25d0*/  ISETP.NE.U32.AND P2, PT, R4, RZ, PT ;  /* 0x000000ff0400720c */ /* 0x000fe20003f45070 */
[----:B------:R-:W2:Y:S04]  /*25e0*/  LDCU.64 UR6, c[0x0][0x380] ;  /* 0x00007000ff0677ac */ /* 0x000ea80008000a00 */
[----:B---3--:R-:W3:Y:S02]  /*25f0*/  MUFU.RCP R3, R3 ;  /* 0x0000000300037308 */ /* 0x008ee40000001000 */
[----:B---3--:R-:W-:-:S02]  /*2600*/  VIADD R6, R3, 0xffffffe ;  /* 0x0ffffffe03067836 */ /* 0x008fc40000000000 */
[----:B------:R-:W3:Y:S04]  /*2610*/  LDS R3, [UR5+0xbfd8] ;  /* 0x00bfd805ff037984 */ /* 0x000ee80008000800 */
[----:B------:R5:W0:Y:S02]  /*2620*/  F2I.FTZ.U32.TRUNC.NTZ R7, R6 ;  /* 0x0000000600077305 */ /* 0x000a24000021f000 */
[----:B-----5:R-:W-:Y:S02]  /*2630*/  IMAD.MOV.U32 R6, RZ, RZ, RZ ;  /* 0x000000ffff067224 */ /* 0x020fe400078e00ff */
[----:B0-----:R-:W-:-:S04]  /*2640*/  IMAD R9, R9, R7, RZ ;  /* 0x0000000709097224 */ /* 0x001fc800078e02ff */
[----:B------:R-:W-:-:S06]  /*2650*/  IMAD.HI.U32 R8, R7, R9, R6 ;  /* 0x0000000907087227 */ /* 0x000fcc00078e0006 */
[----:B------:R-:W-:-:S04]  /*2660*/  IMAD.HI.U32 R9, R8, R5, RZ ;  /* 0x0000000508097227 */ /* 0x000fc800078e00ff */
[----:B------:R-:W-:-:S04]  /*2670*/  IMAD.MOV R7, RZ, RZ, -R9 ;  /* 0x000000ffff077224 */ /* 0x000fc800078e0a09 */
[----:B------:R-:W-:-:S05]  /*2680*/  IMAD R7, R4, R7, R5 ;  /* 0x0000000704077224 */ /* 0x000fca00078e0205 */
[----:B------:R-:W-:-:S13]  /*2690*/  ISETP.GE.U32.AND P0, PT, R7, R4, PT ;  /* 0x000000040700720c */ /* 0x000fda0003f06070 */
[----:B------:R-:W-:Y:S02]  /*26a0*/  @P0 IMAD.IADD R7, R7, 0x1, -R4 ;  /* 0x0000000107070824 */ /* 0x000fe400078e0a04 */
[----:B------:R-:W-:-:S03]  /*26b0*/  @P0 VIADD R9, R9, 0x1 ;  /* 0x0000000109090836 */ /* 0x000fc60000000000 */
[----:B------:R-:W-:-:S13]  /*26c0*/  ISETP.GE.U32.AND P1, PT, R7, R4, PT ;  /* 0x000000040700720c */ /* 0x000fda0003f26070 */
[----:B------:R-:W-:Y:S01]  /*26d0*/  @P1 VIADD R9, R9, 0x1 ;  /* 0x0000000109091836 */ /* 0x000fe20000000000 */
[----:B------:R-:W-:-:S04]  /*26e0*/  @!P2 LOP3.LUT R9, RZ, R4, RZ, 0x33, !PT ;  /* 0x00000004ff09a212 */ /* 0x000fc800078e33ff */
[C---:B------:R-:W-:Y:S01]  /*26f0*/  IADD3 R8, PT, PT, -R9.reuse, RZ, RZ ;  /* 0x000000ff09087210 */ /* 0x040fe20007ffe1ff */
[----:B------:R-:W-:-:S04]  /*2700*/  IMAD.IADD R6, R9, 0x1, -R4 ;  /* 0x0000000109067824 */ /* 0x000fc800078e0a04 */
[----:B------:R-:W-:-:S04]  /*2710*/  IMAD R8, R4, R8, R5 ;  /* 0x0000000804087224 */ /* 0x000fc800078e0205 */
[----:B------:R-:W-:-:S04]  /*2720*/  IMAD.IADD R4, R8, 0x1, -R4 ;  /* 0x0000000108047824 */ /* 0x000fc800078e0a04 */
[----:B---3--:R-:W-:-:S05]  /*2730*/  IMAD R3, R3, R6, R4 ;  /* 0x0000000603037224 */ /* 0x008fca00078e0204 */
[----:B------:R-:W-:Y:S02]  /*2740*/  SHF.R.S32.HI R7, RZ, 0x1f, R3 ;  /* 0x0000001fff077819 */ /* 0x000fe40000011403 */
[----:B-1----:R-:W-:-:S04]  /*2750*/  IADD3 R3, P0, PT, R3, UR11, RZ ;  /* 0x0000000b03037c10 */ /* 0x002fc8000ff1e0ff */
[----:B------:R-:W-:Y:S02]  /*2760*/  LEA.HI.X.SX32 R4, R0, R7, 0x1, P0 ;  /* 0x0000000700047211 */ /* 0x000fe400000f0eff */
[----:B--2---:R-:W-:-:S04]  /*2770*/  LEA R6, P0, R3, UR6, 0x2 ;  /* 0x0000000603067c11 */ /* 0x004fc8000f8010ff */
[----:B------:R-:W-:Y:S02]  /*2780*/  LEA.HI.X R7, R3, UR7, R4, 0x2, P0 ;  /* 0x0000000703077c11 */ /* 0x000fe400080f1404 */
[----:B------:R-:W0:Y:S04]  /*2790*/  LDS R3, [UR5+0xbfc0] ;  /* 0x00bfc005ff037984 */ /* 0x000e280008000800 */
[----:B------:R-:W2:Y:S01]  /*27a0*/  LDG.E.STRONG.SYS R6, desc[UR8][R6.64] ;  /* 0x0000000806067981 */ /* 0x000ea2000c1f5900 */
[----:B0-----:R-:W-:-:S05]  /*27b0*/  IMAD R8, R9, R3, R8 ;  /* 0x0000000309087224 */ /* 0x001fca00078e0208 */
[----:B------:R-:W-:-:S05]  /*27c0*/  LEA R3, R8, UR5, 0x2 ;  /* 0x0000000508037c11 */ /* 0x000fca000f8e10ff */
[----:B--2---:R3:W-:Y:S02]  /*27d0*/  STS [R3], R6 ;  /* 0x0000000603007388 */ /* 0x0047e40000000800 */
.L_x_33:
[----:B------:R-:W-:Y:S05]  /*27e0*/  BSYNC.RECONVERGENT B0 ;  /* 0x0000000000007941 */ /* 0x000fea0003800200 */
.L_x_32:
[----:B------:R-:W-:Y:S06]  /*27f0*/  MEMBAR.SC.GPU ;  /* 0x0000000000007992 */ /* 0x000fec0000002000 */
[----:B------:R-:W-:-:S00]  /*2800*/  ERRBAR ;  /* 0x00000000000079ab */ /* 0x000fc00000000000 */
[----:B------:R-:W-:Y:S06]  /*2810*/  CGAERRBAR ;  /* 0x00000000000075ab */ /* 0x000fec0000000000 */
[----:B------:R-:W-:Y:S02]  /*2820*/  CCTL.IVALL ;  /* 0x00000000ff00798f */ /* 0x000fe40002000000 */
[----:B------:R-:W-:Y:S06]  /*2830*/  BAR.SYNC.DEFER_BLOCKING 0x0 ;  /* 0x0000000000007b1d */ /* 0x000fec0000010000 */
[----:B------:R-:W-:Y:S01]  /*2840*/  BSSY.RECONVERGENT B0, `(.L_x_34) ;  /* 0x00000e9000007945 */ /* 0x000fe20003800200 */
[----:B-12---:R-:W1:Y:S02]  /*2850*/  LDS.128 R8, [UR5+0xbfc0] ;  /* 0x00bfc005ff087984 */ /* 0x006e640008000c00 */
[----:B-1----:R-:W-:-:S05]  /*2860*/  IMAD R4, R10, R11, RZ ;  /* 0x0000000b0a047224 */ /* 0x002fca00078e02ff */
[----:B------:R-:W-:-:S13]  /*2870*/  ISETP.GE.AND P0, PT, R5, R4, PT ;  /* 0x000000040500720c */ /* 0x000fda0003f06270 */
[----:B------:R-:W-:Y:S05]  /*2880*/  @P0 BRA `(.L_x_35) ;  /* 0x0000000c00900947 */ /* 0x000fea0003800000 */
[----:B---3--:R-:W1:Y:S02]  /*2890*/  LDS R3, [UR5+0xbfd0] ;  /* 0x00bfd005ff037984 */ /* 0x008e640008000800 */
[C---:B-1----:R-:W-:Y:S01]  /*28a0*/  ISETP.GT.AND P0, PT, R3.reuse, -0x1, PT ;  /* 0xffffffff0300780c */ /* 0x042fe20003f04270 */
[----:B------:R-:W-:Y:S02]  /*28b0*/  IMAD.MOV R9, RZ, RZ, -R3 ;  /* 0x000000ffff097224 */ /* 0x000fe400078e0a03 */
[----:B------:R-:W-:Y:S02]  /*28c0*/  IMAD.SHL.U32 R6, R3, 0x2, RZ ;  /* 0x0000000203067824 */ /* 0x000fe400078e00ff */
[C---:B------:R-:W-:Y:S02]  /*28d0*/  IMAD R11, R9.reuse, UR4, R11 ;  /* 0x00000004090b7c24 */ /* 0x040fe4000f8e020b */
[----:B------:R-:W-:Y:S02]  /*28e0*/  IMAD R12, R9, UR4, R10 ;  /* 0x00000004090c7c24 */ /* 0x000fe4000f8e020a */
[----:B------:R-:W-:-:S04]  /*28f0*/  VIADD R13, R6, 0x1 ;  /* 0x00000001060d7836 */ /* 0x000fc80000000000 */
[----:B------:R-:W-:Y:S05]  /*2900*/  @P0 BRA `(.L_x_36) ;  /* 0x0000000000c00947 */ /* 0x000fea0003800000 */
[-C--:B------:R-:W-:Y:S01]  /*2910*/  IABS R6, R10.reuse ;  /* 0x0000000a00067213 */ /* 0x080fe20000000000 */
[----:B------:R-:W-:Y:S01]  /*2920*/  IMAD.MOV.U32 R14, RZ, RZ, RZ ;  /* 0x000000ffff0e7224 */ /* 0x000fe200078e00ff */
[-C--:B------:R-:W-:Y:S01]  /*2930*/  IABS R13, R10.reuse ;  /* 0x0000000a000d7213 */ /* 0x080fe20000000000 */
[----:B------:R-:W-:Y:S01]  /*2940*/  BSSY.RECONVERGENT B1, `(.L_x_37) ;  /* 0x000002b000017945 */ /* 0x000fe20003800200 */
[----:B------:R-:W1:Y:S01]  /*2950*/  I2F.RP R7, R6 ;  /* 0x0000000600077306 */ /* 0x000e620000209400 */
[----:B0-----:R-:W-:Y:S02]  /*2960*/  IABS R16, R10 ;  /* 0x0000000a00107213 */ /* 0x001fe40000000000 */
[----:B------:R-:W-:Y:S01]  /*2970*/  ISETP.NE.AND P1, PT, R10, RZ, PT ;  /* 0x000000ff0a00720c */ /* 0x000fe20003f25270 */
[----:B------:R-:W-:-:S04]  /*2980*/  IMAD.MOV R13, RZ, RZ, -R13 ;  /* 0x000000ffff0d7224 */ /* 0x000fc800078e0a0d */
[----:B-1----:R-:W0:Y:S02]  /*2990*/  MUFU.RCP R7, R7 ;  /* 0x0000000700077308 */ /* 0x002e240000001000 */
[----:B0-----:R-:W-:Y:S01]  /*29a0*/  IADD3 R15, PT, PT, R7, 0xffffffe, RZ ;  /* 0x0ffffffe070f7810 */ /* 0x001fe20007ffe0ff */
[----:B------:R-:W-:-:S05]  /*29b0*/  IMAD.MOV.U32 R7, RZ, RZ, R5 ;  /* 0x000000ffff077224 */ /* 0x000fca00078e0005 */
[----:B------:R-:W0:Y:S02]  /*29c0*/  F2I.FTZ.U32.TRUNC.NTZ R15, R15 ;  /* 0x0000000f000f7305 */ /* 0x000e24000021f000 */
[----:B0-----:R-:W-:-:S04]  /*29d0*/  IMAD.MOV R9, RZ, RZ, -R15 ;  /* 0x000000ffff097224 */ /* 0x001fc800078e0a0f */
[----:B------:R-:W-:-:S04]  /*29e0*/  IMAD R9, R9, R6, RZ ;  /* 0x0000000609097224 */ /* 0x000fc800078e02ff */
[----:B------:R-:W-:-:S04]  /*29f0*/  IMAD.HI.U32 R14, R15, R9, R14 ;  /* 0x000000090f0e7227 */ /* 0x000fc800078e000e */
[----:B------:R-:W-:-:S07]  /*2a00*/  IMAD.MOV.U32 R9, RZ, RZ, R16 ;  /* 0x000000ffff097224 */ /* 0x000fce00078e0010 */
.L_x_38:
[----:B------:R-:W-:-:S05]  /*2a10*/  IABS R15, R7 ;  /* 0x00000007000f7213 */ /* 0x000fca0000000000 */
[----:B------:R-:W-:-:S04]  /*2a20*/  IMAD.HI.U32 R16, R14, R15, RZ ;  /* 0x0000000f0e107227 */ /* 0x000fc800078e00ff */
[----:B------:R-:W-:-:S05]  /*2a30*/  IMAD R15, R16, R13, R15 ;  /* 0x0000000d100f7224 */ /* 0x000fca00078e020f */
[----:B------:R-:W-:-:S13]  /*2a40*/  ISETP.GT.U32.AND P2, PT, R6, R15, PT ;  /* 0x0000000f0600720c */ /* 0x000fda0003f44070 */
[----:B------:R-:W-:Y:S01]  /*2a50*/  @!P2 IADD3 R15, PT, PT, R15, -R9, RZ ;  /* 0x800000090f0fa210 */ /* 0x000fe20007ffe0ff */
[----:B------:R-:W-:-:S03]  /*2a60*/  @!P2 VIADD R16, R16, 0x1 ;  /* 0x000000011010a836 */ /* 0x000fc60000000000 */
[----:B------:R-:W-:Y:S02]  /*2a70*/  ISETP.GE.U32.AND P0, PT, R15, R6, PT ;  /* 0x000000060f00720c */ /* 0x000fe40003f06070 */
[----:B------:R-:W-:-:S04]  /*2a80*/  LOP3.LUT R15, R7, R10, RZ, 0x3c, !PT ;  /* 0x0000000a070f7212 */ /* 0x000fc800078e3cff */
[----:B------:R-:W-:-:S07]  /*2a90*/  ISETP.GE.AND P3, PT, R15, RZ, PT ;  /* 0x000000ff0f00720c */ /* 0x000fce0003f66270 */
[----:B------:R-:W-:-:S06]  /*2aa0*/  @P0 VIADD R16, R16, 0x1 ;  /* 0x0000000110100836 */ /* 0x000fcc0000000000 */
[----:B------:R-:W-:Y:S01]  /*2ab0*/  @!P3 IMAD.MOV R16, RZ, RZ, -R16 ;  /* 0x000000ffff10b224 */ /* 0x000fe200078e0a10 */
[----:B------:R-:W-:-:S04]  /*2ac0*/  @!P1 LOP3.LUT R16, RZ, R10, RZ, 0x33, !PT ;  /* 0x0000000aff109212 */ /* 0x000fc800078e33ff */
[----:B------:R-:W-:Y:S01]  /*2ad0*/  ISETP.GE.AND P0, PT, R16, R11, PT ;  /* 0x0000000b1000720c */ /* 0x000fe20003f06270 */
[----:B------:R-:W-:-:S04]  /*2ae0*/  IMAD.MOV R15, RZ, RZ, -R16 ;  /* 0x000000ffff0f7224 */ /* 0x000fc800078e0a10 */
[----:B------:R-:W-:Y:S02]  /*2af0*/  IMAD R15, R10, R15, R7 ;  /* 0x0000000f0a0f7224 */ /* 0x000fe400078e0207 */
[----:B------:R-:W-:-:S03]  /*2b00*/  VIADD R7, R7, UR10 ;  /* 0x0000000a07077c36 */ /* 0x000fc60008000000 */
[----:B------:R-:W-:Y:S02]  /*2b10*/  ISETP.GE.OR P0, PT, R15, R12, P0 ;  /* 0x0000000c0f00720c */ /* 0x000fe40000706670 */
[-C--:B------:R-:W-:Y:S02]  /*2b20*/  VIMNMX R17, PT, PT, R16, R15.reuse, PT ;  /* 0x0000000f10117248 */ /* 0x080fe40003fe0100 */
[----:B------:R-:W-:Y:S02]  /*2b30*/  IADD3 R15, PT, PT, R3, R15, RZ ;  /* 0x0000000f030f7210 */ /* 0x000fe40007ffe0ff */
[----:B------:R-:W-:Y:S01]  /*2b40*/  ISETP.LT.OR P0, PT, R17, 0x1, P0 ;  /* 0x000000011100780c */ /* 0x000fe20000701670 */
[----:B------:R-:W-:-:S04]  /*2b50*/  IMAD.IADD R17, R3, 0x1, R16 ;  /* 0x0000000103117824 */ /* 0x000fc800078e0210 */
[----:B------:R-:W-:-:S08]  /*2b60*/  IMAD R15, R17, R8, R15 ;  /* 0x00000008110f7224 */ /* 0x000fd000078e020f */
[----:B----4-:R-:W0:Y:S01]  /*2b70*/  @!P0 S2R R19, SR_CgaCtaId ;  /* 0x0000000000138919 */ /* 0x010e220000008800 */
[----:B------:R-:W-:-:S05]  /*2b80*/  @!P0 MOV R18, 0x400 ;  /* 0x0000040000128802 */ /* 0x000fca0000000f00 */
[----:B------:R-:W-:-:S05]  /*2b90*/  @!P0 VIADD R16, R18, 0x3090 ;  /* 0x0000309012108836 */ /* 0x000fca0000000000 */
[----:B0-----:R-:W-:-:S05]  /*2ba0*/  @!P0 LEA R16, R19, R16, 0x18 ;  /* 0x0000001013108211 */ /* 0x001fca00078ec0ff */
[----:B------:R-:W-:-:S05]  /*2bb0*/  @!P0 IMAD R16, R15, 0x4, R16 ;  /* 0x000000040f108824 */ /* 0x000fca00078e0210 */
[----:B------:R0:W-:Y:S01]  /*2bc0*/  @!P0 STS [R16], RZ ;  /* 0x000000ff10008388 */ /* 0x0001e20000000800 */
[----:B------:R-:W-:-:S13]  /*2bd0*/  ISETP.GE.AND P0, PT, R7, R4, PT ;  /* 0x000000040700720c */ /* 0x000fda0003f06270 */
[----:B0-----:R-:W-:Y:S05]  /*2be0*/  @!P0 BRA `(.L_x_38) ;  /* 0xfffffffc00888947 */ /* 0x001fea000383ffff */
[----:B------:R-:W-:Y:S05]  /*2bf0*/  BSYNC.RECONVERGENT B1 ;  /* 0x0000000000017941 */ /* 0x000fea0003800200 */
.L_x_37:
[----:B------:R-:W-:Y:S05]  /*2c00*/  BRA `(.L_x_35) ;  /* 0x0000000800b07947 */ /* 0x000fea0003800000 */
.L_x_36:
[C---:B------:R-:W-:Y:S01]  /*2c10*/  LOP3.LUT R7, R6.reuse, 0xe, RZ, 0xc0, !PT ;  /* 0x0000000e06077812 */ /* 0x040fe200078ec0ff */
[----:B------:R-:W-:Y:S01]  /*2c20*/  IMAD.MOV.U32 R15, RZ, RZ, R5 ;  /* 0x000000ffff0f7224 */ /* 0x000fe200078e0005 */
[----:B------:R-:W-:Y:S02]  /*2c30*/  LOP3.LUT R6, R6, 0x6, RZ, 0xc0, !PT ;  /* 0x0000000606067812 */ /* 0x000fe400078ec0ff */
[----:B------:R-:W-:Y:S02]  /*2c40*/  ISETP.GE.U32.AND P1, PT, R7, 0x7, PT ;  /* 0x000000070700780c */ /* 0x000fe40003f26070 */
[----:B------:R-:W-:Y:S02]  /*2c50*/  ISETP.GE.U32.AND P2, PT, R6, 0x3, PT ;  /* 0x000000030600780c */ /* 0x000fe40003f46070 */
[----:B------:R-:W-:-:S11]  /*2c60*/  LOP3.LUT R14, R13, 0xfffffff0, RZ, 0xc0, !PT ;  /* 0xfffffff00d0e7812 */ /* 0x000fd600078ec0ff */
.L_x_46:
[-C--:B0-----:R-:W-:Y:S01]  /*2c70*/  IABS R16, R10.reuse ;  /* 0x0000000a00107213 */ /* 0x081fe20000000000 */
[----:B------:R-:W-:Y:S01]  /*2c80*/  BSSY.RECONVERGENT B1, `(.L_x_39) ;  /* 0x00000a1000017945 */ /* 0x000fe20003800200 */
[----:B------:R-:W-:Y:S02]  /*2c90*/  IABS R17, R15 ;  /* 0x0000000f00117213 */ /* 0x000fe40000000000 */
[----:B----4-:R-:W0:Y:S01]  /*2ca0*/  I2F.RP R18, R16 ;  /* 0x0000001000127306 */ /* 0x010e220000209400 */
[----:B------:R-:W-:-:S07]  /*2cb0*/  IABS R21, R10 ;  /* 0x0000000a00157213 */ /* 0x000fce0000000000 */
[----:B0-----:R-:W0:Y:S02]  /*2cc0*/  MUFU.RCP R18, R18 ;  /* 0x0000001200127308 */ /* 0x001e240000001000 */
[----:B0-----:R-:W-:-:S06]  /*2cd0*/  VIADD R6, R18, 0xffffffe ;  /* 0x0ffffffe12067836 */ /* 0x001fcc0000000000 */
[----:B------:R0:W1:Y:S02]  /*2ce0*/  F2I.FTZ.U32.TRUNC.NTZ R7, R6 ;  /* 0x0000000600077305 */ /* 0x000064000021f000 */
[----:B0-----:R-:W-:Y:S01]  /*2cf0*/  IMAD.MOV.U32 R6, RZ, RZ, RZ ;  /* 0x000000ffff067224 */ /* 0x001fe200078e00ff */
[----:B-1----:R-:W-:-:S05]  /*2d00*/  IADD3 R19, PT, PT, RZ, -R7, RZ ;  /* 0x80000007ff137210 */ /* 0x002fca0007ffe0ff */
[----:B------:R-:W-:-:S04]  /*2d10*/  IMAD R19, R19, R16, RZ ;  /* 0x0000001013137224 */ /* 0x000fc800078e02ff */
[----:B------:R-:W-:-:S04]  /*2d20*/  IMAD.HI.U32 R20, R7, R19, R6 ;  /* 0x0000001307147227 */ /* 0x000fc800078e0006 */
[----:B------:R-:W-:Y:S02]  /*2d30*/  IMAD.MOV R7, RZ, RZ, -R21 ;  /* 0x000000ffff077224 */ /* 0x000fe400078e0a15 */
[----:B------:R-:W-:-:S04]  /*2d40*/  IMAD.HI.U32 R6, R20, R17, RZ ;  /* 0x0000001114067227 */ /* 0x000fc800078e00ff */
[----:B------:R-:W-:-:S05]  /*2d50*/  IMAD R7, R6, R7, R17 ;  /* 0x0000000706077224 */ /* 0x000fca00078e0211 */
[----:B------:R-:W-:-:S13]  /*2d60*/  ISETP.GT.U32.AND P3, PT, R16, R7, PT ;  /* 0x000000071000720c */ /* 0x000fda0003f64070 */
[----:B------:R-:W-:Y:S02]  /*2d70*/  @!P3 IMAD.IADD R7, R7, 0x1, -R16 ;  /* 0x000000010707b824 */ /* 0x000fe400078e0a10 */
[----:B------:R-:W-:Y:S01]  /*2d80*/  @!P3 VIADD R6, R6, 0x1 ;  /* 0x000000010606b836 */ /* 0x000fe20000000000 */
[----:B------:R-:W-:Y:S02]  /*2d90*/  ISETP.NE.AND P3, PT, R10, RZ, PT ;  /* 0x000000ff0a00720c */ /* 0x000fe40003f65270 */
[----:B------:R-:W-:Y:S02]  /*2da0*/  ISETP.GE.U32.AND P0, PT, R7, R16, PT ;  /* 0x000000100700720c */ /* 0x000fe40003f06070 */
[----:B------:R-:W-:-:S04]  /*2db0*/  LOP3.LUT R7, R15, R10, RZ, 0x3c, !PT ;  /* 0x0000000a0f077212 */ /* 0x000fc800078e3cff */
[----:B------:R-:W-:-:S07]  /*2dc0*/  ISETP.GE.AND P4, PT, R7, RZ, PT ;  /* 0x000000ff0700720c */ /* 0x000fce0003f86270 */
[----:B------:R-:W-:-:S06]  /*2dd0*/  @P0 VIADD R6, R6, 0x1 ;  /* 0x0000000106060836 */ /* 0x000fcc0000000000 */
[----:B------:R-:W-:Y:S02]  /*2de0*/  @!P4 IADD3 R6, PT, PT, -R6, RZ, RZ ;  /* 0x000000ff0606c210 */ /* 0x000fe40007ffe1ff */
[----:B------:R-:W-:-:S04]  /*2df0*/  @!P3 LOP3.LUT R6, RZ, R10, RZ, 0x33, !PT ;  /* 0x0000000aff06b212 */ /* 0x000fc800078e33ff */
[----:B------:R-:W-:Y:S01]  /*2e00*/  ISETP.GE.AND P0, PT, R6, R11, PT ;  /* 0x0000000b0600720c */ /* 0x000fe20003f06270 */
[--C-:B------:R-:W-:Y:S02]  /*2e10*/  IMAD.MOV R7, RZ, RZ, -R6.reuse ;  /* 0x000000ffff077224 */ /* 0x100fe400078e0a06 */
[----:B------:R-:W-:Y:S02]  /*2e20*/  IMAD.IADD R17, R3, 0x1, R6 ;  /* 0x0000000103117824 */ /* 0x000fe400078e0206 */
[----:B------:R-:W-:-:S05]  /*2e30*/  IMAD R7, R10, R7, R15 ;  /* 0x000000070a077224 */ /* 0x000fca00078e020f */
[----:B------:R-:W-:Y:S02]  /*2e40*/  ISETP.GE.OR P0, PT, R7, R12, P0 ;  /* 0x0000000c0700720c */ /* 0x000fe40000706670 */
[----:B------:R-:W-:Y:S01]  /*2e50*/  VIMNMX R16, PT, PT, R6, R7, PT ;  /* 0x0000000706107248 */ /* 0x000fe20003fe0100 */
[----:B------:R-:W-:-:S03]  /*2e60*/  IMAD.IADD R7, R3, 0x1, R7 ;  /* 0x0000000103077824 */ /* 0x000fc600078e0207 */
[----:B------:R-:W-:Y:S01]  /*2e70*/  ISETP.LT.OR P0, PT, R16, 0x1, P0 ;  /* 0x000000011000780c */ /* 0x000fe20000701670 */
[----:B------:R-:W-:-:S12]  /*2e80*/  IMAD R17, R17, R8, R7 ;  /* 0x0000000811117224 */ /* 0x000fd800078e0207 */
[----:B------:R-:W-:Y:S05]  /*2e90*/  @P0 BRA `(.L_x_40) ;  /* 0x0000000400fc0947 */ /* 0x000fea0003800000 */
[----:B------:R-:W-:Y:S02]  /*2ea0*/  IMAD.MOV.U32 R18, RZ, RZ, RZ ;  /* 0x000000ffff127224 */ /* 0x000fe400078e00ff */
[----:B------:R-:W-:-:S07]  /*2eb0*/  IMAD.MOV.U32 R7, RZ, RZ, R9 ;  /* 0x000000ffff077224 */ /* 0x000fce00078e0009 */
.L_x_45:
[----:B------:R-:W-:Y:S01]  /*2ec0*/  ISETP.GE.U32.AND P0, PT, R3, 0x8, PT ;  /* 0x000000080300780c */ /* 0x000fe20003f06070 */
[C---:B------:R-:W-:Y:S01]  /*2ed0*/  IMAD R19, R7.reuse, R8, R17 ;  /* 0x0000000807137224 */ /* 0x040fe200078e0211 */
[----:B------:R-:W-:Y:S02]  /*2ee0*/  ISETP.NE.AND P3, PT, R7, R3, PT ;  /* 0x000000030700720c */ /* 0x000fe40003f65270 */
[----:B------:R-:W-:-:S09]  /*2ef0*/  MOV R6, R9 ;  /* 0x0000000900067202 */ /* 0x000fd20000000f00 */
[----:B------:R-:W-:Y:S05]  /*2f00*/  @!P0 BRA `(.L_x_41) ;  /* 0x0000000000888947 */ /* 0x000fea0003800000 */
[----:B------:R-:W0:Y:S01]  /*2f10*/  S2UR UR7, SR_CgaCtaId ;  /* 0x00000000000779c3 */ /* 0x000e220000008800 */
[----:B------:R-:W-:Y:S01]  /*2f20*/  IMAD.MOV.U32 R6, RZ, RZ, R9 ;  /* 0x000000ffff067224 */ /* 0x000fe200078e0009 */
[----:B------:R-:W-:Y:S02]  /*2f30*/  UMOV UR6, 0x400 ;  /* 0x0000040000067882 */ /* 0x000fe40000000000 */
[----:B0-----:R-:W-:-:S12]  /*2f40*/  ULEA UR6, UR7, UR6, 0x18 ;  /* 0x0000000607067291 */ /* 0x001fd8000f8ec0ff */
.L_x_42:
[----:B------:R-:W-:Y:S02]  /*2f50*/  IMAD.IADD R16, R19, 0x1, R6 ;  /* 0x0000000113107824 */ /* 0x000fe400078e0206 */
[----:B------:R-:W-:-:S03]  /*2f60*/  VIADD R6, R6, 0x10 ;  /* 0x0000001006067836 */ /* 0x000fc60000000000 */
[----:B------:R-:W-:-:S05]  /*2f70*/  LEA R16, R16, UR6, 0x2 ;  /* 0x0000000610107c11 */ /* 0x000fca000f8e10ff */
[----:B------:R-:W-:Y:S04]  /*2f80*/  LDS R21, [R16] ;  /* 0x0000000010157984 */ /* 0x000fe80000000800 */
[----:B------:R-:W0:Y:S04]  /*2f90*/  LDS R22, [R16+0x4] ;  /* 0x0000040010167984 */ /* 0x000e280000000800 */
[----:B------:R-:W-:Y:S04]  /*2fa0*/  LDS R24, [R16+0x8] ;  /* 0x0000080010187984 */ /* 0x000fe80000000800 */
[----:B------:R-:W1:Y:S04]  /*2fb0*/  LDS R26, [R16+0xc] ;  /* 0x00000c00101a7984 */ /* 0x000e680000000800 */
[----:B------:R-:W-:Y:S04]  /*2fc0*/  LDS R20, [R16+0x10] ;  /* 0x0000100010147984 */ /* 0x000fe80000000800 */
[----:B------:R-:W2:Y:S01]  /*2fd0*/  LDS R23, [R16+0x14] ;  /* 0x0000140010177984 */ /* 0x000ea20000000800 */
[----:B0-----:R-:W-:-:S03]  /*2fe0*/  IADD3 R21, PT, PT, R22, R21, R18 ;  /* 0x0000001516157210 */ /* 0x001fc60007ffe012 */
[----:B------:R-:W-:Y:S04]  /*2ff0*/  LDS R22, [R16+0x18] ;  /* 0x0000180010167984 */ /* 0x000fe80000000800 */
[----:B------:R-:W0:Y:S01]  /*3000*/  LDS R25, [R16+0x1c] ;  /* 0x00001c0010197984 */ /* 0x000e220000000800 */
[----:B-1----:R-:W-:-:S03]  /*3010*/  IADD3 R24, PT, PT, R26, R24, R21 ;  /* 0x000000181a187210 */ /* 0x002fc60007ffe015 */
[----:B------:R-:W-:Y:S04]  /*3020*/  LDS R18, [R16+0x20] ;  /* 0x0000200010127984 */ /* 0x000fe80000000800 */
[----:B------:R-:W1:Y:S01]  /*3030*/  LDS R21, [R16+0x24] ;  /* 0x0000240010157984 */ /* 0x000e620000000800 */
[----:B--2---:R-:W-:-:S03]  /*3040*/  IADD3 R24, PT, PT, R23, R20, R24 ;  /* 0x0000001417187210 */ /* 0x004fc60007ffe018 */
[----:B------:R-:W-:Y:S04]  /*3050*/  LDS R20, [R16+0x28] ;  /* 0x0000280010147984 */ /* 0x000fe80000000800 */
[----:B------:R-:W2:Y:S04]  /*3060*/  LDS R23, [R16+0x2c] ;  /* 0x00002c0010177984 */ /* 0x000ea80000000800 */
[----:B------:R-:W-:Y:S01]  /*3070*/  LDS R27, [R16+0x30] ;  /* 0x00003000101b7984 */ /* 0x000fe20000000800 */
[----:B0-----:R-:W-:-:S03]  /*3080*/  IADD3 R26, PT, PT, R25, R22, R24 ;  /* 0x00000016191a7210 */ /* 0x001fc60007ffe018 */
[----:B------:R-:W0:Y:S04]  /*3090*/  LDS R24, [R16+0x34] ;  /* 0x0000340010187984 */ /* 0x000e280000000800 */
[----:B------:R-:W-:Y:S01]  /*30a0*/  LDS R22, [R16+0x38] ;  /* 0x0000380010167984 */ /* 0x000fe20000000800 */
[----:B-1----:R-:W-:Y:S01]  /*30b0*/  IADD3 R18, PT, PT, R21, R18, R26 ;  /* 0x0000001215127210 */ /* 0x002fe20007ffe01a */
[----:B------:R-:W-:Y:S02]  /*30c0*/  IMAD.IADD R21, R3, 0x1, R6 ;  /* 0x0000000103157824 */ /* 0x000fe400078e0206 */
[----:B------:R-:W1:Y:S03]  /*30d0*/  LDS R25, [R16+0x3c] ;  /* 0x00003c0010197984 */ /* 0x000e660000000800 */
[----:B------:R-:W-:-:S02]  /*30e0*/  ISETP.NE.AND P0, PT, R21, R14, PT ;  /* 0x0000000e1500720c */ /* 0x000fc40003f05270 */
[----:B--2---:R-:W-:-:S04]  /*30f0*/  IADD3 R18, PT, PT, R23, R20, R18 ;  /* 0x0000001417127210 */ /* 0x004fc80007ffe012 */
[----:B0-----:R-:W-:-:S04]  /*3100*/  IADD3 R18, PT, PT, R24, R27, R18 ;  /* 0x0000001b18127210 */ /* 0x001fc80007ffe012 */
[----:B-1----:R-:W-:-:S03]  /*3110*/  IADD3 R18, PT, PT, R25, R22, R18 ;  /* 0x0000001619127210 */ /* 0x002fc60007ffe012 */
[----:B------:R-:W-:Y:S05]  /*3120*/  @P0 BRA `(.L_x_42) ;  /* 0xfffffffc00880947 */ /* 0x000fea000383ffff */
.L_x_41:
[----:B------:R-:W-:Y:S05]  /*3130*/  @!P1 BRA `(.L_x_43) ;  /* 0x0000000000489947 */ /* 0x000fea0003800000 */
[----:B------:R-:W0:Y:S01]  /*3140*/  S2UR UR7, SR_CgaCtaId ;  /* 0x00000000000779c3 */ /* 0x000e220000008800 */
[----:B------:R-:W-:Y:S01]  /*3150*/  UMOV UR6, 0x400 ;  /* 0x0000040000067882 */ /* 0x000fe20000000000 */
[----:B------:R-:W-:Y:S01]  /*3160*/  IMAD.IADD R16, R19, 0x1, R6 ;  /* 0x0000000113107824 */ /* 0x000fe200078e0206 */
[----:B------:R-:W-:Y:S01]  /*3170*/  IADD3 R6, PT, PT, R6, 0x8, RZ ;  /* 0x0000000806067810 */ /* 0x000fe20007ffe0ff */
[----:B0-----:R-:W-:-:S06]  /*3180*/  ULEA UR6, UR7, UR6, 0x18 ;  /* 0x0000000607067291 */ /* 0x001fcc000f8ec0ff */
[----:B------:R-:W-:-:S05]  /*3190*/  LEA R20, R16, UR6, 0x2 ;  /* 0x0000000610147c11 */ /* 0x000fca000f8e10ff */
[----:B------:R-:W-:Y:S04]  /*31a0*/  LDS R21, [R20] ;  /* 0x0000000014157984 */ /* 0x000fe80000000800 */
[----:B------:R-:W0:Y:S04]  /*31b0*/  LDS R22, [R20+0x4] ;  /* 0x0000040014167984 */ /* 0x000e280000000800 */
[----:B------:R-:W-:Y:S04]  /*31c0*/  LDS R24, [R20+0x8] ;  /* 0x0000080014187984 */ /* 0x000fe80000000800 */
[----:B------:R-:W1:Y:S04]  /*31d0*/  LDS R23, [R20+0xc] ;  /* 0x00000c0014177984 */ /* 0x000e680000000800 */
[----:B------:R-:W-:Y:S04]  /*31e0*/  LDS R26, [R20+0x10] ;  /* 0x00001000141a7984 */ /* 0x000fe80000000800 */
[----:B------:R-:W2:Y:S04]  /*31f0*/  LDS R25, [R20+0x14] ;  /* 0x0000140014197984 */ /* 0x000ea80000000800 */
[----:B------:R-:W-:Y:S04]  /*3200*/  LDS R16, [R20+0x18] ;  /* 0x0000180014107984 */ /* 0x000fe80000000800 */
[----:B------:R-:W3:Y:S01]  /*3210*/  LDS R27, [R20+0x1c] ;  /* 0x00001c00141b7984 */ /* 0x000ee20000000800 */
[----:B0-----:R-:W-:-:S04]  /*3220*/  IADD3 R21, PT, PT, R22, R21, R18 ;  /* 0x0000001516157210 */ /* 0x001fc80007ffe012 */
[----:B-1----:R-:W-:-:S04]  /*3230*/  IADD3 R21, PT, PT, R23, R24, R21 ;  /* 0x0000001817157210 */ /* 0x002fc80007ffe015 */
[----:B--2---:R-:W-:-:S04]  /*3240*/  IADD3 R21, PT, PT, R25, R26, R21 ;  /* 0x0000001a19157210 */ /* 0x004fc80007ffe015 */
[----:B---3--:R-:W-:-:S07]  /*3250*/  IADD3 R18, PT, PT, R27, R16, R21 ;  /* 0x000000101b127210 */ /* 0x008fce0007ffe015 */
.L_x_43:
[----:B------:R-:W-:Y:S01]  /*3260*/  VIADD R7, R7, 0x1 ;  /* 0x0000000107077836 */ /* 0x000fe20000000000 */
[----:B------:R-:W-:Y:S06]  /*3270*/  @!P2 BRA `(.L_x_44) ;  /* 0x000000000030a947 */ /* 0x000fec0003800000 */
[----:B------:R-:W0:Y:S01]  /*3280*/  S2UR UR7, SR_CgaCtaId ;  /* 0x00000000000779c3 */ /* 0x000e220000008800 */
[----:B------:R-:W-:Y:S01]  /*3290*/  UMOV UR6, 0x400 ;  /* 0x0000040000067882 */ /* 0x000fe20000000000 */
[----:B------:R-:W-:Y:S02]  /*32a0*/  IMAD.IADD R16, R19, 0x1, R6 ;  /* 0x0000000113107824 */ /* 0x000fe400078e0206 */
[----:B------:R-:W-:Y:S01]  /*32b0*/  VIADD R6, R6, 0x4 ;  /* 0x0000000406067836 */ /* 0x000fe20000000000 */
[----:B0-----:R-:W-:-:S06]  /*32c0*/  ULEA UR6, UR7, UR6, 0x18 ;  /* 0x0000000607067291 */ /* 0x001fcc000f8ec0ff */
[----:B------:R-:W-:-:S05]  /*32d0*/  LEA R22, R16, UR6, 0x2 ;  /* 0x0000000610167c11 */ /* 0x000fca000f8e10ff */
[----:B------:R-:W-:Y:S04]  /*32e0*/  LDS R21, [R22] ;  /* 0x0000000016157984 */ /* 0x000fe80000000800 */
[----:B------:R-:W0:Y:S04]  /*32f0*/  LDS R16, [R22+0x4] ;  /* 0x0000040016107984 */ /* 0x000e280000000800 */
[----:B------:R-:W-:Y:S04]  /*3300*/  LDS R23, [R22+0x8] ;  /* 0x0000080016177984 */ /* 0x000fe80000000800 */
[----:B------:R-:W1:Y:S01]  /*3310*/  LDS R20, [R22+0xc] ;  /* 0x00000c0016147984 */ /* 0x000e620000000800 */
[----:B0-----:R-:W-:-:S04]  /*3320*/  IADD3 R16, PT, PT, R16, R21, R18 ;  /* 0x0000001510107210 */ /* 0x001fc80007ffe012 */
[----:B-1----:R-:W-:-:S07]  /*3330*/  IADD3 R18, PT, PT, R20, R23, R16 ;  /* 0x0000001714127210 */ /* 0x002fce0007ffe010 */
.L_x_44:
[----:B------:R-:W0:Y:S01]  /*3340*/  S2UR UR7, SR_CgaCtaId ;  /* 0x00000000000779c3 */ /* 0x000e220000008800 */
[----:B------:R-:W-:Y:S01]  /*3350*/  UMOV UR6, 0x400 ;  /* 0x0000040000067882 */ /* 0x000fe20000000000 */
[----:B------:R-:W-:Y:S01]  /*3360*/  IMAD.IADD R19, R19, 0x1, R6 ;  /* 0x0000000113137824 */ /* 0x000fe200078e0206 */
[----:B------:R-:W-:Y:S01]  /*3370*/  LOP3.LUT P0, RZ, R3, 0x1, RZ, 0xc0, !PT ;  /* 0x0000000103ff7812 */ /* 0x000fe2000780c0ff */
[----:B0-----:R-:W-:-:S06]  /*3380*/  ULEA UR11, UR7, UR6, 0x18 ;  /* 0x00000006070b7291 */ /* 0x001fcc000f8ec0ff */
[----:B------:R-:W-:-:S05]  /*3390*/  LEA R16, R19, UR11, 0x2 ;  /* 0x0000000b13107c11 */ /* 0x000fca000f8e10ff */
[----:B------:R-:W0:Y:S04]  /*33a0*/  LDS R19, [R16] ;  /* 0x0000000010137984 */ /* 0x000e280000000800 */
[----:B------:R-:W-:Y:S04]  /*33b0*/  @P0 LDS R21, [R16+0x4] ;  /* 0x0000040010150984 */ /* 0x000fe80000000800 */
[----:B------:R-:W1:Y:S01]  /*33c0*/  @P0 LDS R6, [R16+0x8] ;  /* 0x0000080010060984 */ /* 0x000e620000000800 */
[----:B0-----:R-:W-:-:S05]  /*33d0*/  IMAD.IADD R18, R19, 0x1, R18 ;  /* 0x0000000113127824 */ /* 0x001fca00078e0212 */
[----:B-1----:R-:W-:Y:S01]  /*33e0*/  @P0 IADD3 R18, PT, PT, R6, R21, R18 ;  /* 0x0000001506120210 */ /* 0x002fe20007ffe012 */
[----:B------:R-:W-:Y:S06]  /*33f0*/  @P3 BRA `(.L_x_45) ;  /* 0xfffffff800b03947 */ /* 0x000fec000383ffff */
[-C--:B------:R-:W-:Y:S01]  /*3400*/  IABS R16, R13.reuse ;  /* 0x0000000d00107213 */ /* 0x080fe20000000000 */
[----:B------:R-:W-:Y:S01]  /*3410*/  UIADD3 UR6, UPT, UPT, UR6, 0x3090, URZ ;  /* 0x0000309006067890 */ /* 0x000fe2000fffe0ff */
[----:B------:R-:W-:Y:S02]  /*3420*/  IABS R20, R18 ;  /* 0x0000001200147213 */ /* 0x000fe40000000000 */
[----:B------:R-:W0:Y:S01]  /*3430*/  I2F.RP R19, R16 ;  /* 0x0000001000137306 */ /* 0x000e220000209400 */
[-C--:B------:R-:W-:Y:S01]  /*3440*/  IABS R22, R13.reuse ;  /* 0x0000000d00167213 */ /* 0x080fe20000000000 */
[----:B------:R-:W-:Y:S01]  /*3450*/  ULEA UR6, UR7, UR6, 0x18 ;  /* 0x0000000607067291 */ /* 0x000fe2000f8ec0ff */
[----:B------:R-:W-:-:S04]  /*3460*/  LOP3.LUT R18, R18, R13, RZ, 0x3c, !PT ;  /* 0x0000000d12127212 */ /* 0x000fc800078e3cff */
[----:B------:R-:W-:Y:S01]  /*3470*/  ISETP.GE.AND P4, PT, R18, RZ, PT ;  /* 0x000000ff1200720c */ /* 0x000fe20003f86270 */
[----:B0-----:R-:W0:Y:S02]  /*3480*/  MUFU.RCP R19, R19 ;  /* 0x0000001300137308 */ /* 0x001e240000001000 */
[----:B0-----:R-:W-:-:S06]  /*3490*/  IADD3 R6, PT, PT, R19, 0xffffffe, RZ ;  /* 0x0ffffffe13067810 */ /* 0x001fcc0007ffe0ff */
[----:B------:R0:W1:Y:S02]  /*34a0*/  F2I.FTZ.U32.TRUNC.NTZ R7, R6 ;  /* 0x0000000600077305 */ /* 0x000064000021f000 */
[----:B0-----:R-:W-:Y:S02]  /*34b0*/  IMAD.MOV.U32 R6, RZ, RZ, RZ ;  /* 0x000000ffff067224 */ /* 0x001fe400078e00ff */
[----:B-1----:R-:W-:-:S04]  /*34c0*/  IMAD.MOV R21, RZ, RZ, -R7 ;  /* 0x000000ffff157224 */ /* 0x002fc800078e0a07 */
[----:B------:R-:W-:-:S04]  /*34d0*/  IMAD R21, R21, R16, RZ ;  /* 0x0000001015157224 */ /* 0x000fc800078e02ff */
[----:B------:R-:W-:-:S04]  /*34e0*/  IMAD.HI.U32 R7, R7, R21, R6 ;  /* 0x0000001507077227 */ /* 0x000fc800078e0006 */
[----:B------:R-:W-:Y:S02]  /*34f0*/  IMAD.MOV R21, RZ, RZ, -R22 ;  /* 0x000000ffff157224 */ /* 0x000fe400078e0a16 */
[----:B------:R-:W-:-:S04]  /*3500*/  IMAD.HI.U32 R6, R7, R20, RZ ;  /* 0x0000001407067227 */ /* 0x000fc800078e00ff */
[----:B------:R-:W-:-:S05]  /*3510*/  IMAD R19, R6, R21, R20 ;  /* 0x0000001506137224 */ /* 0x000fca00078e0214 */
[----:B------:R-:W-:-:S13]  /*3520*/  ISETP.GT.U32.AND P3, PT, R16, R19, PT ;  /* 0x000000131000720c */ /* 0x000fda0003f64070 */
[----:B------:R-:W-:Y:S02]  /*3530*/  @!P3 IMAD.IADD R19, R19, 0x1, -R16 ;  /* 0x000000011313b824 */ /* 0x000fe400078e0a10 */
[----:B------:R-:W-:-:S03]  /*3540*/  @!P3 VIADD R6, R6, 0x1 ;  /* 0x000000010606b836 */ /* 0x000fc60000000000 */
[----:B------:R-:W-:Y:S02]  /*3550*/  ISETP.GE.U32.AND P0, PT, R19, R16, PT ;  /* 0x000000101300720c */ /* 0x000fe40003f06070 */
[----:B------:R-:W-:-:S11]  /*3560*/  LOP3.LUT R19, RZ, R13, RZ, 0x33, !PT ;  /* 0x0000000dff137212 */ /* 0x000fd600078e33ff */
[----:B------:R-:W-:Y:S02]  /*3570*/  @P0 IADD3 R6, PT, PT, R6, 0x1, RZ ;  /* 0x0000000106060810 */ /* 0x000fe40007ffe0ff */
[----:B------:R-:W-:-:S03]  /*3580*/  ISETP.NE.AND P0, PT, R13, RZ, PT ;  /* 0x000000ff0d00720c */ /* 0x000fc60003f05270 */
[----:B------:R-:W-:-:S05]  /*3590*/  @!P4 IMAD.MOV R6, RZ, RZ, -R6 ;  /* 0x000000ffff06c224 */ /* 0x000fca00078e0a06 */
[----:B------:R-:W-:-:S04]  /*35a0*/  SEL R6, R19, R6, !P0 ;  /* 0x0000000613067207 */ /* 0x000fc80004000000 */
[----:B------:R-:W-:Y:S02]  /*35b0*/  IABS R18, R6 ;  /* 0x0000000600127213 */ /* 0x000fe40000000000 */
[----:B------:R-:W-:-:S03]  /*35c0*/  LOP3.LUT R6, R6, R13, RZ, 0x3c, !PT ;  /* 0x0000000d06067212 */ /* 0x000fc600078e3cff */
[----:B------:R-:W-:Y:S01]  /*35d0*/  IMAD.HI.U32 R7, R7, R18, RZ ;  /* 0x0000001207077227 */ /* 0x000fe200078e00ff */
[----:B------:R-:W-:Y:S02]  /*35e0*/  ISETP.GE.AND P5, PT, R6, RZ, PT ;  /* 0x000000ff0600720c */ /* 0x000fe40003fa6270 */
[----:B------:R-:W-:Y:S01]  /*35f0*/  LEA R6, R17, UR6, 0x2 ;  /* 0x0000000611067c11 */ /* 0x000fe2000f8e10ff */
[----:B------:R-:W-:-:S05]  /*3600*/  IMAD R21, R7, R21, R18 ;  /* 0x0000001507157224 */ /* 0x000fca00078e0212 */
[----:B------:R-:W-:-:S13]  /*3610*/  ISETP.GT.U32.AND P4, PT, R16, R21, PT ;  /* 0x000000151000720c */ /* 0x000fda0003f84070 */
[----:B------:R-:W-:Y:S02]  /*3620*/  @!P4 IMAD.IADD R21, R21, 0x1, -R16 ;  /* 0x000000011515c824 */ /* 0x000fe400078e0a10 */
[----:B------:R-:W-:-:S03]  /*3630*/  @!P4 VIADD R7, R7, 0x1 ;  /* 0x000000010707c836 */ /* 0x000fc60000000000 */
[----:B------:R-:W-:-:S13]  /*3640*/  ISETP.GE.U32.AND P3, PT, R21, R16, PT ;  /* 0x000000101500720c */ /* 0x000fda0003f66070 */
[----:B------:R-:W-:-:S04]  /*3650*/  @P3 VIADD R7, R7, 0x1 ;  /* 0x0000000107073836 */ /* 0x000fc80000000000 */
[----:B------:R-:W-:-:S05]  /*3660*/  @!P5 IMAD.MOV R7, RZ, RZ, -R7 ;  /* 0x000000ffff07d224 */ /* 0x000fca00078e0a07 */
[----:B------:R-:W-:-:S05]  /*3670*/  SEL R7, R19, R7, !P0 ;  /* 0x0000000713077207 */ /* 0x000fca0004000000 */
[----:B------:R0:W-:Y:S02]  /*3680*/  STS [R6], R7 ;  /* 0x0000000706007388 */ /* 0x0001e40000000800 */
.L_x_40:
[----:B------:R-:W-:Y:S05]  /*3690*/  BSYNC.RECONVERGENT B1 ;  /* 0x0000000000017941 */ /* 0x000fea0003800200 */
.L_x_39:
[----:B------:R-:W-:-:S04]  /*36a0*/  IADD3 R15, PT, PT, R15, UR10, RZ ;  /* 0x0000000a0f0f7c10 */ /* 0x000fc8000fffe0ff */
[----:B------:R-:W-:-:S13]  /*36b0*/  ISETP.GE.AND P0, PT, R15, R4, PT ;  /* 0x000000040f00720c */ /* 0x000fda0003f06270 */
[----:B------:R-:W-:Y:S05]  /*36c0*/  @!P0 BRA `(.L_x_46) ;  /* 0xfffffff400688947 */ /* 0x000fea000383ffff */
.L_x_35:
[----:B------:R-:W-:Y:S05]  /*36d0*/  BSYNC.RECONVERGENT B0 ;  /* 0x0000000000007941 */ /* 0x000fea0003800200 */
.L_x_34:
[----:B------:R-:W3:Y:S01]  /*36e0*/  S2R R4, SR_CgaCtaId ;  /* 0x0000000000047919 */ /* 0x000ee20000008800 */
[----:B------:R-:W-:-:S04]  /*36f0*/  MOV R13, 0x400 ;  /* 0x00000400000d7802 */ /* 0x000fc80000000f00 */
[----:B---3--:R-:W-:Y:S01]  /*3700*/  LEA R3, R4, R13, 0x18 ;  /* 0x0000000d04037211 */ /* 0x008fe200078ec0ff */
[----:B------:R-:W-:Y:S06]  /*3710*/  MEMBAR.SC.GPU ;  /* 0x0000000000007992 */ /* 0x000fec0000002000 */
[----:B------:R-:W-:-:S00]  /*3720*/  ERRBAR ;  /* 0x00000000000079ab */ /* 0x000fc00000000000 */
[----:B------:R-:W-:Y:S06]  /*3730*/  CGAERRBAR ;  /* 0x00000000000075ab */ /* 0x000fec0000000000 */
[----:B------:R-:W-:Y:S02]  /*3740*/  CCTL.IVALL ;  /* 0x00000000ff00798f */ /* 0x000fe40002000000 */
[----:B------:R-:W-:Y:S06]  /*3750*/  BAR.SYNC.DEFER_BLOCKING 0x0 ;  /* 0x0000000000007b1d */ /* 0x000fec0000010000 */
[----:B------:R-:W-:Y:S01]  /*3760*/  BSSY.RECONVERGENT B0, `(.L_x_47) ;  /* 0x0000027000007945 */ /* 0x000fe20003800200 */
[----:B------:R-:W-:Y:S04]  /*3770*/  LDS.128 R8, [R3+0xbfc0] ;  /* 0x00bfc00003087984 */ /* 0x000fe80000000c00 */
[----:B------:R-:W1:Y:S02]  /*3780*/  LDS R12, [R3+0xbfbc] ;  /* 0x00bfbc00030c7984 */ /* 0x000e640000000800 */
[----:B-1----:R-:W-:-:S04]  /*3790*/  IMAD.IADD R11, R11, 0x1, R12 ;  /* 0x000000010b0b7824 */ /* 0x002fc800078e020c */
[----:B0-----:R-:W-:-:S05]  /*37a0*/  IMAD R6, R12, R11, RZ ;  /* 0x0000000b0c067224 */ /* 0x001fca00078e02ff */
[----:B------:R-:W-:-:S13]  /*37b0*/  ISETP.GE.U32.AND P0, PT, R5, R6, PT ;  /* 0x000000060500720c */ /* 0x000fda0003f06070 */
[----:B------:R-:W-:Y:S05]  /*37c0*/  @P0 BRA `(.L_x_48) ;  /* 0x0000000000800947 */ /* 0x000fea0003800000 */
[----:B------:R-:W0:Y:S01]  /*37d0*/  I2F.U32.RP R7, R12 ;  /* 0x0000000c00077306 */ /* 0x000e220000209000 */
[----:B------:R-:W-:Y:S01]  /*37e0*/  IMAD.MOV R9, RZ, RZ, -R12 ;  /* 0x000000ffff097224 */ /* 0x000fe200078e0a0c */
[----:B------:R-:W-:Y:S01]  /*37f0*/  ISETP.NE.U32.AND P2, PT, R12, RZ, PT ;  /* 0x000000ff0c00720c */ /* 0x000fe20003f45070 */
[----:B------:R-:W-:-:S05]  /*3800*/  IMAD R6, R6, UR4, R5 ;  /* 0x0000000406067c24 */ /* 0x000fca000f8e0205 */
[----:B0-----:R-:W0:Y:S02]  /*3810*/  MUFU.RCP R7, R7 ;  /* 0x0000000700077308 */ /* 0x001e240000001000 */
[----:B0-----:R-:W-:Y:S02]  /*3820*/  VIADD R14, R7, 0xffffffe ;  /* 0x0ffffffe070e7836 */ /* 0x001fe40000000000 */
[----:B------:R-:W0:Y:S04]  /*3830*/  LDS R7, [R3+0xbfd0] ;  /* 0x00bfd00003077984 */ /* 0x000e280000000800 */
[----:B------:R1:W2:Y:S02]  /*3840*/  F2I.FTZ.U32.TRUNC.NTZ R15, R14 ;  /* 0x0000000e000f7305 */ /* 0x0002a4000021f000 */
[----:B-1----:R-:W-:-:S02]  /*3850*/  IMAD.MOV.U32 R14, RZ, RZ, RZ ;  /* 0x000000ffff0e7224 */ /* 0x002fc400078e00ff */
[----:B--2---:R-:W-:-:S04]  /*3860*/  IMAD R9, R9, R15, RZ ;  /* 0x0000000f09097224 */ /* 0x004fc800078e02ff */
[----:B------:R-:W-:-:S06]  /*3870*/  IMAD.HI.U32 R16, R15, R9, R14 ;  /* 0x000000090f107227 */ /* 0x000fcc00078e000e */
[----:B------:R-:W-:-:S04]  /*3880*/  IMAD.HI.U32 R9, R16, R5, RZ ;  /* 0x0000000510097227 */ /* 0x000fc800078e00ff */
[----:B------:R-:W-:-:S04]  /*3890*/  IMAD.MOV R11, RZ, RZ, -R9 ;  /* 0x000000ffff0b7224 */ /* 0x000fc800078e0a09 */
[----:B------:R-:W-:-:S05]  /*38a0*/  IMAD R11, R12, R11, R5 ;  /* 0x0000000b0c0b7224 */ /* 0x000fca00078e0205 */
[----:B------:R-:W-:Y:S01]  /*38b0*/  ISETP.GE.U32.AND P0, PT, R11, R12, PT ;  /* 0x0000000c0b00720c */ /* 0x000fe20003f06070 */
[----:B0-----:R-:W-:-:S04]  /*38c0*/  IMAD.MOV R7, RZ, RZ, -R7 ;  /* 0x000000ffff077224 */ /* 0x001fc800078e0a07 */
[----:B------:R-:W-:-:S08]  /*38d0*/  IMAD R7, R7, UR4, R10 ;  /* 0x0000000407077c24 */ /* 0x000fd0000f8e020a */
[----:B------:R-:W-:Y:S01]  /*38e0*/  @P0 IADD3 R11, PT, PT, -R12, R11, RZ ;  /* 0x0000000b0c0b0210 */ /* 0x000fe20007ffe1ff */
[----:B------:R-:W-:-:S03]  /*38f0*/  @P0 VIADD R9, R9, 0x1 ;  /* 0x0000000109090836 */ /* 0x000fc60000000000 */
[----:B------:R-:W-:-:S13]  /*3900*/  ISETP.GE.U32.AND P1, PT, R11, R12, PT ;  /* 0x0000000c0b00720c */ /* 0x000fda0003f26070 */
[----:B------:R-:W-:Y:S01]  /*3910*/  @P1 VIADD R9, R9, 0x1 ;  /* 0x0000000109091836 */ /* 0x000fe20000000000 */
[----:B------:R-:W-:-:S05]  /*3920*/  @!P2 LOP3.LUT R9, RZ, R12, RZ, 0x33, !PT ;  /* 0x0000000cff09a212 */ /* 0x000fca00078e33ff */
[----:B------:R-:W-:-:S04]  /*3930*/  IMAD.MOV R11, RZ, RZ, -R9 ;  /* 0x000000ffff0b7224 */ /* 0x000fc800078e0a09 */
[----:B------:R-:W-:-:S04]  /*3940*/  IMAD R12, R12, R11, R5 ;  /* 0x0000000b0c0c7224 */ /* 0x000fc800078e0205 */
[----:B------:R-:W-:-:S04]  /*3950*/  IMAD.IADD R7, R12, 0x1, R7 ;  /* 0x000000010c077824 */ /* 0x000fc800078e0207 */
[----:B------:R-:W-:Y:S02]  /*3960*/  IMAD R8, R9, R8, R7 ;  /* 0x0000000809087224 */ /* 0x000fe400078e0207 */
[----:B------:R-:W-:-:S03]  /*3970*/  VIADD R7, R13, 0x6120 ;  /* 0x000061200d077836 */ /* 0x000fc60000000000 */
[----:B------:R-:W-:Y:S02]  /*3980*/  LEA R8, R8, R3, 0x2 ;  /* 0x0000000308087211 */ /* 0x000fe400078e10ff */
[----:B------:R-:W-:-:S04]  /*3990*/  LEA R7, R4, R7, 0x18 ;  /* 0x0000000704077211 */ /* 0x000fc800078ec0ff */
[----:B------:R-:W0:Y:S01]  /*39a0*/  LDS R8, [R8] ;  /* 0x0000000008087984 */ /* 0x000e220000000800 */
[----:B------:R-:W-:-:S05]  /*39b0*/  IMAD R7, R6, 0x4, R7 ;  /* 0x0000000406077824 */ /* 0x000fca00078e0207 */
[----:B0-----:R0:W-:Y:S02]  /*39c0*/  STS [R7], R8 ;  /* 0x0000000807007388 */ /* 0x0011e40000000800 */
.L_x_48:
[----:B------:R-:W-:Y:S05]  /*39d0*/  BSYNC.RECONVERGENT B0 ;  /* 0x0000000000007941 */ /* 0x000fea0003800200 */
.L_x_47:
[----:B------:R-:W-:Y:S06]  /*39e0*/  MEMBAR.SC.GPU ;  /* 0x0000000000007992 */ /* 0x000fec0000002000 */
[----:B------:R-:W-:-:S00]  /*39f0*/  ERRBAR ;  /* 0x00000000000079ab */ /* 0x000fc00000000000 */
[----:B------:R-:W-:Y:S06]  /*3a00*/  CGAERRBAR ;  /* 0x00000000000075ab */ /* 0x000fec0000000000 */
[----:B------:R-:W-:Y:S02]  /*3a10*/  CCTL.IVALL ;  /* 0x00000000ff00798f */ /* 0x000fe40002000000 */
[----:B------:R-:W-:Y:S06]  /*3a20*/  BAR.SYNC.DEFER_BLOCKING 0x0 ;  /* 0x0000000000007b1d */ /* 0x000fec0000010000 */
[----:B------:R-:W-:Y:S01]  /*3a30*/  BSSY.RECONVERGENT B0, `(.L_x_49) ;  /* 0x0000038000007945 */ /* 0x000fe20003800200 */
[----:B------:R-:W1:Y:S01]  /*3a40*/  S2R R12, SR_CgaCtaId ;  /* 0x00000000000c7919 */ /* 0x000e620000008800 */
[----:B0-----:R-:W0:Y:S04]  /*3a50*/  LDS.128 R8, [R3+0xbfc0] ;  /* 0x00bfc00003087984 */ /* 0x001e280000000c00 */
[----:B------:R-:W2:Y:S01]  /*3a60*/  LDS R15, [R3+0xbfbc] ;  /* 0x00bfbc00030f7984 */ /* 0x000ea20000000800 */
[----:B0-----:R-:W-:Y:S01]  /*3a70*/  MOV R9, 0x400 ;  /* 0x0000040000097802 */ /* 0x001fe20000000f00 */
[----:B--2---:R-:W-:-:S03]  /*3a80*/  IMAD R14, R10, R15, RZ ;  /* 0x0000000f0a0e7224 */ /* 0x004fc600078e02ff */
[----:B-1----:R-:W-:Y:S02]  /*3a90*/  LEA R16, R12, R9, 0x18 ;  /* 0x000000090c107211 */ /* 0x002fe400078ec0ff */
[----:B------:R-:W-:-:S13]  /*3aa0*/  ISETP.GE.AND P0, PT, R5, R14, PT ;  /* 0x0000000e0500720c */ /* 0x000fda0003f06270 */
[----:B------:R-:W-:Y:S05]  /*3ab0*/  @P0 BRA `(.L_x_50) ;  /* 0x0000000000bc0947 */ /* 0x000fea0003800000 */
[----:B------:R-:W-:Y:S01]  /*3ac0*/  IABS R17, R10 ;  /* 0x0000000a00117213 */ /* 0x000fe20000000000 */
[----:B------:R-:W0:Y:S01]  /*3ad0*/  LDS R6, [R3+0xbfd0] ;  /* 0x00bfd00003067984 */ /* 0x000e220000000800 */
[----:B------:R-:W-:Y:S01]  /*3ae0*/  VIADD R13, R13, 0xa338 ;  /* 0x0000a3380d0d7836 */ /* 0x000fe20000000000 */
[----:B------:R-:W-:Y:S01]  /*3af0*/  ISETP.NE.AND P1, PT, R10, RZ, PT ;  /* 0x000000ff0a00720c */ /* 0x000fe20003f25270 */
[----:B----4-:R-:W1:Y:S03]  /*3b00*/  I2F.RP R18, R17 ;  /* 0x0000001100127306 */ /* 0x010e660000209400 */
[----:B------:R-:W-:-:S05]  /*3b10*/  LEA R4, R4, R13, 0x18 ;  /* 0x0000000d04047211 */ /* 0x000fca00078ec0ff */
[----:B-1----:R-:W1:Y:S02]  /*3b20*/  MUFU.RCP R18, R18 ;  /* 0x0000001200127308 */ /* 0x002e640000001000 */
[----:B-1----:R-:W-:Y:S02]  /*3b30*/  VIADD R7, R18, 0xffffffe ;  /* 0x0ffffffe12077836 */ /* 0x002fe40000000000 */
[----:B------:R-:W-:-:S04]  /*3b40*/  IMAD R18, R10, UR4, RZ ;  /* 0x000000040a127c24 */ /* 0x000fc8000f8e02ff */
[----:B------:R-:W1:Y:S01]  /*3b50*/  F2I.FTZ.U32.TRUNC.NTZ R7, R7 ;  /* 0x0000000700077305 */ /* 0x000e62000021f000 */
[----:B------:R-:W-:Y:S02]  /*3b60*/  IMAD R18, R15, R18, RZ ;  /* 0x000000120f127224 */ /* 0x000fe400078e02ff */
[----:B-1----:R-:W-:-:S04]  /*3b70*/  IMAD.MOV R20, RZ, RZ, -R7 ;  /* 0x000000ffff147224 */ /* 0x002fc800078e0a07 */
[----:B------:R-:W-:Y:S01]  /*3b80*/  IMAD R13, R20, R17, RZ ;  /* 0x00000011140d7224 */ /* 0x000fe200078e02ff */
[----:B0-----:R-:W-:Y:S01]  /*3b90*/  IADD3 R20, PT, PT, -R6, RZ, RZ ;  /* 0x000000ff06147210 */ /* 0x001fe20007ffe1ff */
[----:B------:R-:W-:-:S04]  /*3ba0*/  IMAD.MOV.U32 R6, RZ, RZ, RZ ;  /* 0x000000ffff067224 */ /* 0x000fc800078e00ff */
[----:B------:R-:W-:Y:S01]  /*3bb0*/  IMAD.HI.U32 R6, R7, R13, R6 ;  /* 0x0000000d07067227 */ /* 0x000fe200078e0006 */
[----:B------:R-:W-:-:S03]  /*3bc0*/  LOP3.LUT R7, RZ, R10, RZ, 0x33, !PT ;  /* 0x0000000aff077212 */ /* 0x000fc600078e33ff */
[----:B------:R-:W-:Y:S02]  /*3bd0*/  IMAD R11, R20, UR4, R11 ;  /* 0x00000004140b7c24 */ /* 0x000fe4000f8e020b */
[----:B------:R-:W-:-:S07]  /*3be0*/  IMAD.MOV.U32 R13, RZ, RZ, R5 ;  /* 0x000000ffff0d7224 */ /* 0x000fce00078e0005 */
.L_x_51:
[----:B0-----:R-:W-:Y:S02]  /*3bf0*/  IABS R19, R10 ;  /* 0x0000000a00137213 */ /* 0x001fe40000000000 */
[----:B------:R-:W-:-:S03]  /*3c00*/  IABS R20, R13 ;  /* 0x0000000d00147213 */ /* 0x000fc60000000000 */
[----:B------:R-:W-:Y:S02]  /*3c10*/  IMAD.MOV R21, RZ, RZ, -R19 ;  /* 0x000000ffff157224 */ /* 0x000fe400078e0a13 */
[----:B------:R-:W-:-:S04]  /*3c20*/  IMAD.HI.U32 R19, R6, R20, RZ ;  /* 0x0000001406137227 */ /* 0x000fc800078e00ff */
[----:B------:R-:W-:Y:S01]  /*3c30*/  IMAD R20, R19, R21, R20 ;  /* 0x0000001513147224 */ /* 0x000fe200078e0214 */
[----:B------:R-:W-:-:S04]  /*3c40*/  IABS R21, R10 ;  /* 0x0000000a00157213 */ /* 0x000fc80000000000 */
[----:B------:R-:W-:-:S13]  /*3c50*/  ISETP.GT.U32.AND P2, PT, R17, R20, PT ;  /* 0x000000141100720c */ /* 0x000fda0003f44070 */
[----:B------:R-:W-:Y:S02]  /*3c60*/  @!P2 IMAD.IADD R20, R20, 0x1, -R21 ;  /* 0x000000011414a824 */ /* 0x000fe400078e0a15 */
[----:B------:R-:W-:-:S03]  /*3c70*/  @!P2 VIADD R19, R19, 0x1 ;  /* 0x000000011313a836 */ /* 0x000fc60000000000 */
[----:B------:R-:W-:Y:S02]  /*3c80*/  ISETP.GE.U32.AND P0, PT, R20, R17, PT ;  /* 0x000000111400720c */ /* 0x000fe40003f06070 */
[----:B------:R-:W-:-:S04]  /*3c90*/  LOP3.LUT R20, R13, R10, RZ, 0x3c, !PT ;  /* 0x0000000a0d147212 */ /* 0x000fc800078e3cff */
[----:B------:R-:W-:-:S07]  /*3ca0*/  ISETP.GE.AND P3, PT, R20, RZ, PT ;  /* 0x000000ff1400720c */ /* 0x000fce0003f66270 */
[----:B------:R-:W-:-:S06]  /*3cb0*/  @P0 IADD3 R19, PT, PT, R19, 0x1, RZ ;  /* 0x0000000113130810 */ /* 0x000fcc0007ffe0ff */
[----:B------:R-:W-:-:S05]  /*3cc0*/  @!P3 IMAD.MOV R19, RZ, RZ, -R19 ;  /* 0x000000ffff13b224 */ /* 0x000fca00078e0a13 */
[----:B------:R-:W-:-:S05]  /*3cd0*/  SEL R20, R7, R19, !P1 ;  /* 0x0000001307147207 */ /* 0x000fca0004800000 */
[--C-:B------:R-:W-:Y:S02]  /*3ce0*/  IMAD.MOV R22, RZ, RZ, -R20.reuse ;  /* 0x000000ffff167224 */ /* 0x100fe400078e0a14 */
[----:B------:R-:W-:Y:S02]  /*3cf0*/  IMAD.IADD R19, R11, 0x1, R20 ;  /* 0x000000010b137824 */ /* 0x000fe400078e0214 */
[----:B------:R-:W-:-:S04]  /*3d00*/  IMAD R22, R10, R22, R13 ;  /* 0x000000160a167224 */ /* 0x000fc800078e020d */
[----:B------:R-:W-:-:S04]  /*3d10*/  IMAD.IADD R22, R15, 0x1, R22 ;  /* 0x000000010f167824 */ /* 0x000fc800078e0216 */
[----:B------:R-:W-:Y:S01]  /*3d20*/  IMAD R22, R19, R8, R22 ;  /* 0x0000000813167224 */ /* 0x000fe200078e0216 */
[----:B------:R-:W-:Y:S01]  /*3d30*/  IADD3 R19, PT, PT, R18, R13, RZ ;  /* 0x0000000d12137210 */ /* 0x000fe20007ffe0ff */
[----:B------:R-:W-:Y:S02]  /*3d40*/  VIADD R13, R13, 0x400 ;  /* 0x000004000d0d7836 */ /* 0x000fe40000000000 */
[----:B------:R-:W-:Y:S02]  /*3d50*/  IMAD R22, R22, 0x4, R3 ;  /* 0x0000000416167824 */ /* 0x000fe400078e0203 */
[----:B------:R-:W-:Y:S01]  /*3d60*/  IMAD R19, R19, 0x4, R4 ;  /* 0x0000000413137824 */ /* 0x000fe200078e0204 */
[----:B------:R-:W-:-:S03]  /*3d70*/  ISETP.GE.AND P0, PT, R13, R14, PT ;  /* 0x0000000e0d00720c */ /* 0x000fc60003f06270 */
[----:B------:R-:W0:Y:S04]  /*3d80*/  LDS R22, [R22] ;  /* 0x0000000016167984 */ /* 0x000e280000000800 */
[----:B0-----:R0:W-:Y:S06]  /*3d90*/  STS [R19], R22 ;  /* 0x0000001613007388 */ /* 0x0011ec0000000800 */
[----:B------:R-:W-:Y:S05]  /*3da0*/  @!P0 BRA `(.L_x_51) ;  /* 0xfffffffc00908947 */ /* 0x000fea000383ffff */
.L_x_50:
[----:B------:R-:W-:Y:S05]  /*3db0*/  BSYNC.RECONVERGENT B0 ;  /* 0x0000000000007941 */ /* 0x000fea0003800200 */
.L_x_49:
[----:B------:R-:W-:Y:S06]  /*3dc0*/  MEMBAR.SC.GPU ;  /* 0x0000000000007992 */ /* 0x000fec0000002000 */
[----:B------:R-:W-:-:S00]  /*3dd0*/  ERRBAR ;  /* 0x00000000000079ab */ /* 0x000fc00000000000 */
[----:B------:R-:W-:Y:S06]  /*3de0*/  CGAERRBAR ;  /* 0x00000000000075ab */ /* 0x000fec0000000000 */
[----:B------:R-:W-:Y:S02]  /*3df0*/  CCTL.IVALL ;  /* 0x00000000ff00798f */ /* 0x000fe40002000000 */
[----:B------:R-:W-:Y:S06]  /*3e00*/  BAR.SYNC.DEFER_BLOCKING 0x0 ;  /* 0x0000000000007b1d */ /* 0x000fec0000010000 */
[----:B------:R-:W-:Y:S01]  /*3e10*/  BSSY.RECONVERGENT B0, `(.L_x_52) ;  /* 0x0000010000007945 */ /* 0x000fe20003800200 */
[----:B------:R-:W1:Y:S02]  /*3e20*/  LDS.64 R6, [R16+0xbfc0] ;  /* 0x00bfc00010067984 */ /* 0x000e640000000a00 */
[----:B-1----:R-:W-:-:S05]  /*3e30*/  IMAD R6, R6, R7, RZ ;  /* 0x0000000706067224 */ /* 0x002fca00078e02ff */
[----:B------:R-:W-:-:S13]  /*3e40*/  ISETP.GE.AND P0, PT, R5, R6, PT ;  /* 0x000000060500720c */ /* 0x000fda0003f06270 */
[----:B------:R-:W-:Y:S05]  /*3e50*/  @P0 BRA `(.L_x_53) ;  /* 0x00000000002c0947 */ /* 0x000fea0003800000 */
[----:B------:R-:W-:Y:S02]  /*3e60*/  VIADD R9, R9, 0x3090 ;  /* 0x0000309009097836 */ /* 0x000fe40000000000 */
[----:B------:R-:W-:-:S03]  /*3e70*/  IMAD.MOV.U32 R3, RZ, RZ, R5 ;  /* 0x000000ffff037224 */ /* 0x000fc600078e0005 */
[----:B------:R-:W-:-:S07]  /*3e80*/  LEA R12, R12, R9, 0x18 ;  /* 0x000000090c0c7211 */ /* 0x000fce00078ec0ff */
.L_x_54:
[C---:B-1----:R-:W-:Y:S01]  /*3e90*/  IMAD R4, R3.reuse, 0x4, R12 ;  /* 0x0000000403047824 */ /* 0x042fe200078e020c */
[C---:B------:R-:W-:Y:S01]  /*3ea0*/  LEA R8, R3.reuse, R16, 0x2 ;  /* 0x0000001003087211 */ /* 0x040fe200078e10ff */
[----:B------:R-:W-:-:S03]  /*3eb0*/  VIADD R3, R3, 0x400 ;  /* 0x0000040003037836 */ /* 0x000fc60000000000 */
[----:B------:R-:W1:Y:S02]  /*3ec0*/  LDS R7, [R4] ;  /* 0x0000000004077984 */ /* 0x000e640000000800 */
[----:B------:R-:W-:Y:S02]  /*3ed0*/  ISETP.GE.AND P0, PT, R3, R6, PT ;  /* 0x000000060300720c */ /* 0x000fe40003f06270 */
[----:B-1----:R1:W-:Y:S04]  /*3ee0*/  STS [R8], R7 ;  /* 0x0000000708007388 */ /* 0x0023e80000000800 */
[----:B------:R1:W-:Y:S07]  /*3ef0*/  STS [R4], RZ ;  /* 0x000000ff04007388 */ /* 0x0003ee0000000800 */
[----:B------:R-:W-:Y:S05]  /*3f00*/  @!P0 BRA `(.L_x_54) ;  /* 0xfffffffc00e08947 */ /* 0x000fea000383ffff */
.L_x_53:
[----:B------:R-:W-:Y:S05]  /*3f10*/  BSYNC.RECONVERGENT B0 ;  /* 0x0000000000007941 */ /* 0x000fea0003800200 */
.L_x_52:
[----:B------:R-:W-:Y:S06]  /*3f20*/  MEMBAR.SC.GPU ;  /* 0x0000000000007992 */ /* 0x000fec0000002000 */
[----:B------:R-:W-:-:S00]  /*3f30*/  ERRBAR ;  /* 0x00000000000079ab */ /* 0x000fc00000000000 */
[----:B------:R-:W-:Y:S06]  /*3f40*/  CGAERRBAR ;  /* 0x00000000000075ab */ /* 0x000fec0000000000 */
[----:B------:R-:W-:Y:S01]  /*3f50*/  CCTL.IVALL ;  /* 0x00000000ff00798f */ /* 0x000fe20002000000 */
[----:B------:R-:W2:Y:S01]  /*3f60*/  LDCU UR7, c[0x0][0x3ac] ;  /* 0x00007580ff0777ac */ /* 0x000ea20008000800 */
[----:B------:R-:W-:-:S04]  /*3f70*/  UIADD3 UR4, UPT, UPT, UR4, 0x1, URZ ;  /* 0x0000000104047890 */ /* 0x000fc8000fffe0ff */
[----:B--2---:R-:W-:Y:S01]  /*3f80*/  UISETP.NE.AND UP0, UPT, UR4, UR7, UPT ;  /* 0x000000070400728c */ /* 0x004fe2000bf05270 */
[----:B------:R-:W-:Y:S08]  /*3f90*/  BAR.SYNC.DEFER_BLOCKING 0x0 ;  /* 0x0000000000007b1d */ /* 0x000ff00000010000 */
[----:B------:R-:W-:Y:S05]  /*3fa0*/  BRA.U UP0, `(.L_x_55) ;  /* 0xffffffe100807547 */ /* 0x000fea000b83ffff */
.L_x_28:
[----:B------:R-:W5:Y:S01]  /*3fb0*/  S2UR UR5, SR_CgaCtaId ;  /* 0x00000000000579c3 */ /* 0x000f620000008800 */
[----:B------:R-:W-:Y:S01]  /*3fc0*/  UMOV UR4, 0x400 ;  /* 0x0000040000047882 */ /* 0x000fe20000000000 */
[----:B------:R-:W0:Y:S01]  /*3fd0*/  LDCU UR10, c[0x0][0x3b4] ;  /* 0x00007680ff0a77ac */ /* 0x000e220008000800 */
[----:B------:R-:W-:Y:S01]  /*3fe0*/  BSSY.RECONVERGENT B0, `(.L_x_56) ;  /* 0x0000040000007945 */ /* 0x000fe20003800200 */
[----:B-----5:R-:W-:-:S09]  /*3ff0*/  ULEA UR4, UR5, UR4, 0x18 ;  /* 0x0000000405047291 */ /* 0x020fd2000f8ec0ff */
[----:B012---:R-:W0:Y:S04]  /*4000*/  LDS.128 R8, [UR4+0xbfc0] ;  /* 0x00bfc004ff087984 */ /* 0x007e280008000c00 */
[----:B------:R-:W1:Y:S01]  /*4010*/  LDS R4, [UR4+0xbfbc] ;  /* 0x00bfbc04ff047984 */ /* 0x000e620008000800 */
[----:B0-----:R-:W-:-:S05]  /*4020*/  IMAD R0, R10, R11, RZ ;  /* 0x0000000b0a007224 */ /* 0x001fca00078e02ff */
[----:B------:R-:W-:-:S13]  /*4030*/  ISETP.GE.AND P0, PT, R5, R0, PT ;  /* 0x000000000500720c */ /* 0x000fda0003f06270 */
[----:B-1----:R-:W-:Y:S05]  /*4040*/  @P0 BRA `(.L_x_57) ;  /* 0x0000000000e40947 */ /* 0x002fea0003800000 */
[-C--:B------:R-:W-:Y:S01]  /*4050*/  IABS R3, R10.reuse ;  /* 0x0000000a00037213 */ /* 0x080fe20000000000 */
[----:B------:R-:W0:Y:S01]  /*4060*/  LDS R16, [UR4+0xbfd0] ;  /* 0x00bfd004ff107984 */ /* 0x000e220008000800 */
[----:B------:R-:W1:Y:S01]  /*4070*/  LDC R14, c[0x0][0x360] ;  /* 0x0000d800ff0e7b82 */ /* 0x000e620000000800 */
[----:B---34-:R-:W-:Y:S01]  /*4080*/  IABS R20, R10 ;  /* 0x0000000a00147213 */ /* 0x018fe20000000000 */
[----:B------:R-:W2:Y:S01]  /*4090*/  I2F.RP R15, R3 ;  /* 0x00000003000f7306 */ /* 0x000ea20000209400 */
[----:B------:R-:W3:Y:S01]  /*40a0*/  LDS R9, [UR4+0xbfd8] ;  /* 0x00bfd804ff097984 */ /* 0x000ee20008000800 */
[----:B------:R-:W-:-:S04]  /*40b0*/  ISETP.NE.AND P1, PT, R10, RZ, PT ;  /* 0x000000ff0a00720c */ /* 0x000fc80003f25270 */
[----:B------:R-:W4:Y:S02]  /*40c0*/  LDC.64 R6, c[0x0][0x380] ;  /* 0x0000e000ff067b82 */ /* 0x000f240000000a00 */
[----:B--2---:R-:W2:Y:S02]  /*40d0*/  MUFU.RCP R15, R15 ;  /* 0x0000000f000f7308 */ /* 0x004ea40000001000 */
[----:B--2---:R-:W-:-:S06]  /*40e0*/  VIADD R12, R15, 0xffffffe ;  /* 0x0ffffffe0f0c7836 */ /* 0x004fcc0000000000 */
[----:B------:R2:W5:Y:S01]  /*40f0*/  F2I.FTZ.U32.TRUNC.NTZ R13, R12 ;  /* 0x0000000c000d7305 */ /* 0x000562000021f000 */
[----:B0-----:R-:W-:Y:S02]  /*4100*/  IMAD.MOV R19, RZ, RZ, -R16 ;  /* 0x000000ffff137224 */ /* 0x001fe400078e0a10 */
[----:B------:R-:W-:Y:S02]  /*4110*/  IMAD.MOV.U32 R16, RZ, RZ, R20 ;  /* 0x000000ffff107224 */ /* 0x000fe400078e0014 */
[C---:B------:R-:W-:Y:S02]  /*4120*/  IMAD R11, R19.reuse, UR7, R11 ;  /* 0x00000007130b7c24 */ /* 0x040fe4000f8e020b */
[----:B------:R-:W-:Y:S02]  /*4130*/  IMAD R19, R19, UR7, R10 ;  /* 0x0000000713137c24 */ /* 0x000fe4000f8e020a */
[----:B--2---:R-:W-:Y:S02]  /*4140*/  IMAD.MOV.U32 R12, RZ, RZ, RZ ;  /* 0x000000ffff0c7224 */ /* 0x004fe400078e00ff */
[----:B-----5:R-:W-:-:S04]  /*4150*/  IMAD.MOV R18, RZ, RZ, -R13 ;  /* 0x000000ffff127224 */ /* 0x020fc800078e0a0d */
[----:B------:R-:W-:-:S04]  /*4160*/  IMAD R17, R18, R3, RZ ;  /* 0x0000000312117224 */ /* 0x000fc800078e02ff */
[----:B------:R-:W-:Y:S01]  /*4170*/  IMAD.HI.U32 R15, R13, R17, R12 ;  /* 0x000000110d0f7227 */ /* 0x000fe200078e000c */
[----:B------:R-:W-:-:S03]  /*4180*/  IABS R13, R10 ;  /* 0x0000000a000d7213 */ /* 0x000fc60000000000 */
[----:B------:R-:W-:Y:S01]  /*4190*/  IMAD.MOV.U32 R17, RZ, RZ, R5 ;  /* 0x000000ffff117224 */ /* 0x000fe200078e0005 */
[----:B-1-34-:R-:W-:-:S07]  /*41a0*/  IADD3 R18, PT, PT, RZ, -R13, RZ ;  /* 0x8000000dff127210 */ /* 0x01afce0007ffe0ff */
.L_x_60:
[----:B0-----:R-:W-:Y:S01]  /*41b0*/  IABS R12, R17 ;  /* 0x00000011000c7213 */ /* 0x001fe20000000000 */
[----:B------:R-:W-:Y:S04]  /*41c0*/  BSSY.RECONVERGENT B1, `(.L_x_58) ;  /* 0x0000020000017945 */ /* 0x000fe80003800200 */
        /* <DEDUP_REMOVED lines=8> */
[----:B------:R-:W-:-:S05]  /*4250*/  @P0 VIADD R13, R13, 0x1 ;  /* 0x000000010d0d0836 */ /* 0x000fca0000000000 */
[----:B------:R-:W-:-:S05]  /*4260*/  MOV R22, R13 ;  /* 0x0000000d00167202 */ /* 0x000fca0000000f00 */
[----:B------:R-:W-:Y:S01]  /*4270*/  @!P3 IMAD.MOV R22, RZ, RZ, -R22 ;  /* 0x000000ffff16b224 */ /* 0x000fe200078e0a16 */
[----:B------:R-:W-:-:S04]  /*4280*/  @!P1 LOP3.LUT R22, RZ, R10, RZ, 0x33, !PT ;  /* 0x0000000aff169212 */ /* 0x000fc800078e33ff */
[----:B------:R-:W-:Y:S01]  /*4290*/  ISETP.GE.AND P0, PT, R22, R11, PT ;  /* 0x0000000b1600720c */ /* 0x000fe20003f06270 */
[----:B------:R-:W-:-:S04]  /*42a0*/  IMAD.MOV R12, RZ, RZ, -R22 ;  /* 0x000000ffff0c7224 */ /* 0x000fc800078e0a16 */
[--C-:B------:R-:W-:Y:S02]  /*42b0*/  IMAD R23, R10, R12, R17.reuse ;  /* 0x0000000c0a177224 */ /* 0x100fe400078e0211 */
[----:B------:R-:W-:-:S03]  /*42c0*/  IMAD.IADD R17, R14, 0x1, R17 ;  /* 0x000000010e117824 */ /* 0x000fc600078e0211 */
[----:B------:R-:W-:Y:S02]  /*42d0*/  ISETP.GE.OR P0, PT, R23, R19, P0 ;  /* 0x000000131700720c */ /* 0x000fe40000706670 */
[----:B------:R-:W-:-:S11]  /*42e0*/  ISETP.GE.AND P2, PT, R17, R0, PT ;  /* 0x000000001100720c */ /* 0x000fd60003f46270 */
[----:B------:R-:W-:Y:S05]  /*42f0*/  @P0 BRA `(.L_x_59) ;  /* 0x0000000000300947 */ /* 0x000fea0003800000 */
[----:B------:R-:W0:Y:S01]  /*4300*/  S2UR UR6, SR_CgaCtaId ;  /* 0x00000000000679c3 */ /* 0x000e220000008800 */
[C---:B------:R-:W-:Y:S01]  /*4310*/  IMAD.IADD R13, R4.reuse, 0x1, R22 ;  /* 0x00000001040d7824 */ /* 0x040fe200078e0216 */
[----:B------:R-:W-:Y:S01]  /*4320*/  UMOV UR5, 0x400 ;  /* 0x0000040000057882 */ /* 0x000fe20000000000 */
[----:B------:R-:W-:-:S04]  /*4330*/  IMAD.IADD R12, R4, 0x1, R23 ;  /* 0x00000001040c7824 */ /* 0x000fc800078e0217 */
[----:B------:R-:W-:Y:S01]  /*4340*/  IMAD R12, R13, R8, R12 ;  /* 0x000000080d0c7224 */ /* 0x000fe200078e020c */
[----:B0-----:R-:W-:-:S06]  /*4350*/  ULEA UR5, UR6, UR5, 0x18 ;  /* 0x0000000506057291 */ /* 0x001fcc000f8ec0ff */
[----:B------:R-:W-:Y:S02]  /*4360*/  LEA R20, R12, UR5, 0x2 ;  /* 0x000000050c147c11 */ /* 0x000fe4000f8e10ff */
[----:B------:R-:W-:-:S03]  /*4370*/  IADD3 R12, PT, PT, R23, UR10, RZ ;  /* 0x0000000a170c7c10 */ /* 0x000fc6000fffe0ff */
[----:B------:R-:W0:Y:S02]  /*4380*/  LDS R21, [R20] ;  /* 0x0000000014157984 */ /* 0x000e240000000800 */
[----:B------:R-:W-:-:S04]  /*4390*/  IMAD R13, R22, R9, R12 ;  /* 0x00000009160d7224 */ /* 0x000fc800078e020c */
[----:B------:R-:W-:-:S05]  /*43a0*/  IMAD.WIDE R12, R13, 0x4, R6 ;  /* 0x000000040d0c7825 */ /* 0x000fca00078e0206 */
[----:B0-----:R0:W-:Y:S02]  /*43b0*/  STG.E.STRONG.SYS desc[UR8][R12.64], R21 ;  /* 0x000000150c007986 */ /* 0x0011e4000c115908 */
.L_x_59:
[----:B------:R-:W-:Y:S05]  /*43c0*/  BSYNC.RECONVERGENT B1 ;  /* 0x0000000000017941 */ /* 0x000fea0003800200 */
.L_x_58:
[----:B------:R-:W-:Y:S05]  /*43d0*/  @!P2 BRA `(.L_x_60) ;  /* 0xfffffffc0074a947 */ /* 0x000fea000383ffff */
.L_x_57:
[----:B------:R-:W-:Y:S05]  /*43e0*/  BSYNC.RECONVERGENT B0 ;  /* 0x0000000000007941 */ /* 0x000fea0003800200 */
.L_x_56:
[----:B------:R-:W1:Y:S01]  /*43f0*/  S2R R9, SR_CgaCtaId ;  /* 0x0000000000097919 */ /* 0x000e620000008800 */
[----:B------:R-:W-:Y:S01]  /*4400*/  MOV R8, 0x400 ;  /* 0x0000040000087802 */ /* 0x000fe20000000f00 */
[----:B------:R-:W3:Y:S01]  /*4410*/  LDCU UR5, c[0x0][0x3ac] ;  /* 0x00007580ff0577ac */ /* 0x000ee20008000800 */
[----:B------:R-:W-:Y:S01]  /*4420*/  BSSY.RECONVERGENT B0, `(.L_x_61) ;  /* 0x000008a000007945 */ /* 0x000fe20003800200 */
[----:B------:R-:W2:Y:S01]  /*4430*/  LDCU UR4, c[0x0][0x39c] ;  /* 0x00007380ff0477ac */ /* 0x000ea20008000800 */
[----:B---3--:R-:W-:-:S04]  /*4440*/  IMAD R7, R10, UR5, RZ ;  /* 0x000000050a077c24 */ /* 0x008fc8000f8e02ff */
[----:B------:R-:W-:Y:S01]  /*4450*/  IMAD R0, R4, R7, RZ ;  /* 0x0000000704007224 */ /* 0x000fe200078e02ff */
[----:B--2---:R-:W-:-:S04]  /*4460*/  UIMAD UR4, UR4, UR5, URZ ;  /* 0x00000005040472a4 */ /* 0x004fc8000f8e02ff */
[----:B------:R-:W-:Y:S02]  /*4470*/  ISETP.GE.AND P0, PT, R5, R0, PT ;  /* 0x000000000500720c */ /* 0x000fe40003f06270 */
[----:B-1----:R-:W-:-:S05]  /*4480*/  LEA R16, R9, R8, 0x18 ;  /* 0x0000000809107211 */ /* 0x002fca00078ec0ff */
[----:B------:R-:W1:Y:S02]  /*4490*/  LDS R3, [R16+0xbfdc] ;  /* 0x00bfdc0010037984 */ /* 0x000e640000000800 */
[----:B-1----:R-:W-:-:S04]  /*44a0*/  IMAD R3, R3, UR4, RZ ;  /* 0x0000000403037c24 */ /* 0x002fc8000f8e02ff */
[----:B------:R-:W-:-:S04]  /*44b0*/  IMAD R3, R10, R3, RZ ;  /* 0x000000030a037224 */ /* 0x000fc800078e02ff */
[----:B------:R-:W-:Y:S01]  /*44c0*/  IMAD R4, R4, R3, RZ ;  /* 0x0000000304047224 */ /* 0x000fe200078e02ff */
[----:B------:R-:W-:Y:S06]  /*44d0*/  @P0 BRA `(.L_x_62) ;  /* 0x0000000400f80947 */ /* 0x000fec0003800000 */
[----:B------:R-:W-:Y:S01]  /*44e0*/  LOP3.LUT R3, R5, 0x400, RZ, 0xfc, !PT ;  /* 0x0000040005037812 */ /* 0x000fe200078efcff */
[----:B------:R-:W-:Y:S01]  /*44f0*/  BSSY.RECONVERGENT B1, `(.L_x_63) ;  /* 0x0000019000017945 */ /* 0x000fe20003800200 */
[----:B------:R-:W-:Y:S02]  /*4500*/  LOP3.LUT R10, RZ, R5, RZ, 0x33, !PT ;  /* 0x00000005ff0a7212 */ /* 0x000fe400078e33ff */
[----:B------:R-:W-:-:S05]  /*4510*/  VIMNMX R3, PT, PT, R3, R0, !PT ;  /* 0x0000000003037248 */ /* 0x000fca0007fe0100 */
[----:B------:R-:W-:-:S05]  /*4520*/  IMAD.IADD R10, R10, 0x1, R3 ;  /* 0x000000010a0a7824 */ /* 0x000fca00078e0203 */
[C---:B------:R-:W-:Y:S02]  /*4530*/  LOP3.LUT R3, R10.reuse, 0xc00, RZ, 0xc0, !PT ;  /* 0x00000c000a037812 */ /* 0x040fe400078ec0ff */
[----:B------:R-:W-:Y:S02]  /*4540*/  ISETP.GE.U32.AND P1, PT, R10, 0xc00, PT ;  /* 0x00000c000a00780c */ /* 0x000fe40003f26070 */
[----:B------:R-:W-:Y:S01]  /*4550*/  ISETP.NE.AND P0, PT, R3, 0xc00, PT ;  /* 0x00000c000300780c */ /* 0x000fe20003f05270 */
[----:B------:R-:W-:-:S12]  /*4560*/  IMAD.MOV.U32 R3, RZ, RZ, R5 ;  /* 0x000000ffff037224 */ /* 0x000fd800078e0005 */
[----:B------:R-:W-:Y:S05]  /*4570*/  @!P0 BRA `(.L_x_64) ;  /* 0x0000000000408947 */ /* 0x000fea0003800000 */
[----:B------:R-:W1:Y:S01]  /*4580*/  LDC.64 R6, c[0x0][0x3a0] ;  /* 0x0000e800ff067b82 */ /* 0x000e620000000a00 */
[----:B------:R-:W-:Y:S01]  /*4590*/  VIADD R14, R8, 0xa338 ;  /* 0x0000a338080e7836 */ /* 0x000fe20000000000 */
[----:B------:R-:W-:Y:S01]  /*45a0*/  LEA.HI R10, R10, 0x1, RZ, 0x16 ;  /* 0x000000010a0a7811 */ /* 0x000fe200078fb0ff */
[----:B0-----:R-:W-:Y:S02]  /*45b0*/  IMAD.MOV.U32 R13, RZ, RZ, RZ ;  /* 0x000000ffff0d7224 */ /* 0x001fe400078e00ff */
[----:B------:R-:W-:Y:S01]  /*45c0*/  IMAD.MOV.U32 R3, RZ, RZ, R5 ;  /* 0x000000ffff037224 */ /* 0x000fe200078e0005 */
[----:B------:R-:W-:Y:S02]  /*45d0*/  LOP3.LUT R12, R10, 0x3, RZ, 0xc0, !PT ;  /* 0x000000030a0c7812 */ /* 0x000fe400078ec0ff */
[----:B----4-:R-:W-:-:S07]  /*45e0*/  LEA R18, R9, R14, 0x18 ;  /* 0x0000000e09127211 */ /* 0x010fce00078ec0ff */
.L_x_65:
[----:B------:R-:W-:Y:S01]  /*45f0*/  LEA R14, R3, R18, 0x2 ;  /* 0x00000012030e7211 */ /* 0x000fe200078e10ff */
[----:B--2---:R-:W-:Y:S02]  /*4600*/  IMAD.IADD R11, R4, 0x1, R3 ;  /* 0x00000001040b7824 */ /* 0x004fe400078e0203 */
[----:B------:R-:W-:Y:S02]  /*4610*/  VIADD R13, R13, 0x1 ;  /* 0x000000010d0d7836 */ /* 0x000fe40000000000 */
[----:B------:R-:W0:Y:S01]  /*4620*/  LDS R15, [R14] ;  /* 0x000000000e0f7984 */ /* 0x000e220000000800 */
[----:B-1----:R-:W-:Y:S02]  /*4630*/  IMAD.WIDE R10, R11, 0x4, R6 ;  /* 0x000000040b0a7825 */ /* 0x002fe400078e0206 */
[----:B------:R-:W-:Y:S02]  /*4640*/  ISETP.NE.AND P0, PT, R13, R12, PT ;  /* 0x0000000c0d00720c */ /* 0x000fe40003f05270 */
[----:B------:R-:W-:Y:S01]  /*4650*/  VIADD R3, R3, 0x400 ;  /* 0x0000040003037836 */ /* 0x000fe20000000000 */
[----:B0-----:R2:W-:Y:S10]  /*4660*/  STG.E.STRONG.SYS desc[UR8][R10.64], R15 ;  /* 0x0000000f0a007986 */ /* 0x0015f4000c115908 */
[----:B------:R-:W-:Y:S05]  /*4670*/  @P0 BRA `(.L_x_65) ;  /* 0xfffffffc00dc0947 */ /* 0x000fea000383ffff */
.L_x_64:
[----:B------:R-:W-:Y:S05]  /*4680*/  BSYNC.RECONVERGENT B1 ;  /* 0x0000000000017941 */ /* 0x000fea0003800200 */
.L_x_63:
[----:B------:R-:W-:Y:S05]  /*4690*/  @!P1 BRA `(.L_x_62) ;  /* 0x0000000400889947 */ /* 0x000fea0003800000 */
[----:B------:R-:W-:Y:S01]  /*46a0*/  IMAD.IADD R6, R0, 0x1, -R3 ;  /* 0x0000000100067824 */ /* 0x000fe200078e0a03 */
[----:B------:R-:W-:Y:S01]  /*46b0*/  BSSY.RECONVERGENT B1, `(.L_x_66) ;  /* 0x0000035000017945 */ /* 0x000fe20003800200 */
[----:B----4-:R-:W-:Y:S01]  /*46c0*/  VIADD R20, R8, 0xa338 ;  /* 0x0000a33808147836 */ /* 0x010fe20000000000 */
[----:B------:R-:W-:Y:S02]  /*46d0*/  PLOP3.LUT P0, PT, PT, PT, PT, 0x80, 0x8 ;  /* 0x000000000008781c */ /* 0x000fe40003f0f070 */
[----:B------:R-:W-:Y:S02]  /*46e0*/  ISETP.GT.AND P1, PT, R6, 0x3000, PT ;  /* 0x000030000600780c */ /* 0x000fe40003f24270 */
[----:B------:R-:W-:-:S11]  /*46f0*/  LEA R20, R9, R20, 0x18 ;  /* 0x0000001409147211 */ /* 0x000fd600078ec0ff */
[----:B------:R-:W-:Y:S05]  /*4700*/  @!P1 BRA `(.L_x_67) ;  /* 0x0000000000bc9947 */ /* 0x000fea0003800000 */
[----:B------:R-:W1:Y:S01]  /*4710*/  LDC.64 R6, c[0x0][0x3a0] ;  /* 0x0000e800ff067b82 */ /* 0x000e620000000a00 */
[----:B------:R-:W-:Y:S02]  /*4720*/  PLOP3.LUT P0, PT, PT, PT, PT, 0x8, 0x80 ;  /* 0x000000000080781c */ /* 0x000fe40003f0e170 */
[----:B------:R-:W-:-:S11]  /*4730*/  IADD3 R18, PT, PT, R0, -0x3000, RZ ;  /* 0xffffd00000127810 */ /* 0x000fd60007ffe0ff */
.L_x_68:
[----:B0--3--:R-:W-:Y:S02]  /*4740*/  IMAD R12, R3, 0x4, R20 ;  /* 0x00000004030c7824 */ /* 0x009fe400078e0214 */
[----:B--2---:R-:W-:-:S03]  /*4750*/  IMAD.IADD R15, R4, 0x1, R3 ;  /* 0x00000001040f7824 */ /* 0x004fc600078e0203 */
[----:B------:R-:W0:Y:S01]  /*4760*/  LDS R8, [R12] ;  /* 0x000000000c087984 */ /* 0x000e220000000800 */
[----:B-1----:R-:W-:-:S03]  /*4770*/  IMAD.WIDE R14, R15, 0x4, R6 ;  /* 0x000000040f0e7825 */ /* 0x002fc600078e0206 */
[----:B------:R-:W1:Y:S04]  /*4780*/  LDS R10, [R12+0x1000] ;  /* 0x001000000c0a7984 */ /* 0x000e680000000800 */
[----:B------:R-:W2:Y:S04]  /*4790*/  LDS R13, [R12+0x2000] ;  /* 0x002000000c0d7984 */ /* 0x000ea80000000800 */
[----:B------:R-:W3:Y:S04]  /*47a0*/  LDS R11, [R12+0x3000] ;  /* 0x003000000c0b7984 */ /* 0x000ee80000000800 */
[----:B------:R-:W4:Y:S04]  /*47b0*/  LDS R28, [R12+0x4000] ;  /* 0x004000000c1c7984 */ /* 0x000f280000000800 */
[----:B------:R-:W5:Y:S04]  /*47c0*/  LDS R9, [R12+0x5000] ;  /* 0x005000000c097984 */ /* 0x000f680000000800 */
        /* <DEDUP_REMOVED lines=9> */
[----:B------:R2:W5:Y:S04]  /*4860*/  LDS R22, [R12+0xf000] ;  /* 0x00f000000c167984 */ /* 0x0005680000000800 */
[----:B0-----:R0:W-:Y:S04]  /*4870*/  STG.E.STRONG.SYS desc[UR8][R14.64], R8 ;  /* 0x000000080e007986 */ /* 0x0011e8000c115908 */
[----:B-1----:R-:W-:Y:S01]  /*4880*/  STG.E.STRONG.SYS desc[UR8][R14.64+0x1000], R10 ;  /* 0x0010000a0e007986 */ /* 0x002fe2000c115908 */
[----:B--2---:R-:W-:-:S03]  /*4890*/  IADD3 R12, PT, PT, R4, 0x3000, R3 ;  /* 0x00003000040c7810 */ /* 0x004fc60007ffe003 */
[----:B------:R1:W-:Y:S01]  /*48a0*/  STG.E.STRONG.SYS desc[UR8][R14.64+0x2000], R13 ;  /* 0x0020000d0e007986 */ /* 0x0003e2000c115908 */
[----:B0-----:R-:W-:-:S03]  /*48b0*/  IADD3 R8, PT, PT, R4, 0x1000, R3 ;  /* 0x0000100004087810 */ /* 0x001fc60007ffe003 */
[----:B---3--:R0:W-:Y:S01]  /*48c0*/  STG.E.STRONG.SYS desc[UR8][R14.64+0x3000], R11 ;  /* 0x0030000b0e007986 */ /* 0x0081e2000c115908 */
[----:B-1----:R-:W-:-:S04]  /*48d0*/  IMAD.WIDE R12, R12, 0x4, R6 ;  /* 0x000000040c0c7825 */ /* 0x002fc800078e0206 */
[----:B0-----:R-:W-:Y:S01]  /*48e0*/  IMAD.WIDE R10, R8, 0x4, R6 ;  /* 0x00000004080a7825 */ /* 0x001fe200078e0206 */
[----:B------:R-:W-:-:S03]  /*48f0*/  IADD3 R8, PT, PT, R4, 0x2000, R3 ;  /* 0x0000200004087810 */ /* 0x000fc60007ffe003 */
[----:B------:R-:W-:Y:S01]  /*4900*/  VIADD R3, R3, 0x4000 ;  /* 0x0000400003037836 */ /* 0x000fe20000000000 */
[----:B----4-:R-:W-:Y:S04]  /*4910*/  STG.E.STRONG.SYS desc[UR8][R10.64], R28 ;  /* 0x0000001c0a007986 */ /* 0x010fe8000c115908 */
[----:B-----5:R0:W-:Y:S01]  /*4920*/  STG.E.STRONG.SYS desc[UR8][R10.64+0x1000], R9 ;  /* 0x001000090a007986 */ /* 0x0201e2000c115908 */
[----:B------:R-:W-:-:S03]  /*4930*/  ISETP.GE.AND P1, PT, R3, R18, PT ;  /* 0x000000120300720c */ /* 0x000fc60003f26270 */
[----:B------:R3:W-:Y:S04]  /*4940*/  STG.E.STRONG.SYS desc[UR8][R10.64+0x2000], R24 ;  /* 0x002000180a007986 */ /* 0x0007e8000c115908 */
[----:B------:R3:W-:Y:S01]  /*4950*/  STG.E.STRONG.SYS desc[UR8][R10.64+0x3000], R26 ;  /* 0x0030001a0a007986 */ /* 0x0007e2000c115908 */
[----:B0-----:R-:W-:-:S05]  /*4960*/  IMAD.WIDE R8, R8, 0x4, R6 ;  /* 0x0000000408087825 */ /* 0x001fca00078e0206 */
[----:B------:R3:W-:Y:S04]  /*4970*/  STG.E.STRONG.SYS desc[UR8][R8.64], R17 ;  /* 0x0000001108007986 */ /* 0x0007e8000c115908 */
[----:B------:R3:W-:Y:S04]  /*4980*/  STG.E.STRONG.SYS desc[UR8][R8.64+0x1000], R19 ;  /* 0x0010001308007986 */ /* 0x0007e8000c115908 */
[----:B------:R3:W-:Y:S04]  /*4990*/  STG.E.STRONG.SYS desc[UR8][R8.64+0x2000], R21 ;  /* 0x0020001508007986 */ /* 0x0007e8000c115908 */
[----:B------:R3:W-:Y:S04]  /*49a0*/  STG.E.STRONG.SYS desc[UR8][R8.64+0x3000], R23 ;  /* 0x0030001708007986 */ /* 0x0007e8000c115908 */
[----:B------:R3:W-:Y:S04]  /*49b0*/  STG.E.STRONG.SYS desc[UR8][R12.64], R25 ;  /* 0x000000190c007986 */ /* 0x0007e8000c115908 */
[----:B------:R3:W-:Y:S04]  /*49c0*/  STG.E.STRONG.SYS desc[UR8][R12.64+0x1000], R27 ;  /* 0x0010001b0c007986 */ /* 0x0007e8000c115908 */
[----:B------:R3:W-:Y:S04]  /*49d0*/  STG.E.STRONG.SYS desc[UR8][R12.64+0x2000], R29 ;  /* 0x0020001d0c007986 */ /* 0x0007e8000c115908 */
[----:B------:R3:W-:Y:S01]  /*49e0*/  STG.E.STRONG.SYS desc[UR8][R12.64+0x3000], R22 ;  /* 0x003000160c007986 */ /* 0x0007e2000c115908 */
[----:B------:R-:W-:Y:S05]  /*49f0*/  @!P1 BRA `(.L_x_68) ;  /* 0xfffffffc00509947 */ /* 0x000fea000383ffff */
.L_x_67:
[----:B------:R-:W-:Y:S05]  /*4a00*/  BSYNC.RECONVERGENT B1 ;  /* 0x0000000000017941 */ /* 0x000fea0003800200 */
.L_x_66:
[----:B------:R-:W-:Y:S01]  /*4a10*/  IMAD.IADD R6, R0, 0x1, -R3 ;  /* 0x0000000100067824 */ /* 0x000fe200078e0a03 */
[----:B------:R-:W-:Y:S04]  /*4a20*/  BSSY.RECONVERGENT B1, `(.L_x_69) ;  /* 0x000001b000017945 */ /* 0x000fe80003800200 */
[----:B------:R-:W-:-:S13]  /*4a30*/  ISETP.GT.AND P1, PT, R6, 0x1000, PT ;  /* 0x000010000600780c */ /* 0x000fda0003f24270 */
[----:B------:R-:W-:Y:S05]  /*4a40*/  @!P1 BRA `(.L_x_70) ;  /* 0x0000000000609947 */ /* 0x000fea0003800000 */
[C---:B--23--:R-:W-:Y:S01]  /*4a50*/  IMAD R10, R3.reuse, 0x4, R20 ;  /* 0x00000004030a7824 */ /* 0x04cfe200078e0214 */
[----:B------:R-:W1:Y:S01]  /*4a60*/  LDC.64 R6, c[0x0][0x3a0] ;  /* 0x0000e800ff067b82 */ /* 0x000e620000000a00 */
[C---:B------:R-:W-:Y:S02]  /*4a70*/  IADD3 R9, PT, PT, R4.reuse, R3, RZ ;  /* 0x0000000304097210 */ /* 0x040fe40007ffe0ff */
[----:B------:R-:W-:Y:S01]  /*4a80*/  IADD3 R19, PT, PT, R4, 0x1000, R3 ;  /* 0x0000100004137810 */ /* 0x000fe20007ffe003 */
[----:B------:R-:W2:Y:S01]  /*4a90*/  LDS R11, [R10] ;  /* 0x000000000a0b7984 */ /* 0x000ea20000000800 */
[----:B------:R-:W-:Y:S01]  /*4aa0*/  PLOP3.LUT P0, PT, PT, PT, PT, 0x8, 0x80 ;  /* 0x000000000080781c */ /* 0x000fe20003f0e170 */
[----:B------:R-:W-:Y:S02]  /*4ab0*/  VIADD R3, R3, 0x2000 ;  /* 0x0000200003037836 */ /* 0x000fe40000000000 */
[----:B0-----:R-:W0:Y:S04]  /*4ac0*/  LDS R13, [R10+0x1000] ;  /* 0x001000000a0d7984 */ /* 0x001e280000000800 */
[----:B------:R-:W3:Y:S04]  /*4ad0*/  LDS R15, [R10+0x2000] ;  /* 0x002000000a0f7984 */ /* 0x000ee80000000800 */
[----:B------:R-:W4:Y:S04]  /*4ae0*/  LDS R17, [R10+0x3000] ;  /* 0x003000000a117984 */ /* 0x000f280000000800 */
[----:B------:R-:W5:Y:S04]  /*4af0*/  LDS R21, [R10+0x4000] ;  /* 0x004000000a157984 */ /* 0x000f680000000800 */
[----:B------:R-:W5:Y:S01]  /*4b00*/  LDS R23, [R10+0x5000] ;  /* 0x005000000a177984 */ /* 0x000f620000000800 */
[----:B-1----:R-:W-:-:S03]  /*4b10*/  IMAD.WIDE R8, R9, 0x4, R6 ;  /* 0x0000000409087825 */ /* 0x002fc600078e0206 */
[----:B------:R-:W1:Y:S01]  /*4b20*/  LDS R25, [R10+0x6000] ;  /* 0x006000000a197984 */ /* 0x000e620000000800 */
[----:B------:R-:W-:-:S03]  /*4b30*/  IMAD.WIDE R6, R19, 0x4, R6 ;  /* 0x0000000413067825 */ /* 0x000fc600078e0206 */
[----:B------:R-:W1:Y:S04]  /*4b40*/  LDS R27, [R10+0x7000] ;  /* 0x007000000a1b7984 */ /* 0x000e680000000800 */
[----:B--2---:R2:W-:Y:S04]  /*4b50*/  STG.E.STRONG.SYS desc[UR8][R8.64], R11 ;  /* 0x0000000b08007986 */ /* 0x0045e8000c115908 */
[----:B0-----:R2:W-:Y:S04]  /*4b60*/  STG.E.STRONG.SYS desc[UR8][R8.64+0x1000], R13 ;  /* 0x0010000d08007986 */ /* 0x0015e8000c115908 */
[----:B---3--:R2:W-:Y:S04]  /*4b70*/  STG.E.STRONG.SYS desc[UR8][R8.64+0x2000], R15 ;  /* 0x0020000f08007986 */ /* 0x0085e8000c115908 */
[----:B----4-:R2:W-:Y:S04]  /*4b80*/  STG.E.STRONG.SYS desc[UR8][R8.64+0x3000], R17 ;  /* 0x0030001108007986 */ /* 0x0105e8000c115908 */
[----:B-----5:R2:W-:Y:S04]  /*4b90*/  STG.E.STRONG.SYS desc[UR8][R6.64], R21 ;  /* 0x0000001506007986 */ /* 0x0205e8000c115908 */
[----:B------:R2:W-:Y:S04]  /*4ba0*/  STG.E.STRONG.SYS desc[UR8][R6.64+0x1000], R23 ;  /* 0x0010001706007986 */ /* 0x0005e8000c115908 */
[----:B-1----:R2:W-:Y:S04]  /*4bb0*/  STG.E.STRONG.SYS desc[UR8][R6.64+0x2000], R25 ;  /* 0x0020001906007986 */ /* 0x0025e8000c115908 */
[----:B------:R2:W-:Y:S02]  /*4bc0*/  STG.E.STRONG.SYS desc[UR8][R6.64+0x3000], R27 ;  /* 0x0030001b06007986 */ /* 0x0005e4000c115908 */
.L_x_70:
[----:B------:R-:W-:Y:S05]  /*4bd0*/  BSYNC.RECONVERGENT B1 ;  /* 0x0000000000017941 */ /* 0x000fea0003800200 */
.L_x_69:
[----:B------:R-:W-:-:S13]  /*4be0*/  ISETP.LT.OR P0, PT, R3, R0, P0 ;  /* 0x000000000300720c */ /* 0x000fda0000701670 */
[----:B------:R-:W-:Y:S05]  /*4bf0*/  @!P0 BRA `(.L_x_62) ;  /* 0x0000000000308947 */ /* 0x000fea0003800000 */
[----:B------:R-:W-:Y:S01]  /*4c00*/  IMAD R20, R3, 0x4, R20 ;  /* 0x0000000403147824 */ /* 0x000fe200078e0214 */
[----:B--2---:R-:W1:Y:S01]  /*4c10*/  LDC.64 R6, c[0x0][0x3a0] ;  /* 0x0000e800ff067b82 */ /* 0x004e620000000a00 */
[----:B------:R-:W-:-:S03]  /*4c20*/  IMAD.IADD R3, R4, 0x1, R3 ;  /* 0x0000000104037824 */ /* 0x000fc600078e0203 */
[----:B---3--:R-:W2:Y:S04]  /*4c30*/  LDS R9, [R20] ;  /* 0x0000000014097984 */ /* 0x008ea80000000800 */
[----:B------:R-:W3:Y:S04]  /*4c40*/  LDS R11, [R20+0x1000] ;  /* 0x00100000140b7984 */ /* 0x000ee80000000800 */
[----:B0-----:R-:W0:Y:S04]  /*4c50*/  LDS R13, [R20+0x2000] ;  /* 0x00200000140d7984 */ /* 0x001e280000000800 */
[----:B------:R-:W4:Y:S01]  /*4c60*/  LDS R15, [R20+0x3000] ;  /* 0x00300000140f7984 */ /* 0x000f220000000800 */
[----:B-1----:R-:W-:-:S05]  /*4c70*/  IMAD.WIDE R6, R3, 0x4, R6 ;  /* 0x0000000403067825 */ /* 0x002fca00078e0206 */
[----:B--2---:R1:W-:Y:S04]  /*4c80*/  STG.E.STRONG.SYS desc[UR8][R6.64], R9 ;  /* 0x0000000906007986 */ /* 0x0043e8000c115908 */
[----:B---3--:R1:W-:Y:S04]  /*4c90*/  STG.E.STRONG.SYS desc[UR8][R6.64+0x1000], R11 ;  /* 0x0010000b06007986 */ /* 0x0083e8000c115908 */
[----:B0-----:R1:W-:Y:S04]  /*4ca0*/  STG.E.STRONG.SYS desc[UR8][R6.64+0x2000], R13 ;  /* 0x0020000d06007986 */ /* 0x0013e8000c115908 */
[----:B----4-:R1:W-:Y:S02]  /*4cb0*/  STG.E.STRONG.SYS desc[UR8][R6.64+0x3000], R15 ;  /* 0x0030000f06007986 */ /* 0x0103e4000c115908 */
.L_x_62:
[----:B------:R-:W-:Y:S05]  /*4cc0*/  BSYNC.RECONVERGENT B0 ;  /* 0x0000000000007941 */ /* 0x000fea0003800200 */
.L_x_61:
[----:B------:R-:W-:Y:S01]  /*4cd0*/  ISETP.NE.AND P1, PT, R5, RZ, PT ;  /* 0x000000ff0500720c */ /* 0x000fe20003f25270 */
[----:B------:R-:W-:Y:S06]  /*4ce0*/  MEMBAR.SC.GPU ;  /* 0x0000000000007992 */ /* 0x000fec0000002000 */
[----:B------:R-:W-:-:S00]  /*4cf0*/  ERRBAR ;  /* 0x00000000000079ab */ /* 0x000fc00000000000 */
[----:B------:R-:W-:Y:S06]  /*4d00*/  CGAERRBAR ;  /* 0x00000000000075ab */ /* 0x000fec0000000000 */
[----:B------:R-:W-:Y:S02]  /*4d10*/  CCTL.IVALL ;  /* 0x00000000ff00798f */ /* 0x000fe40002000000 */
[----:B------:R-:W-:Y:S06]  /*4d20*/  BAR.SYNC.DEFER_BLOCKING 0x0 ;  /* 0x0000000000007b1d */ /* 0x000fec0000010000 */
[----:B------:R-:W-:Y:S04]  /*4d30*/  BSSY.RECONVERGENT B0, `(.L_x_71) ;  /* 0x000000a000007945 */ /* 0x000fe80003800200 */
[----:B------:R-:W-:Y:S05]  /*4d40*/  @P1 BRA `(.L_x_72) ;  /* 0x0000000000201947 */ /* 0x000fea0003800000 */
[----:B------:R-:W5:Y:S01]  /*4d50*/  LDS R0, [R16+0xbfe0] ;  /* 0x00bfe00010007984 */ /* 0x000f620000000800 */
[----:B-12---:R-:W1:Y:S01]  /*4d60*/  LDC.64 R6, c[0x0][0x3b8] ;  /* 0x0000ee00ff067b82 */ /* 0x006e620000000a00 */
[----:B------:R-:W5:Y:S02]  /*4d70*/  LDCU UR4, c[0x0][0x3b0] ;  /* 0x00007600ff0477ac */ /* 0x000f640008000800 */
[----:B-----5:R-:W-:-:S04]  /*4d80*/  IMAD R3, R0, UR4, RZ ;  /* 0x0000000400037c24 */ /* 0x020fc8000f8e02ff */
[----:B-1----:R-:W-:-:S05]  /*4d90*/  IMAD.WIDE R6, R3, 0x4, R6 ;  /* 0x0000000403067825 */ /* 0x002fca00078e0206 */
[----:B------:R-:W2:Y:S02]  /*4da0*/  LDG.E.STRONG.SYS R0, desc[UR8][R6.64+0x4] ;  /* 0x0000040806007981 */ /* 0x000ea4000c1f5900 */
[----:B--2---:R-:W-:-:S05]  /*4db0*/  VIADD R3, R0, 0x1 ;  /* 0x0000000100037836 */ /* 0x004fca0000000000 */
[----:B------:R1:W-:Y:S02]  /*4dc0*/  STG.E.STRONG.SYS desc[UR8][R6.64+0x4], R3 ;  /* 0x0000040306007986 */ /* 0x0003e4000c115908 */
.L_x_72:
[----:B------:R-:W-:Y:S05]  /*4dd0*/  BSYNC.RECONVERGENT B0 ;  /* 0x0000000000007941 */ /* 0x000fea0003800200 */
.L_x_71:
[----:B------:R-:W-:Y:S06]  /*4de0*/  MEMBAR.SC.GPU ;  /* 0x0000000000007992 */ /* 0x000fec0000002000 */
[----:B------:R-:W-:-:S00]  /*4df0*/  ERRBAR ;  /* 0x00000000000079ab */ /* 0x000fc00000000000 */
[----:B------:R-:W-:Y:S06]  /*4e00*/  CGAERRBAR ;  /* 0x00000000000075ab */ /* 0x000fec0000000000 */
[----:B------:R-:W-:Y:S02]  /*4e10*/  CCTL.IVALL ;  /* 0x00000000ff00798f */ /* 0x000fe40002000000 */
[----:B------:R-:W-:Y:S06]  /*4e20*/  BAR.SYNC.DEFER_BLOCKING 0x0 ;  /* 0x0000000000007b1d */ /* 0x000fec0000010000 */
[----:B------:R-:W5:Y:S02]  /*4e30*/  LDS R4, [R16+0xbfdc] ;  /* 0x00bfdc0010047984 */ /* 0x000f640000000800 */
[----:B-----5:R-:W-:-:S13]  /*4e40*/  ISETP.GE.AND P0, PT, R4, 0x3, PT ;  /* 0x000000030400780c */ /* 0x020fda0003f06270 */
[----:B------:R-:W-:Y:S05]  /*4e50*/  @!P0 BRA `(.L_x_73) ;  /* 0x0000004000b48947 */ /* 0x000fea0003800000 */
[----:B------:R-:W0:Y:S01]  /*4e60*/  LDCU UR10, c[0x0][0x360] ;  /* 0x00006c00ff0a77ac */ /* 0x000e220008000800 */
[----:B------:R-:W-:-:S05]  /*4e70*/  UMOV UR7, 0x1 ;  /* 0x0000000100077882 */ /* 0x000fca0000000000 */
.L_x_140:
[----:B------:R-:W5:Y:S01]  /*4e80*/  S2UR UR5, SR_CgaCtaId ;  /* 0x00000000000579c3 */ /* 0x000f620000008800 */
[----:B------:R-:W-:Y:S01]  /*4e90*/  UMOV UR4, 0x400 ;  /* 0x0000040000047882 */ /* 0x000fe20000000000 */
[----:B------:R-:W-:Y:S01]  /*4ea0*/  ISETP.NE.AND P0, PT, R5, RZ, PT ;  /* 0x000000ff0500720c */ /* 0x000fe20003f05270 */
[----:B------:R-:W-:Y:S05]  /*4eb0*/  BSSY B0, `(.L_x_74) ;  /* 0x0000011000007945 */ /* 0x000fea0003800000 */
[----:B--2---:R-:W2:Y:S01]  /*4ec0*/  LDC R0, c[0x0][0x3b4] ;  /* 0x0000ed00ff007b82 */ /* 0x004ea20000000800 */
[----:B-----5:R-:W-:-:S09]  /*4ed0*/  ULEA UR4, UR5, UR4, 0x18 ;  /* 0x0000000405047291 */ /* 0x020fd2000f8ec0ff */
[----:B-1----:R-:W2:Y:S02]  /*4ee0*/  LDS R3, [UR4+0xbfc8] ;  /* 0x00bfc804ff037984 */ /* 0x002ea40008000800 */
[----:B--2---:R-:W-:Y:S01]  /*4ef0*/  IMAD R3, R3, UR7, R0 ;  /* 0x0000000703037c24 */ /* 0x004fe2000f8e0200 */
[----:B0--3--:R-:W-:Y:S06]  /*4f00*/  @P0 BRA `(.L_x_75) ;  /* 0x00000000002c0947 */ /* 0x009fec0003800000 */
[----:B------:R-:W1:Y:S01]  /*4f10*/  LDS R0, [UR4+0xbfe0] ;  /* 0x00bfe004ff007984 */ /* 0x000e620008000800 */
[----:B------:R-:W2:Y:S01]  /*4f20*/  LDC.64 R6, c[0x0][0x3b8] ;  /* 0x0000ee00ff067b82 */ /* 0x000ea20000000a00 */
[----:B------:R-:W1:Y:S02]  /*4f30*/  LDCU UR5, c[0x0][0x3b0] ;  /* 0x00007600ff0577ac */ /* 0x000e640008000800 */
[----:B---3--:R-:W3:Y:S01]  /*4f40*/  LDS R9, [UR4+0xbfb8] ;  /* 0x00bfb804ff097984 */ /* 0x008ee20008000800 */
[----:B-1----:R-:W-:Y:S01]  /*4f50*/  IMAD R11, R0, UR5, RZ ;  /* 0x00000005000b7c24 */ /* 0x002fe2000f8e02ff */
[----:B---3--:R-:W-:-:S03]  /*4f60*/  VIADDMNMX R9, R9, UR7, R4, PT ;  /* 0x0000000709097c46 */ /* 0x008fc6000b800104 */
[----:B--2---:R-:W-:-:S07]  /*4f70*/  IMAD.WIDE R6, R11, 0x4, R6 ;  /* 0x000000040b067825 */ /* 0x004fce00078e0206 */
.L_x_76:
[----:B------:R-:W2:Y:S01]  /*4f80*/  LDG.E.STRONG.SYS R0, desc[UR8][R6.64] ;  /* 0x0000000806007981 */ /* 0x000ea2000c1f5900 */
[----:B------:R-:W-:Y:S05]  /*4f90*/  YIELD ;  /* 0x0000000000007946 */ /* 0x000fea0003800000 */
[----:B--2---:R-:W-:-:S13]  /*4fa0*/  ISETP.GE.AND P0, PT, R0, R9, PT ;  /* 0x000000090000720c */ /* 0x004fda0003f06270 */
[----:B------:R-:W-:Y:S05]  /*4fb0*/  @!P0 BRA `(.L_x_76) ;  /* 0xfffffffc00f08947 */ /* 0x000fea000383ffff */
.L_x_75:
[----:B0-----:R-:W-:Y:S05]  /*4fc0*/  BSYNC B0 ;  /* 0x0000000000007941 */ /* 0x001fea0003800000 */
.L_x_74:
[----:B------:R-:W-:Y:S06]  /*4fd0*/  MEMBAR.SC.GPU ;  /* 0x0000000000007992 */ /* 0x000fec0000002000 */
[----:B------:R-:W-:-:S00]  /*4fe0*/  ERRBAR ;  /* 0x00000000000079ab */ /* 0x000fc00000000000 */
[----:B------:R-:W-:Y:S06]  /*4ff0*/  CGAERRBAR ;  /* 0x00000000000075ab */ /* 0x000fec0000000000 */
[----:B------:R-:W-:Y:S01]  /*5000*/  CCTL.IVALL ;  /* 0x00000000ff00798f */ /* 0x000fe20002000000 */
[----:B------:R-:W-:Y:S05]  /*5010*/  WARPSYNC.ALL ;  /* 0x0000000000007948 */ /* 0x000fea0003800000 */
[----:B------:R-:W-:Y:S06]  /*5020*/  BAR.SYNC.DEFER_BLOCKING 0x0 ;  /* 0x0000000000007b1d */ /* 0x000fec0000010000 */
[----:B------:R-:W-:Y:S01]  /*5030*/  BSSY.RECONVERGENT B1, `(.L_x_77) ;  /* 0x0000065000017945 */ /* 0x000fe20003800200 */
[----:B---3--:R-:W0:Y:S04]  /*5040*/  LDS.128 R8, [UR4+0xbfc0] ;  /* 0x00bfc004ff087984 */ /* 0x008e280008000c00 */
[----:B------:R-:W1:Y:S01]  /*5050*/  LDS R17, [UR4+0xbfbc] ;  /* 0x00bfbc04ff117984 */ /* 0x000e620008000800 */
[----:B0-----:R-:W-:-:S13]  /*5060*/  ISETP.GE.AND P0, PT, R2, R11, PT ;  /* 0x0000000b0200720c */ /* 0x001fda0003f06270 */
[----:B-1----:R-:W-:Y:S05]  /*5070*/  @P0 BRA `(.L_x_78) ;  /* 0x0000000400800947 */ /* 0x002fea0003800000 */
[----:B------:R-:W4:Y:S01]  /*5080*/  LDS R15, [UR4+0xbfe8] ;  /* 0x00bfe804ff0f7984 */ /* 0x000f220008000800 */
[--C-:B------:R-:W-:Y:S01]  /*5090*/  IMAD.IADD R4, R2, 0x1, R17.reuse ;  /* 0x0000000102047824 */ /* 0x100fe200078e0211 */
[----:B------:R-:W-:Y:S02]  /*50a0*/  MOV R0, R2 ;  /* 0x0000000200007202 */ /* 0x000fe40000000f00 */
[----:B------:R-:W0:Y:S01]  /*50b0*/  LDS R6, [UR4+0xbfd8] ;  /* 0x00bfd804ff067984 */ /* 0x000e220008000800 */
[-C--:B------:R-:W-:Y:S02]  /*50c0*/  IMAD R4, R4, R8.reuse, R17 ;  /* 0x0000000804047224 */ /* 0x080fe400078e0211 */
[----:B----4-:R-:W-:Y:S02]  /*50d0*/  IMAD R19, R15, R8, RZ ;  /* 0x000000080f137224 */ /* 0x010fe400078e02ff */
[----:B0-----:R-:W-:Y:S02]  /*50e0*/  IMAD R14, R2, R6, R3 ;  /* 0x00000006020e7224 */ /* 0x001fe400078e0203 */
[----:B------:R-:W-:-:S07]  /*50f0*/  IMAD R21, R6, R15, RZ ;  /* 0x0000000f06157224 */ /* 0x000fce00078e02ff */
.L_x_86:
[----:B-1----:R-:W-:Y:S01]  /*5100*/  LOP3.LUT R23, R5, 0x1f, RZ, 0xc0, !PT ;  /* 0x0000001f05177812 */ /* 0x002fe200078ec0ff */
[----:B------:R-:W-:Y:S03]  /*5110*/  BSSY.RECONVERGENT B0, `(.L_x_79) ;  /* 0x0000051000007945 */ /* 0x000fe60003800200 */
[----:B------:R-:W-:-:S13]  /*5120*/  ISETP.GE.AND P0, PT, R23, R10, PT ;  /* 0x0000000a1700720c */ /* 0x000fda0003f06270 */
[----:B0-2---:R-:W-:Y:S05]  /*5130*/  @P0 BRA `(.L_x_80) ;  /* 0x0000000400380947 */ /* 0x005fea0003800000 */
[----:B------:R-:W-:Y:S01]  /*5140*/  IMAD.IADD R6, R10, 0x1, -R23 ;  /* 0x000000010a067824 */ /* 0x000fe200078e0a17 */
[----:B------:R-:W-:Y:S01]  /*5150*/  BSSY.RECONVERGENT B2, `(.L_x_81) ;  /* 0x0000028000027945 */ /* 0x000fe20003800200 */
[----:B------:R-:W-:-:S03]  /*5160*/  PLOP3.LUT P0, PT, PT, PT, PT, 0x80, 0x8 ;  /* 0x000000000008781c */ /* 0x000fc60003f0f070 */
[----:B------:R-:W-:-:S13]  /*5170*/  ISETP.GT.AND P1, PT, R6, 0x60, PT ;  /* 0x000000600600780c */ /* 0x000fda0003f24270 */
[----:B------:R-:W-:Y:S05]  /*5180*/  @!P1 BRA `(.L_x_82) ;  /* 0x0000000000909947 */ /* 0x000fea0003800000 */
[----:B------:R-:W0:Y:S01]  /*5190*/  S2R R9, SR_CgaCtaId ;  /* 0x0000000000097919 */ /* 0x000e220000008800 */
[----:B------:R-:W1:Y:S01]  /*51a0*/  LDC.64 R6, c[0x0][0x380] ;  /* 0x0000e000ff067b82 */ /* 0x000e620000000a00 */
[----:B------:R-:W-:Y:S01]  /*51b0*/  MOV R18, 0x400 ;  /* 0x0000040000127802 */ /* 0x000fe20000000f00 */
[----:B------:R-:W-:Y:S01]  /*51c0*/  VIADD R16, R10, 0xffffffa0 ;  /* 0xffffffa00a107836 */ /* 0x000fe20000000000 */
[----:B------:R-:W-:Y:S02]  /*51d0*/  PLOP3.LUT P0, PT, PT, PT, PT, 0x8, 0x80 ;  /* 0x000000000080781c */ /* 0x000fe40003f0e170 */
[----:B0-----:R-:W-:-:S11]  /*51e0*/  LEA R18, R9, R18, 0x18 ;  /* 0x0000001209127211 */ /* 0x001fd600078ec0ff */
.L_x_83:
[----:B------:R-:W-:-:S04]  /*51f0*/  IMAD.IADD R9, R23, 0x1, R14 ;  /* 0x0000000117097824 */ /* 0x000fc800078e020e */
[----:B-12---:R-:W-:-:S05]  /*5200*/  IMAD.WIDE R8, R9, 0x4, R6 ;  /* 0x0000000409087825 */ /* 0x006fca00078e0206 */
[----:B------:R-:W2:Y:S01]  /*5210*/  LDG.E.STRONG.SYS R20, desc[UR8][R8.64] ;  /* 0x0000000808147981 */ /* 0x000ea2000c1f5900 */
[C---:B------:R-:W-:Y:S02]  /*5220*/  VIADD R27, R23.reuse, 0x20 ;  /* 0x00000020171b7836 */ /* 0x040fe40000000000 */
[----:B------:R-:W-:-:S03]  /*5230*/  IMAD.IADD R13, R23, 0x1, R4 ;  /* 0x00000001170d7824 */ /* 0x000fc600078e0204 */
[----:B------:R-:W-:Y:S01]  /*5240*/  IADD3 R29, PT, PT, R27, R14, RZ ;  /* 0x0000000e1b1d7210 */ /* 0x000fe20007ffe0ff */
[----:B------:R-:W-:-:S04]  /*5250*/  IMAD R25, R13, 0x4, R18 ;  /* 0x000000040d197824 */ /* 0x000fc800078e0212 */
[----:B------:R-:W-:Y:S01]  /*5260*/  IMAD.WIDE R12, R29, 0x4, R6 ;  /* 0x000000041d0c7825 */ /* 0x000fe200078e0206 */
[----:B--2---:R0:W-:Y:S04]  /*5270*/  STS [R25], R20 ;  /* 0x0000001419007388 */ /* 0x0041e80000000800 */
[----:B------:R-:W2:Y:S01]  /*5280*/  LDG.E.STRONG.SYS R22, desc[UR8][R12.64] ;  /* 0x000000080c167981 */ /* 0x000ea2000c1f5900 */
[----:B------:R-:W-:Y:S02]  /*5290*/  VIADD R29, R23, 0x40 ;  /* 0x00000040171d7836 */ /* 0x000fe40000000000 */
[----:B------:R-:W-:Y:S02]  /*52a0*/  IMAD.IADD R27, R27, 0x1, R4 ;  /* 0x000000011b1b7824 */ /* 0x000fe400078e0204 */
[----:B------:R-:W-:-:S02]  /*52b0*/  IMAD.IADD R24, R29, 0x1, R14 ;  /* 0x000000011d187824 */ /* 0x000fc400078e020e */
[----:B------:R-:W-:Y:S02]  /*52c0*/  IMAD R27, R27, 0x4, R18 ;  /* 0x000000041b1b7824 */ /* 0x000fe400078e0212 */
[----:B------:R-:W-:Y:S01]  /*52d0*/  IMAD.WIDE R8, R24, 0x4, R6 ;  /* 0x0000000418087825 */ /* 0x000fe200078e0206 */
[----:B------:R-:W-:Y:S02]  /*52e0*/  IADD3 R24, PT, PT, R23, 0x60, RZ ;  /* 0x0000006017187810 */ /* 0x000fe40007ffe0ff */
[----:B--2---:R2:W-:Y:S04]  /*52f0*/  STS [R27], R22 ;  /* 0x000000161b007388 */ /* 0x0045e80000000800 */
[----:B------:R-:W3:Y:S01]  /*5300*/  LDG.E.STRONG.SYS R8, desc[UR8][R8.64] ;  /* 0x0000000808087981 */ /* 0x000ee2000c1f5900 */
[----:B------:R-:W-:-:S02]  /*5310*/  IMAD.IADD R29, R29, 0x1, R4 ;  /* 0x000000011d1d7824 */ /* 0x000fc400078e0204 */
[----:B0-----:R-:W-:Y:S02]  /*5320*/  IMAD.IADD R25, R24, 0x1, R14 ;  /* 0x0000000118197824 */ /* 0x001fe400078e020e */
[----:B------:R-:W-:Y:S02]  /*5330*/  IMAD R29, R29, 0x4, R18 ;  /* 0x000000041d1d7824 */ /* 0x000fe400078e0212 */
[----:B------:R-:W-:-:S03]  /*5340*/  IMAD.WIDE R12, R25, 0x4, R6 ;  /* 0x00000004190c7825 */ /* 0x000fc600078e0206 */
[----:B---3--:R2:W-:Y:S04]  /*5350*/  STS [R29], R8 ;  /* 0x000000081d007388 */ /* 0x0085e80000000800 */
[----:B------:R-:W3:Y:S01]  /*5360*/  LDG.E.STRONG.SYS R12, desc[UR8][R12.64] ;  /* 0x000000080c0c7981 */ /* 0x000ee2000c1f5900 */
[----:B------:R-:W-:Y:S01]  /*5370*/  IMAD.IADD R25, R24, 0x1, R4 ;  /* 0x0000000118197824 */ /* 0x000fe200078e0204 */
[----:B------:R-:W-:-:S03]  /*5380*/  IADD3 R23, PT, PT, R23, 0x80, RZ ;  /* 0x0000008017177810 */ /* 0x000fc60007ffe0ff */
[----:B------:R-:W-:Y:S01]  /*5390*/  IMAD R25, R25, 0x4, R18 ;  /* 0x0000000419197824 */ /* 0x000fe200078e0212 */
[----:B------:R-:W-:-:S04]  /*53a0*/  ISETP.GE.AND P1, PT, R23, R16, PT ;  /* 0x000000101700720c */ /* 0x000fc80003f26270 */
[----:B---3--:R2:W-:Y:S09]  /*53b0*/  STS [R25], R12 ;  /* 0x0000000c19007388 */ /* 0x0085f20000000800 */
[----:B------:R-:W-:Y:S05]  /*53c0*/  @!P1 BRA `(.L_x_83) ;  /* 0xfffffffc00889947 */ /* 0x000fea000383ffff */
.L_x_82:
[----:B------:R-:W-:Y:S05]  /*53d0*/  BSYNC.RECONVERGENT B2 ;  /* 0x0000000000027941 */ /* 0x000fea0003800200 */
.L_x_81:
[----:B------:R-:W-:Y:S01]  /*53e0*/  IMAD.IADD R6, R10, 0x1, -R23 ;  /* 0x000000010a067824 */ /* 0x000fe200078e0a17 */
[----:B------:R-:W-:Y:S04]  /*53f0*/  BSSY.RECONVERGENT B2, `(.L_x_84) ;  /* 0x0000016000027945 */ /* 0x000fe80003800200 */
[----:B------:R-:W-:-:S13]  /*5400*/  ISETP.GT.AND P1, PT, R6, 0x20, PT ;  /* 0x000000200600780c */ /* 0x000fda0003f24270 */
[----:B------:R-:W-:Y:S05]  /*5410*/  @!P1 BRA `(.L_x_85) ;  /* 0x00000000004c9947 */ /* 0x000fea0003800000 */
[----:B------:R-:W2:Y:S01]  /*5420*/  LDC.64 R6, c[0x0][0x380] ;  /* 0x0000e000ff067b82 */ /* 0x000ea20000000a00 */
[----:B------:R-:W-:-:S04]  /*5430*/  IMAD.IADD R9, R23, 0x1, R14 ;  /* 0x0000000117097824 */ /* 0x000fc800078e020e */
[----:B--2---:R-:W-:-:S06]  /*5440*/  IMAD.WIDE R8, R9, 0x4, R6 ;  /* 0x0000000409087825 */ /* 0x004fcc00078e0206 */
[----:B------:R-:W2:Y:S01]  /*5450*/  LDG.E.STRONG.SYS R8, desc[UR8][R8.64] ;  /* 0x0000000808087981 */ /* 0x000ea2000c1f5900 */
[----:B------:R-:W0:Y:S01]  /*5460*/  S2UR UR6, SR_CgaCtaId ;  /* 0x00000000000679c3 */ /* 0x000e220000008800 */
[----:B------:R-:W-:Y:S01]  /*5470*/  UMOV UR5, 0x400 ;  /* 0x0000040000057882 */ /* 0x000fe20000000000 */
[C---:B------:R-:W-:Y:S02]  /*5480*/  VIADD R25, R23.reuse, 0x20 ;  /* 0x0000002017197836 */ /* 0x040fe40000000000 */
[----:B------:R-:W-:Y:S02]  /*5490*/  IMAD.IADD R12, R23, 0x1, R4 ;  /* 0x00000001170c7824 */ /* 0x000fe400078e0204 */
[----:B------:R-:W-:-:S04]  /*54a0*/  IMAD.IADD R27, R25, 0x1, R14 ;  /* 0x00000001191b7824 */ /* 0x000fc800078e020e */
[----:B------:R-:W-:Y:S01]  /*54b0*/  IMAD.WIDE R6, R27, 0x4, R6 ;  /* 0x000000041b067825 */ /* 0x000fe200078e0206 */
[----:B0-----:R-:W-:-:S06]  /*54c0*/  ULEA UR5, UR6, UR5, 0x18 ;  /* 0x0000000506057291 */ /* 0x001fcc000f8ec0ff */
[----:B------:R-:W-:-:S05]  /*54d0*/  LEA R13, R12, UR5, 0x2 ;  /* 0x000000050c0d7c11 */ /* 0x000fca000f8e10ff */
[----:B--2---:R0:W-:Y:S04]  /*54e0*/  STS [R13], R8 ;  /* 0x000000080d007388 */ /* 0x0041e80000000800 */
[----:B------:R-:W2:Y:S01]  /*54f0*/  LDG.E.STRONG.SYS R6, desc[UR8][R6.64] ;  /* 0x0000000806067981 */ /* 0x000ea2000c1f5900 */
[----:B------:R-:W-:Y:S01]  /*5500*/  IADD3 R25, PT, PT, R25, R4, RZ ;  /* 0x0000000419197210 */ /* 0x000fe20007ffe0ff */
[----:B------:R-:W-:Y:S01]  /*5510*/  VIADD R23, R23, 0x40 ;  /* 0x0000004017177836 */ /* 0x000fe20000000000 */
[----:B------:R-:W-:Y:S02]  /*5520*/  PLOP3.LUT P0, PT, PT, PT, PT, 0x8, 0x80 ;  /* 0x000000000080781c */ /* 0x000fe40003f0e170 */
[----:B------:R-:W-:-:S05]  /*5530*/  LEA R25, R25, UR5, 0x2 ;  /* 0x0000000519197c11 */ /* 0x000fca000f8e10ff */
[----:B--2---:R0:W-:Y:S06]  /*5540*/  STS [R25], R6 ;  /* 0x0000000619007388 */ /* 0x0041ec0000000800 */
.L_x_85:
[----:B------:R-:W-:Y:S05]  /*5550*/  BSYNC.RECONVERGENT B2 ;  /* 0x0000000000027941 */ /* 0x000fea0003800200 */
.L_x_84:
[----:B------:R-:W-:-:S13]  /*5560*/  ISETP.LT.OR P0, PT, R23, R10, P0 ;  /* 0x0000000a1700720c */ /* 0x000fda0000701670 */
[----:B------:R-:W-:Y:S05]  /*5570*/  @!P0 BRA `(.L_x_80) ;  /* 0x0000000000288947 */ /* 0x000fea0003800000 */
[----:B0-----:R-:W0:Y:S01]  /*5580*/  LDC.64 R6, c[0x0][0x380] ;  /* 0x0000e000ff067b82 */ /* 0x001e220000000a00 */
[----:B------:R-:W-:-:S04]  /*5590*/  IMAD.IADD R9, R23, 0x1, R14 ;  /* 0x0000000117097824 */ /* 0x000fc800078e020e */
[----:B0-----:R-:W-:-:S06]  /*55a0*/  IMAD.WIDE R6, R9, 0x4, R6 ;  /* 0x0000000409067825 */ /* 0x001fcc00078e0206 */
[----:B------:R-:W3:Y:S01]  /*55b0*/  LDG.E.STRONG.SYS R6, desc[UR8][R6.64] ;  /* 0x0000000806067981 */ /* 0x000ee2000c1f5900 */
[----:B------:R-:W0:Y:S01]  /*55c0*/  S2UR UR6, SR_CgaCtaId ;  /* 0x00000000000679c3 */ /* 0x000e220000008800 */
[----:B------:R-:W-:Y:S01]  /*55d0*/  UMOV UR5, 0x400 ;  /* 0x0000040000057882 */ /* 0x000fe20000000000 */
[----:B------:R-:W-:Y:S01]  /*55e0*/  IMAD.IADD R23, R23, 0x1, R4 ;  /* 0x0000000117177824 */ /* 0x000fe200078e0204 */
[----:B0-----:R-:W-:-:S06]  /*55f0*/  ULEA UR5, UR6, UR5, 0x18 ;  /* 0x0000000506057291 */ /* 0x001fcc000f8ec0ff */
[----:B------:R-:W-:-:S05]  /*5600*/  LEA R23, R23, UR5, 0x2 ;  /* 0x0000000517177c11 */ /* 0x000fca000f8e10ff */
[----:B---3--:R1:W-:Y:S02]  /*5610*/  STS [R23], R6 ;  /* 0x0000000617007388 */ /* 0x0083e40000000800 */
.L_x_80:
[----:B------:R-:W-:Y:S05]  /*5620*/  BSYNC.RECONVERGENT B0 ;  /* 0x0000000000007941 */ /* 0x000fea0003800200 */
.L_x_79:
[----:B------:R-:W-:Y:S01]  /*5630*/  IMAD.IADD R0, R15, 0x1, R0 ;  /* 0x000000010f007824 */ /* 0x000fe200078e0200 */
[----:B------:R-:W-:Y:S01]  /*5640*/  IADD3 R14, PT, PT, R21, R14, RZ ;  /* 0x0000000e150e7210 */ /* 0x000fe20007ffe0ff */
[----:B------:R-:W-:-:S03]  /*5650*/  IMAD.IADD R4, R19, 0x1, R4 ;  /* 0x0000000113047824 */ /* 0x000fc600078e0204 */
[----:B------:R-:W-:-:S13]  /*5660*/  ISETP.GE.AND P0, PT, R0, R11, PT ;  /* 0x0000000b0000720c */ /* 0x000fda0003f06270 */
[----:B------:R-:W-:Y:S05]  /*5670*/  @!P0 BRA `(.L_x_86) ;  /* 0xfffffff800a08947 */ /* 0x000fea000383ffff */
.L_x_78:
[----:B------:R-:W-:Y:S05]  /*5680*/  BSYNC.RECONVERGENT B1 ;  /* 0x0000000000017941 */ /* 0x000fea0003800200 */
.L_x_77:
[----:B------:R-:W3:Y:S02]  /*5690*/  LDCU UR11, c[0x0][0x3ac] ;  /* 0x00007580ff0b77ac */ /* 0x000ee40008000800 */
[----:B---3--:R-:W-:-:S09]  /*56a0*/  UISETP.GE.AND UP0, UPT, UR11, 0x1, UPT ;  /* 0x000000010b00788c */ /* 0x008fd2000bf06270 */
[----:B------:R-:W-:Y:S05]  /*56b0*/  BRA.U !UP0, `(.L_x_87) ;  /* 0x00000011081c7547 */ /* 0x000fea000b800000 */
[----:B------:R-:W3:Y:S01]  /*56c0*/  S2UR UR5, SR_CgaCtaId ;  /* 0x00000000000579c3 */ /* 0x000ee20000008800 */
[----:B------:R-:W-:Y:S01]  /*56d0*/  UMOV UR4, 0x400 ;  /* 0x0000040000047882 */ /* 0x000fe20000000000 */
[C---:B------:R-:W-:Y:S02]  /*56e0*/  IMAD R16, R10.reuse, R17, RZ ;  /* 0x000000110a107224 */ /* 0x040fe400078e02ff */
[----:B------:R-:W-:Y:S01]  /*56f0*/  IMAD R14, R10, UR7, R17 ;  /* 0x000000070a0e7c24 */ /* 0x000fe2000f8e0211 */
[----:B---3--:R-:W-:-:S09]  /*5700*/  ULEA UR4, UR5, UR4, 0x18 ;  /* 0x0000000405047291 */ /* 0x008fd2000f8ec0ff */
[----:B-1----:R-:W1:Y:S04]  /*5710*/  LDS R23, [UR4+0xbfd0] ;  /* 0x00bfd004ff177984 */ /* 0x002e680008000800 */
[----:B------:R-:W3:Y:S01]  /*5720*/  LDS R15, [UR4+0xbfd8] ;  /* 0x00bfd804ff0f7984 */ /* 0x000ee20008000800 */
[----:B------:R-:W-:-:S05]  /*5730*/  UMOV UR4, URZ ;  /* 0x000000ff00047c82 */ /* 0x000fca0008000000 */
.L_x_95:
[----:B------:R-:W-:Y:S01]  /*5740*/  ISETP.GE.AND P0, PT, R5, R16, PT ;  /* 0x000000100500720c */ /* 0x000fe20003f06270 */
[----:B------:R-:W-:-:S12]  /*5750*/  BSSY.RECONVERGENT B0, `(.L_x_88) ;  /* 0x00000f9000007945 */ /* 0x000fd80003800200 */
[----:B01----:R-:W-:Y:S05]  /*5760*/  @P0 BRA `(.L_x_89) ;  /* 0x0000000c00dc0947 */ /* 0x003fea0003800000 */
[--C-:B------:R-:W-:Y:S01]  /*5770*/  IMAD.IADD R0, R16, 0x1, -R5.reuse ;  /* 0x0000000110007824 */ /* 0x100fe200078e0a05 */
[----:B------:R-:W-:Y:S01]  /*5780*/  BSSY.RECONVERGENT B1, `(.L_x_90) ;  /* 0x0000083000017945 */ /* 0x000fe20003800200 */
[----:B------:R-:W-:Y:S01]  /*5790*/  PLOP3.LUT P0, PT, PT, PT, PT, 0x80, 0x8 ;  /* 0x000000000008781c */ /* 0x000fe20003f0f070 */
[----:B-1----:R-:W-:Y:S02]  /*57a0*/  IMAD R4, R23, UR4, RZ ;  /* 0x0000000417047c24 */ /* 0x002fe4000f8e02ff */
[----:B------:R-:W-:Y:S01]  /*57b0*/  ISETP.GT.AND P1, PT, R0, 0xc00, PT ;  /* 0x00000c000000780c */ /* 0x000fe20003f24270 */
[----:B------:R-:W-:Y:S02]  /*57c0*/  IMAD R0, R16, UR4, RZ ;  /* 0x0000000410007c24 */ /* 0x000fe4000f8e02ff */
[----:B------:R-:W-:-:S10]  /*57d0*/  IMAD.MOV.U32 R11, RZ, RZ, R5 ;  /* 0x000000ffff0b7224 */ /* 0x000fd400078e0005 */
[----:B------:R-:W-:Y:S05]  /*57e0*/  @!P1 BRA `(.L_x_91) ;  /* 0x0000000400f09947 */ /* 0x000fea0003800000 */
[----:B--2---:R-:W-:Y:S01]  /*57f0*/  IABS R22, R10 ;  /* 0x0000000a00167213 */ /* 0x004fe20000000000 */
[----:B0-----:R-:W0:Y:S01]  /*5800*/  LDC.64 R6, c[0x0][0x380] ;  /* 0x0000e000ff067b82 */ /* 0x001e220000000a00 */
[----:B----4-:R-:W-:Y:S01]  /*5810*/  IMAD.MOV.U32 R24, RZ, RZ, RZ ;  /* 0x000000ffff187224 */ /* 0x010fe200078e00ff */
[----:B------:R-:W-:Y:S01]  /*5820*/  PLOP3.LUT P0, PT, PT, PT, PT, 0x8, 0x80 ;  /* 0x000000000080781c */ /* 0x000fe20003f0e170 */
[----:B------:R-:W1:Y:S01]  /*5830*/  I2F.RP R8, R22 ;  /* 0x0000001600087306 */ /* 0x000e620000209400 */
[----:B------:R-:W-:-:S07]  /*5840*/  IADD3 R18, PT, PT, R16, -0xc00, RZ ;  /* 0xfffff40010127810 */ /* 0x000fce0007ffe0ff */
[----:B-1----:R-:W1:Y:S02]  /*5850*/  MUFU.RCP R8, R8 ;  /* 0x0000000800087308 */ /* 0x002e640000001000 */
[----:B-1----:R-:W-:-:S06]  /*5860*/  VIADD R25, R8, 0xffffffe ;  /* 0x0ffffffe08197836 */ /* 0x002fcc0000000000 */
[----:B------:R-:W1:Y:S02]  /*5870*/  F2I.FTZ.U32.TRUNC.NTZ R25, R25 ;  /* 0x0000001900197305 */ /* 0x000e64000021f000 */
[----:B-1----:R-:W-:-:S04]  /*5880*/  IMAD.MOV R9, RZ, RZ, -R25 ;  /* 0x000000ffff097224 */ /* 0x002fc800078e0a19 */
[----:B------:R-:W-:-:S04]  /*5890*/  IMAD R9, R9, R22, RZ ;  /* 0x0000001609097224 */ /* 0x000fc800078e02ff */
[----:B0-----:R-:W-:-:S07]  /*58a0*/  IMAD.HI.U32 R24, R25, R9, R24 ;  /* 0x0000000919187227 */ /* 0x001fce00078e0018 */
.L_x_92:
[-C--:B-1----:R-:W-:Y:S02]  /*58b0*/  IABS R8, R10.reuse ;  /* 0x0000000a00087213 */ /* 0x082fe40000000000 */
[----:B------:R-:W-:Y:S02]  /*58c0*/  IABS R9, R11 ;  /* 0x0000000b00097213 */ /* 0x000fe40000000000 */
[-C--:B------:R-:W-:Y:S01]  /*58d0*/  IABS R20, R10.reuse ;  /* 0x0000000a00147213 */ /* 0x080fe20000000000 */
[----:B------:R-:W-:Y:S01]  /*58e0*/  IMAD.MOV R19, RZ, RZ, -R8 ;  /* 0x000000ffff137224 */ /* 0x000fe200078e0a08 */
[----:B------:R-:W-:Y:S01]  /*58f0*/  LOP3.LUT R21, RZ, R10, RZ, 0x33, !PT ;  /* 0x0000000aff157212 */ /* 0x000fe200078e33ff */
        /* <DEDUP_REMOVED lines=8> */
[----:B------:R-:W-:Y:S01]  /*5980*/  @P1 VIADD R8, R8, 0x1 ;  /* 0x0000000108081836 */ /* 0x000fe20000000000 */
[----:B------:R-:W-:-:S05]  /*5990*/  ISETP.NE.AND P1, PT, R10, RZ, PT ;  /* 0x000000ff0a00720c */ /* 0x000fca0003f25270 */
[----:B------:R-:W-:-:S05]  /*59a0*/  @!P3 IMAD.MOV R8, RZ, RZ, -R8 ;  /* 0x000000ffff08b224 */ /* 0x000fca00078e0a08 */
[----:B------:R-:W-:-:S04]  /*59b0*/  SEL R8, R21, R8, !P1 ;  /* 0x0000000815087207 */ /* 0x000fc80004800000 */
[----:B------:R-:W-:-:S05]  /*59c0*/  IADD3 R9, PT, PT, -R8, RZ, RZ ;  /* 0x000000ff08097210 */ /* 0x000fca0007ffe1ff */
[----:B------:R-:W-:-:S04]  /*59d0*/  IMAD R9, R10, R9, R11 ;  /* 0x000000090a097224 */ /* 0x000fc800078e020b */
[----:B------:R-:W-:-:S04]  /*59e0*/  IMAD.IADD R9, R14, 0x1, R9 ;  /* 0x000000010e097824 */ /* 0x000fc800078e0209 */
[----:B---3--:R-:W-:-:S04]  /*59f0*/  IMAD R9, R15, R8, R9 ;  /* 0x000000080f097224 */ /* 0x008fc800078e0209 */
[----:B------:R-:W-:-:S04]  /*5a00*/  IMAD.IADD R9, R9, 0x1, -R4 ;  /* 0x0000000109097824 */ /* 0x000fc800078e0a04 */
[----:B------:R-:W-:-:S06]  /*5a10*/  IMAD.WIDE R12, R9, 0x4, R6 ;  /* 0x00000004090c7825 */ /* 0x000fcc00078e0206 */
[----:B------:R0:W2:Y:S01]  /*5a20*/  LDG.E.STRONG.SYS R12, desc[UR8][R12.64] ;  /* 0x000000080c0c7981 */ /* 0x0000a2000c1f5900 */
[----:B------:R-:W1:Y:S01]  /*5a30*/  I2F.RP R22, R20 ;  /* 0x0000001400167306 */ /* 0x000e620000209400 */
[----:B------:R-:W3:Y:S01]  /*5a40*/  S2UR UR6, SR_CgaCtaId ;  /* 0x00000000000679c3 */ /* 0x000ee20000008800 */
[C---:B------:R-:W-:Y:S01]  /*5a50*/  VIADD R27, R11.reuse, 0x800 ;  /* 0x000008000b1b7836 */ /* 0x040fe20000000000 */
[----:B------:R-:W-:Y:S01]  /*5a60*/  UMOV UR5, 0x400 ;  /* 0x0000040000057882 */ /* 0x000fe20000000000 */
[----:B------:R-:W-:Y:S01]  /*5a70*/  VIADD R17, R11, 0x400 ;  /* 0x000004000b117836 */ /* 0x000fe20000000000 */
[----:B------:R-:W-:-:S04]  /*5a80*/  UIADD3 UR5, UPT, UPT, UR5, 0xa338, URZ ;  /* 0x0000a33805057890 */ /* 0x000fc8000fffe0ff */
[----:B0-----:R-:W-:Y:S01]  /*5a90*/  IABS R13, R17 ;  /* 0x00000011000d7213 */ /* 0x001fe20000000000 */
[----:B-1----:R-:W0:Y:S01]  /*5aa0*/  MUFU.RCP R22, R22 ;  /* 0x0000001600167308 */ /* 0x002e220000001000 */
[----:B---3--:R-:W-:Y:S01]  /*5ab0*/  ULEA UR5, UR6, UR5, 0x18 ;  /* 0x0000000506057291 */ /* 0x008fe2000f8ec0ff */
[----:B0-----:R-:W-:Y:S02]  /*5ac0*/  VIADD R8, R22, 0xffffffe ;  /* 0x0ffffffe16087836 */ /* 0x001fe40000000000 */
[----:B------:R-:W-:-:S04]  /*5ad0*/  IMAD.MOV.U32 R22, RZ, RZ, R20 ;  /* 0x000000ffff167224 */ /* 0x000fc800078e0014 */
[----:B------:R0:W1:Y:S02]  /*5ae0*/  F2I.FTZ.U32.TRUNC.NTZ R9, R8 ;  /* 0x0000000800097305 */ /* 0x000064000021f000 */
[----:B0-----:R-:W-:Y:S02]  /*5af0*/  HFMA2 R8, -RZ, RZ, 0, 0 ;  /* 0x00000000ff087431 */ /* 0x001fe400000001ff */
[----:B-1----:R-:W-:-:S04]  /*5b00*/  IMAD.MOV R25, RZ, RZ, -R9 ;  /* 0x000000ffff197224 */ /* 0x002fc800078e0a09 */
[----:B------:R-:W-:-:S04]  /*5b10*/  IMAD R25, R25, R20, RZ ;  /* 0x0000001419197224 */ /* 0x000fc800078e02ff */
[----:B------:R-:W-:Y:S01]  /*5b20*/  IMAD.HI.U32 R24, R9, R25, R8 ;  /* 0x0000001909187227 */ /* 0x000fe200078e0008 */
[----:B------:R-:W-:-:S03]  /*5b30*/  IABS R25, R27 ;  /* 0x0000001b00197213 */ /* 0x000fc60000000000 */
[----:B------:R-:W-:Y:S02]  /*5b40*/  IMAD.IADD R8, R0, 0x1, R11 ;  /* 0x0000000100087824 */ /* 0x000fe400078e020b */
[----:B------:R-:W-:-:S03]  /*5b50*/  IMAD.HI.U32 R26, R24, R25, RZ ;  /* 0x00000019181a7227 */ /* 0x000fc600078e00ff */
[----:B------:R-:W-:Y:S01]  /*5b60*/  LEA R9, R8, UR5, 0x2 ;  /* 0x0000000508097c11 */ /* 0x000fe2000f8e10ff */
[----:B------:R-:W-:Y:S02]  /*5b70*/  IMAD R25, R26, R19, R25 ;  /* 0x000000131a197224 */ /* 0x000fe400078e0219 */
[----:B------:R-:W-:-:S03]  /*5b80*/  IMAD.HI.U32 R8, R24, R13, RZ ;  /* 0x0000000d18087227 */ /* 0x000fc600078e00ff */
[----:B------:R-:W-:Y:S01]  /*5b90*/  ISETP.GT.U32.AND P4, PT, R22, R25, PT ;  /* 0x000000191600720c */ /* 0x000fe20003f84070 */
[----:B------:R-:W-:-:S05]  /*5ba0*/  IMAD R13, R8, R19, R13 ;  /* 0x00000013080d7224 */ /* 0x000fca00078e020d */
[----:B------:R-:W-:-:S07]  /*5bb0*/  ISETP.GT.U32.AND P6, PT, R22, R13, PT ;  /* 0x0000000d1600720c */ /* 0x000fce0003fc4070 */
[----:B------:R-:W-:Y:S02]  /*5bc0*/  @!P4 IMAD.IADD R25, R25, 0x1, -R20 ;  /* 0x000000011919c824 */ /* 0x000fe400078e0a14 */
[----:B------:R-:W-:-:S03]  /*5bd0*/  @!P4 VIADD R26, R26, 0x1 ;  /* 0x000000011a1ac836 */ /* 0x000fc60000000000 */
[----:B------:R-:W-:Y:S01]  /*5be0*/  ISETP.GE.U32.AND P3, PT, R25, R22, PT ;  /* 0x000000161900720c */ /* 0x000fe20003f66070 */
[----:B------:R-:W-:Y:S01]  /*5bf0*/  @!P6 IMAD.IADD R13, R13, 0x1, -R20 ;  /* 0x000000010d0de824 */ /* 0x000fe200078e0a14 */
[----:B------:R-:W-:Y:S01]  /*5c00*/  @!P6 IADD3 R8, PT, PT, R8, 0x1, RZ ;  /* 0x000000010808e810 */ /* 0x000fe20007ffe0ff */
[----:B------:R-:W-:-:S03]  /*5c10*/  VIADD R25, R11, 0xc00 ;  /* 0x00000c000b197836 */ /* 0x000fc60000000000 */
[----:B------:R-:W-:Y:S02]  /*5c20*/  ISETP.GE.U32.AND P5, PT, R13, R22, PT ;  /* 0x000000160d00720c */ /* 0x000fe40003fa6070 */
[----:B------:R-:W-:Y:S02]  /*5c30*/  IABS R29, R25 ;  /* 0x00000019001d7213 */ /* 0x000fe40000000000 */
[----:B------:R-:W-:-:S03]  /*5c40*/  LOP3.LUT R13, R17, R10, RZ, 0x3c, !PT ;  /* 0x0000000a110d7212 */ /* 0x000fc600078e3cff */
[----:B------:R-:W-:Y:S01]  /*5c50*/  IMAD.HI.U32 R28, R24, R29, RZ ;  /* 0x0000001d181c7227 */ /* 0x000fe200078e00ff */
[----:B------:R-:W-:-:S03]  /*5c60*/  ISETP.GE.AND P2, PT, R13, RZ, PT ;  /* 0x000000ff0d00720c */ /* 0x000fc60003f46270 */
[----:B------:R-:W-:Y:S02]  /*5c70*/  IMAD R19, R28, R19, R29 ;  /* 0x000000131c137224 */ /* 0x000fe400078e021d */
[----:B------:R-:W-:Y:S02]  /*5c80*/  @P5 VIADD R8, R8, 0x1 ;  /* 0x0000000108085836 */ /* 0x000fe40000000000 */
[----:B------:R-:W-:Y:S01]  /*5c90*/  @P3 VIADD R26, R26, 0x1 ;  /* 0x000000011a1a3836 */ /* 0x000fe20000000000 */
[----:B------:R-:W-:-:S05]  /*5ca0*/  ISETP.GT.U32.AND P3, PT, R22, R19, PT ;  /* 0x000000131600720c */ /* 0x000fca0003f64070 */
[----:B------:R-:W-:-:S08]  /*5cb0*/  @!P2 IMAD.MOV R8, RZ, RZ, -R8 ;  /* 0x000000ffff08a224 */ /* 0x000fd000078e0a08 */
[----:B------:R-:W-:-:S05]  /*5cc0*/  @!P3 IMAD.IADD R19, R19, 0x1, -R20 ;  /* 0x000000011313b824 */ /* 0x000fca00078e0a14 */
[----:B------:R-:W-:Y:S02]  /*5cd0*/  ISETP.GE.U32.AND P2, PT, R19, R22, PT ;  /* 0x000000161300720c */ /* 0x000fe40003f46070 */
[----:B------:R-:W-:-:S04]  /*5ce0*/  LOP3.LUT R19, R25, R10, RZ, 0x3c, !PT ;  /* 0x0000000a19137212 */ /* 0x000fc800078e3cff */
[----:B------:R-:W-:Y:S01]  /*5cf0*/  ISETP.GE.AND P4, PT, R19, RZ, PT ;  /* 0x000000ff1300720c */ /* 0x000fe20003f86270 */
[----:B------:R-:W-:-:S06]  /*5d00*/  @!P3 VIADD R28, R28, 0x1 ;  /* 0x000000011c1cb836 */ /* 0x000fcc0000000000 */
[----:B------:R-:W-:-:S06]  /*5d10*/  @P2 VIADD R28, R28, 0x1 ;  /* 0x000000011c1c2836 */ /* 0x000fcc0000000000 */
[----:B------:R-:W-:Y:S01]  /*5d20*/  @!P4 IMAD.MOV R28, RZ, RZ, -R28 ;  /* 0x000000ffff1cc224 */ /* 0x000fe200078e0a1c */
[----:B--2---:R0:W-:Y:S02]  /*5d30*/  STS [R9], R12 ;  /* 0x0000000c09007388 */ /* 0x0041e40000000800 */
[----:B0-----:R-:W-:Y:S02]  /*5d40*/  LOP3.LUT R9, R27, R10, RZ, 0x3c, !PT ;  /* 0x0000000a1b097212 */ /* 0x001fe400078e3cff */
[----:B------:R-:W-:Y:S02]  /*5d50*/  SEL R12, R21, R8, !P1 ;  /* 0x00000008150c7207 */ /* 0x000fe40004800000 */
[----:B------:R-:W-:Y:S02]  /*5d60*/  ISETP.GE.AND P5, PT, R9, RZ, PT ;  /* 0x000000ff0900720c */ /* 0x000fe40003fa6270 */
[----:B------:R-:W-:-:S05]  /*5d70*/  IADD3 R9, PT, PT, -R12, RZ, RZ ;  /* 0x000000ff0c097210 */ /* 0x000fca0007ffe1ff */
[----:B------:R-:W-:-:S04]  /*5d80*/  IMAD R9, R10, R9, R17 ;  /* 0x000000090a097224 */ /* 0x000fc800078e0211 */
[----:B------:R-:W-:Y:S02]  /*5d90*/  IMAD.IADD R9, R14, 0x1, R9 ;  /* 0x000000010e097824 */ /* 0x000fe400078e0209 */
[----:B------:R-:W-:Y:S02]  /*5da0*/  @!P5 IMAD.MOV R26, RZ, RZ, -R26 ;  /* 0x000000ffff1ad224 */ /* 0x000fe400078e0a1a */
[----:B------:R-:W-:-:S03]  /*5db0*/  IMAD R9, R15, R12, R9 ;  /* 0x0000000c0f097224 */ /* 0x000fc600078e0209 */
[----:B------:R-:W-:Y:S01]  /*5dc0*/  SEL R8, R21, R26, !P1 ;  /* 0x0000001a15087207 */ /* 0x000fe20004800000 */
[----:B------:R-:W-:-:S04]  /*5dd0*/  IMAD.IADD R9, R9, 0x1, -R4 ;  /* 0x0000000109097824 */ /* 0x000fc800078e0a04 */
[----:B------:R-:W-:-:S04]  /*5de0*/  IMAD.MOV R13, RZ, RZ, -R8 ;  /* 0x000000ffff0d7224 */ /* 0x000fc800078e0a08 */
[----:B------:R-:W-:-:S04]  /*5df0*/  IMAD R13, R10, R13, R27 ;  /* 0x0000000d0a0d7224 */ /* 0x000fc800078e021b */
[----:B------:R-:W-:-:S04]  /*5e00*/  IMAD.IADD R13, R14, 0x1, R13 ;  /* 0x000000010e0d7824 */ /* 0x000fc800078e020d */
[----:B------:R-:W-:Y:S02]  /*5e10*/  IMAD R13, R15, R8, R13 ;  /* 0x000000080f0d7224 */ /* 0x000fe400078e020d */
[----:B------:R-:W-:-:S03]  /*5e20*/  IMAD.WIDE R8, R9, 0x4, R6 ;  /* 0x0000000409087825 */ /* 0x000fc600078e0206 */
[----:B------:R-:W-:Y:S02]  /*5e30*/  IADD3 R13, PT, PT, -R4, R13, RZ ;  /* 0x0000000d040d7210 */ /* 0x000fe40007ffe1ff */
[----:B------:R0:W2:Y:S03]  /*5e40*/  LDG.E.STRONG.SYS R26, desc[UR8][R8.64] ;  /* 0x00000008081a7981 */ /* 0x0000a6000c1f5900 */
[----:B------:R-:W-:-:S06]  /*5e50*/  IMAD.WIDE R12, R13, 0x4, R6 ;  /* 0x000000040d0c7825 */ /* 0x000fcc00078e0206 */
[----:B------:R-:W3:Y:S01]  /*5e60*/  LDG.E.STRONG.SYS R12, desc[UR8][R12.64] ;  /* 0x000000080c0c7981 */ /* 0x000ee2000c1f5900 */
[----:B0-----:R-:W-:-:S05]  /*5e70*/  SEL R8, R21, R28, !P1 ;  /* 0x0000001c15087207 */ /* 0x001fca0004800000 */
[----:B------:R-:W-:-:S04]  /*5e80*/  IMAD.MOV R9, RZ, RZ, -R8 ;  /* 0x000000ffff097224 */ /* 0x000fc800078e0a08 */
[----:B------:R-:W-:-:S05]  /*5e90*/  IMAD R9, R10, R9, R25 ;  /* 0x000000090a097224 */ /* 0x000fca00078e0219 */
[----:B------:R-:W-:-:S05]  /*5ea0*/  IADD3 R9, PT, PT, R14, R9, RZ ;  /* 0x000000090e097210 */ /* 0x000fca0007ffe0ff */
[----:B------:R-:W-:-:S04]  /*5eb0*/  IMAD R9, R15, R8, R9 ;  /* 0x000000080f097224 */ /* 0x000fc800078e0209 */
[----:B------:R-:W-:-:S04]  /*5ec0*/  IMAD.IADD R9, R9, 0x1, -R4 ;  /* 0x0000000109097824 */ /* 0x000fc800078e0a04 */
[----:B------:R-:W-:-:S06]  /*5ed0*/  IMAD.WIDE R8, R9, 0x4, R6 ;  /* 0x0000000409087825 */ /* 0x000fcc00078e0206 */
[----:B------:R-:W4:Y:S01]  /*5ee0*/  LDG.E.STRONG.SYS R8, desc[UR8][R8.64] ;  /* 0x0000000808087981 */ /* 0x000f22000c1f5900 */
[C---:B------:R-:W-:Y:S02]  /*5ef0*/  IMAD.IADD R17, R0.reuse, 0x1, R17 ;  /* 0x0000000100117824 */ /* 0x040fe400078e0211 */
[C---:B------:R-:W-:Y:S02]  /*5f00*/  IMAD.IADD R27, R0.reuse, 0x1, R27 ;  /* 0x00000001001b7824 */ /* 0x040fe400078e021b */
[----:B------:R-:W-:Y:S01]  /*5f10*/  IMAD.IADD R25, R0, 0x1, R25 ;  /* 0x0000000100197824 */ /* 0x000fe200078e0219 */
[----:B------:R-:W-:Y:S01]  /*5f20*/  LEA R17, R17, UR5, 0x2 ;  /* 0x0000000511117c11 */ /* 0x000fe2000f8e10ff */
[----:B------:R-:W-:Y:S01]  /*5f30*/  VIADD R11, R11, 0x1000 ;  /* 0x000010000b0b7836 */ /* 0x000fe20000000000 */
[----:B------:R-:W-:Y:S02]  /*5f40*/  LEA R27, R27, UR5, 0x2 ;  /* 0x000000051b1b7c11 */ /* 0x000fe4000f8e10ff */
[----:B------:R-:W-:-:S02]  /*5f50*/  LEA R25, R25, UR5, 0x2 ;  /* 0x0000000519197c11 */ /* 0x000fc4000f8e10ff */
[----:B------:R-:W-:Y:S01]  /*5f60*/  ISETP.GE.AND P1, PT, R11, R18, PT ;  /* 0x000000120b00720c */ /* 0x000fe20003f26270 */
[----:B--2---:R1:W-:Y:S04]  /*5f70*/  STS [R17], R26 ;  /* 0x0000001a11007388 */ /* 0x0043e80000000800 */
[----:B---3--:R1:W-:Y:S04]  /*5f80*/  STS [R27], R12 ;  /* 0x0000000c1b007388 */ /* 0x0083e80000000800 */
[----:B----4-:R1:W-:Y:S04]  /*5f90*/  STS [R25], R8 ;  /* 0x0000000819007388 */ /* 0x0103e80000000800 */
[----:B------:R-:W-:Y:S05]  /*5fa0*/  @!P1 BRA `(.L_x_92) ;  /* 0xfffffff800409947 */ /* 0x000fea000383ffff */
.L_x_91:
[----:B------:R-:W-:Y:S05]  /*5fb0*/  BSYNC.RECONVERGENT B1 ;  /* 0x0000000000017941 */ /* 0x000fea0003800200 */
.L_x_90:
[----:B0-----:R-:W-:Y:S01]  /*5fc0*/  IADD3 R6, PT, PT, R16, -R11, RZ ;  /* 0x8000000b10067210 */ /* 0x001fe20007ffe0ff */
[----:B------:R-:W-:Y:S03]  /*5fd0*/  BSSY.RECONVERGENT B1, `(.L_x_93) ;  /* 0x0000046000017945 */ /* 0x000fe60003800200 */
[----:B------:R-:W-:-:S13]  /*5fe0*/  ISETP.GT.AND P1, PT, R6, 0x400, PT ;  /* 0x000004000600780c */ /* 0x000fda0003f24270 */
[----:B------:R-:W-:Y:S05]  /*5ff0*/  @!P1 BRA `(.L_x_94) ;  /* 0x00000004000c9947 */ /* 0x000fea0003800000 */
[-C--:B-12---:R-:W-:Y:S01]  /*6000*/  IABS R8, R10.reuse ;  /* 0x0000000a00087213 */ /* 0x086fe20000000000 */
[----:B------:R-:W-:Y:S01]  /*6010*/  VIADD R13, R11, 0x400 ;  /* 0x000004000b0d7836 */ /* 0x000fe20000000000 */
[----:B------:R-:W-:Y:S02]  /*6020*/  IABS R12, R11 ;  /* 0x0000000b000c7213 */ /* 0x000fe40000000000 */
[----:B------:R-:W0:Y:S01]  /*6030*/  I2F.RP R9, R8 ;  /* 0x0000000800097306 */ /* 0x000e220000209400 */
[----:B----4-:R-:W-:Y:S02]  /*6040*/  IABS R18, R10 ;  /* 0x0000000a00127213 */ /* 0x010fe40000000000 */
[----:B------:R-:W-:-:S03]  /*6050*/  IABS R19, R13 ;  /* 0x0000000d00137213 */ /* 0x000fc60000000000 */
[----:B------:R-:W-:Y:S02]  /*6060*/  IMAD.MOV R18, RZ, RZ, -R18 ;  /* 0x000000ffff127224 */ /* 0x000fe400078e0a12 */
[----:B0-----:R-:W0:Y:S02]  /*6070*/  MUFU.RCP R9, R9 ;  /* 0x0000000900097308 */ /* 0x001e240000001000 */
[----:B0-----:R-:W-:-:S06]  /*6080*/  VIADD R6, R9, 0xffffffe ;  /* 0x0ffffffe09067836 */ /* 0x001fcc0000000000 */
[----:B------:R0:W1:Y:S02]  /*6090*/  F2I.FTZ.U32.TRUNC.NTZ R7, R6 ;  /* 0x0000000600077305 */ /* 0x000064000021f000 */
[----:B0-----:R-:W-:Y:S02]  /*60a0*/  IMAD.MOV.U32 R6, RZ, RZ, RZ ;  /* 0x000000ffff067224 */ /* 0x001fe400078e00ff */
[----:B-1----:R-:W-:-:S04]  /*60b0*/  IMAD.MOV R17, RZ, RZ, -R7 ;  /* 0x000000ffff117224 */ /* 0x002fc800078e0a07 */
[----:B------:R-:W-:-:S04]  /*60c0*/  IMAD R17, R17, R8, RZ ;  /* 0x0000000811117224 */ /* 0x000fc800078e02ff */
[----:B------:R-:W-:Y:S01]  /*60d0*/  IMAD.HI.U32 R17, R7, R17, R6 ;  /* 0x0000001107117227 */ /* 0x000fe200078e0006 */
[----:B------:R-:W-:-:S03]  /*60e0*/  MOV R7, R12 ;  /* 0x0000000c00077202 */ /* 0x000fc60000000f00 */
[----:B------:R-:W-:Y:S02]  /*60f0*/  IMAD.MOV.U32 R12, RZ, RZ, R19 ;  /* 0x000000ffff0c7224 */ /* 0x000fe400078e0013 */
[----:B------:R-:W-:-:S04]  /*6100*/  IMAD.HI.U32 R6, R17, R7, RZ ;  /* 0x0000000711067227 */ /* 0x000fc800078e00ff */
[----:B------:R-:W-:-:S04]  /*6110*/  IMAD.HI.U32 R9, R17, R12, RZ ;  /* 0x0000000c11097227 */ /* 0x000fc800078e00ff */
[-C--:B------:R-:W-:Y:S02]  /*6120*/  IMAD R7, R6, R18.reuse, R7 ;  /* 0x0000001206077224 */ /* 0x080fe400078e0207 */
[----:B------:R-:W-:Y:S01]  /*6130*/  IMAD R17, R9, R18, R12 ;  /* 0x0000001209117224 */ /* 0x000fe200078e020c */
[----:B------:R-:W-:Y:S02]  /*6140*/  LOP3.LUT R12, RZ, R10, RZ, 0x33, !PT ;  /* 0x0000000aff0c7212 */ /* 0x000fe400078e33ff */
[C---:B------:R-:W-:Y:S02]  /*6150*/  ISETP.GT.U32.AND P2, PT, R8.reuse, R7, PT ;  /* 0x000000070800720c */ /* 0x040fe40003f44070 */
[----:B------:R-:W-:-:S11]  /*6160*/  ISETP.GT.U32.AND P4, PT, R8, R17, PT ;  /* 0x000000110800720c */ /* 0x000fd60003f84070 */
[--C-:B------:R-:W-:Y:S02]  /*6170*/  @!P2 IMAD.IADD R7, R7, 0x1, -R8.reuse ;  /* 0x000000010707a824 */ /* 0x100fe400078e0a08 */
[----:B------:R-:W-:Y:S02]  /*6180*/  @!P4 IMAD.IADD R17, R17, 0x1, -R8 ;  /* 0x000000011111c824 */ /* 0x000fe400078e0a08 */
[----:B------:R-:W-:Y:S01]  /*6190*/  @!P2 VIADD R6, R6, 0x1 ;  /* 0x000000010606a836 */ /* 0x000fe20000000000 */
[----:B------:R-:W-:Y:S01]  /*61a0*/  ISETP.GE.U32.AND P0, PT, R7, R8, PT ;  /* 0x000000080700720c */ /* 0x000fe20003f06070 */
[----:B------:R-:W-:Y:S01]  /*61b0*/  @!P4 VIADD R9, R9, 0x1 ;  /* 0x000000010909c836 */ /* 0x000fe20000000000 */
[----:B------:R-:W-:Y:S02]  /*61c0*/  LOP3.LUT R7, R11, R10, RZ, 0x3c, !PT ;  /* 0x0000000a0b077212 */ /* 0x000fe400078e3cff */
[----:B------:R-:W-:Y:S02]  /*61d0*/  ISETP.GE.U32.AND P1, PT, R17, R8, PT ;  /* 0x000000081100720c */ /* 0x000fe40003f26070 */
[----:B------:R-:W-:-:S02]  /*61e0*/  LOP3.LUT R8, R13, R10, RZ, 0x3c, !PT ;  /* 0x0000000a0d087212 */ /* 0x000fc400078e3cff */
[----:B------:R-:W-:Y:S02]  /*61f0*/  ISETP.GE.AND P3, PT, R7, RZ, PT ;  /* 0x000000ff0700720c */ /* 0x000fe40003f66270 */
[----:B------:R-:W-:-:S03]  /*6200*/  ISETP.GE.AND P5, PT, R8, RZ, PT ;  /* 0x000000ff0800720c */ /* 0x000fc60003fa6270 */
[----:B------:R-:W-:Y:S02]  /*6210*/  @P0 IADD3 R6, PT, PT, R6, 0x1, RZ ;  /* 0x0000000106060810 */ /* 0x000fe40007ffe0ff */
[----:B------:R-:W-:Y:S02]  /*6220*/  ISETP.NE.AND P0, PT, R10, RZ, PT ;  /* 0x000000ff0a00720c */ /* 0x000fe40003f05270 */
[----:B------:R-:W-:-:S04]  /*6230*/  @P1 VIADD R9, R9, 0x1 ;  /* 0x0000000109091836 */ /* 0x000fc80000000000 */
[----:B------:R-:W-:Y:S02]  /*6240*/  @!P3 IMAD.MOV R6, RZ, RZ, -R6 ;  /* 0x000000ffff06b224 */ /* 0x000fe400078e0a06 */
[----:B------:R-:W-:-:S03]  /*6250*/  @!P5 IMAD.MOV R9, RZ, RZ, -R9 ;  /* 0x000000ffff09d224 */ /* 0x000fc600078e0a09 */
[C---:B------:R-:W-:Y:S02]  /*6260*/  SEL R6, R12.reuse, R6, !P0 ;  /* 0x000000060c067207 */ /* 0x040fe40004000000 */
[----:B------:R-:W-:Y:S02]  /*6270*/  SEL R12, R12, R9, !P0 ;  /* 0x000000090c0c7207 */ /* 0x000fe40004000000 */
[----:B------:R-:W0:Y:S01]  /*6280*/  LDC.64 R8, c[0x0][0x380] ;  /* 0x0000e000ff087b82 */ /* 0x000e220000000a00 */
[----:B------:R-:W-:Y:S02]  /*6290*/  IMAD.MOV R7, RZ, RZ, -R6 ;  /* 0x000000ffff077224 */ /* 0x000fe400078e0a06 */
[----:B------:R-:W-:Y:S02]  /*62a0*/  IMAD.MOV R17, RZ, RZ, -R12 ;  /* 0x000000ffff117224 */ /* 0x000fe400078e0a0c */
[C---:B------:R-:W-:Y:S02]  /*62b0*/  IMAD R7, R10.reuse, R7, R11 ;  /* 0x000000070a077224 */ /* 0x040fe400078e020b */
[----:B------:R-:W-:-:S03]  /*62c0*/  IMAD R17, R10, R17, R13 ;  /* 0x000000110a117224 */ /* 0x000fc600078e020d */
[C---:B------:R-:W-:Y:S01]  /*62d0*/  IADD3 R7, PT, PT, R14.reuse, R7, RZ ;  /* 0x000000070e077210 */ /* 0x040fe20007ffe0ff */
[----:B------:R-:W-:-:S04]  /*62e0*/  IMAD.IADD R17, R14, 0x1, R17 ;  /* 0x000000010e117824 */ /* 0x000fc800078e0211 */
[C---:B---3--:R-:W-:Y:S02]  /*62f0*/  IMAD R7, R15.reuse, R6, R7 ;  /* 0x000000060f077224 */ /* 0x048fe400078e0207 */
[----:B------:R-:W-:Y:S02]  /*6300*/  IMAD R17, R15, R12, R17 ;  /* 0x0000000c0f117224 */ /* 0x000fe400078e0211 */
[--C-:B------:R-:W-:Y:S02]  /*6310*/  IMAD.IADD R7, R7, 0x1, -R4.reuse ;  /* 0x0000000107077824 */ /* 0x100fe400078e0a04 */
[----:B------:R-:W-:Y:S02]  /*6320*/  IMAD.IADD R17, R17, 0x1, -R4 ;  /* 0x0000000111117824 */ /* 0x000fe400078e0a04 */
[----:B0-----:R-:W-:-:S04]  /*6330*/  IMAD.WIDE R6, R7, 0x4, R8 ;  /* 0x0000000407067825 */ /* 0x001fc800078e0208 */
[----:B------:R-:W-:Y:S02]  /*6340*/  IMAD.WIDE R8, R17, 0x4, R8 ;  /* 0x0000000411087825 */ /* 0x000fe400078e0208 */
[----:B------:R-:W2:Y:S04]  /*6350*/  LDG.E.STRONG.SYS R6, desc[UR8][R6.64] ;  /* 0x0000000806067981 */ /* 0x000ea8000c1f5900 */
[----:B------:R-:W3:Y:S01]  /*6360*/  LDG.E.STRONG.SYS R8, desc[UR8][R8.64] ;  /* 0x0000000808087981 */ /* 0x000ee2000c1f5900 */
[----:B------:R-:W0:Y:S01]  /*6370*/  S2UR UR6, SR_CgaCtaId ;  /* 0x00000000000679c3 */ /* 0x000e220000008800 */
[----:B------:R-:W-:Y:S01]  /*6380*/  UMOV UR5, 0x400 ;  /* 0x0000040000057882 */ /* 0x000fe20000000000 */
[C---:B------:R-:W-:Y:S01]  /*6390*/  IMAD.IADD R11, R0.reuse, 0x1, R11 ;  /* 0x00000001000b7824 */ /* 0x040fe200078e020b */
[----:B------:R-:W-:Y:S01]  /*63a0*/  UIADD3 UR5, UPT, UPT, UR5, 0xa338, URZ ;  /* 0x0000a33805057890 */ /* 0x000fe2000fffe0ff */
[----:B------:R-:W-:Y:S01]  /*63b0*/  IMAD.IADD R12, R0, 0x1, R13 ;  /* 0x00000001000c7824 */ /* 0x000fe200078e020d */
[----:B------:R-:W-:-:S02]  /*63c0*/  PLOP3.LUT P0, PT, PT, PT, PT, 0x8, 0x80 ;  /* 0x000000000080781c */ /* 0x000fc40003f0e170 */
[----:B0-----:R-:W-:-:S06]  /*63d0*/  ULEA UR5, UR6, UR5, 0x18 ;  /* 0x0000000506057291 */ /* 0x001fcc000f8ec0ff */
[----:B------:R-:W-:Y:S02]  /*63e0*/  LEA R17, R11, UR5, 0x2 ;  /* 0x000000050b117c11 */ /* 0x000fe4000f8e10ff */
[----:B------:R-:W-:Y:S02]  /*63f0*/  LEA R19, R12, UR5, 0x2 ;  /* 0x000000050c137c11 */ /* 0x000fe4000f8e10ff */
[----:B------:R-:W-:Y:S01]  /*6400*/  IADD3 R11, PT, PT, R13, 0x400, RZ ;  /* 0x000004000d0b7810 */ /* 0x000fe20007ffe0ff */
[----:B--2---:R0:W-:Y:S04]  /*6410*/  STS [R17], R6 ;  /* 0x0000000611007388 */ /* 0x0041e80000000800 */
[----:B---3--:R0:W-:Y:S02]  /*6420*/  STS [R19], R8 ;  /* 0x0000000813007388 */ /* 0x0081e40000000800 */
.L_x_94:
[----:B------:R-:W-:Y:S05]  /*6430*/  BSYNC.RECONVERGENT B1 ;  /* 0x0000000000017941 */ /* 0x000fea0003800200 */
.L_x_93:
[----:B------:R-:W-:-:S13]  /*6440*/  ISETP.LT.OR P0, PT, R11, R16, P0 ;  /* 0x000000100b00720c */ /* 0x000fda0000701670 */
[----:B------:R-:W-:Y:S05]  /*6450*/  @!P0 BRA `(.L_x_89) ;  /* 0x0000000000a08947 */ /* 0x000fea0003800000 */
[-C--:B012---:R-:W-:Y:S02]  /*6460*/  IABS R8, R10.reuse ;  /* 0x0000000a00087213 */ /* 0x087fe40000000000 */
[----:B------:R-:W-:Y:S02]  /*6470*/  IABS R9, R11 ;  /* 0x0000000b00097213 */ /* 0x000fe40000000000 */
[----:B------:R-:W0:Y:S01]  /*6480*/  I2F.RP R12, R8 ;  /* 0x00000008000c7306 */ /* 0x000e220000209400 */
[----:B------:R-:W-:-:S07]  /*6490*/  IABS R17, R10 ;  /* 0x0000000a00117213 */ /* 0x000fce0000000000 */
[----:B0-----:R-:W0:Y:S02]  /*64a0*/  MUFU.RCP R12, R12 ;  /* 0x0000000c000c7308 */ /* 0x001e240000001000 */
[----:B0-----:R-:W-:-:S06]  /*64b0*/  VIADD R6, R12, 0xffffffe ;  /* 0x0ffffffe0c067836 */ /* 0x001fcc0000000000 */
[----:B------:R0:W1:Y:S02]  /*64c0*/  F2I.FTZ.U32.TRUNC.NTZ R7, R6 ;  /* 0x0000000600077305 */ /* 0x000064000021f000 */
[----:B0-----:R-:W-:Y:S02]  /*64d0*/  IMAD.MOV.U32 R6, RZ, RZ, RZ ;  /* 0x000000ffff067224 */ /* 0x001fe400078e00ff */
[----:B-1----:R-:W-:-:S04]  /*64e0*/  IMAD.MOV R13, RZ, RZ, -R7 ;  /* 0x000000ffff0d7224 */ /* 0x002fc800078e0a07 */
[----:B------:R-:W-:-:S04]  /*64f0*/  IMAD R13, R13, R8, RZ ;  /* 0x000000080d0d7224 */ /* 0x000fc800078e02ff */
[----:B----4-:R-:W-:-:S04]  /*6500*/  IMAD.HI.U32 R18, R7, R13, R6 ;  /* 0x0000000d07127227 */ /* 0x010fc800078e0006 */
[----:B------:R-:W-:Y:S02]  /*6510*/  IMAD.MOV R7, RZ, RZ, -R17 ;  /* 0x000000ffff077224 */ /* 0x000fe400078e0a11 */
[----:B------:R-:W-:-:S04]  /*6520*/  IMAD.HI.U32 R6, R18, R9, RZ ;  /* 0x0000000912067227 */ /* 0x000fc800078e00ff */
[----:B------:R-:W-:-:S05]  /*6530*/  IMAD R7, R6, R7, R9 ;  /* 0x0000000706077224 */ /* 0x000fca00078e0209 */
        /* <DEDUP_REMOVED lines=8> */
[----:B------:R-:W-:Y:S02]  /*65c0*/  IMAD.MOV.U32 R8, RZ, RZ, R6 ;  /* 0x000000ffff087224 */ /* 0x000fe400078e0006 */
[----:B------:R-:W0:Y:S02]  /*65d0*/  LDC.64 R6, c[0x0][0x380] ;  /* 0x0000e000ff067b82 */ /* 0x000e240000000a00 */
[----:B------:R-:W-:Y:S01]  /*65e0*/  @!P2 IMAD.MOV R8, RZ, RZ, -R8 ;  /* 0x000000ffff08a224 */ /* 0x000fe200078e0a08 */
[----:B------:R-:W-:-:S05]  /*65f0*/  @!P1 LOP3.LUT R8, RZ, R10, RZ, 0x33, !PT ;  /* 0x0000000aff089212 */ /* 0x000fca00078e33ff */
[----:B------:R-:W-:-:S04]  /*6600*/  IMAD.MOV R9, RZ, RZ, -R8 ;  /* 0x000000ffff097224 */ /* 0x000fc800078e0a08 */
[----:B------:R-:W-:-:S04]  /*6610*/  IMAD R9, R10, R9, R11 ;  /* 0x000000090a097224 */ /* 0x000fc800078e020b */
[----:B------:R-:W-:-:S04]  /*6620*/  IMAD.IADD R9, R14, 0x1, R9 ;  /* 0x000000010e097824 */ /* 0x000fc800078e0209 */
[----:B---3--:R-:W-:-:S05]  /*6630*/  IMAD R9, R15, R8, R9 ;  /* 0x000000080f097224 */ /* 0x008fca00078e0209 */
[----:B------:R-:W-:-:S05]  /*6640*/  IADD3 R9, PT, PT, -R4, R9, RZ ;  /* 0x0000000904097210 */ /* 0x000fca0007ffe1ff */
[----:B0-----:R-:W-:-:S06]  /*6650*/  IMAD.WIDE R6, R9, 0x4, R6 ;  /* 0x0000000409067825 */ /* 0x001fcc00078e0206 */
[----:B------:R-:W2:Y:S01]  /*6660*/  LDG.E.STRONG.SYS R6, desc[UR8][R6.64] ;  /* 0x0000000806067981 */ /* 0x000ea2000c1f5900 */
[----:B------:R-:W0:Y:S01]  /*6670*/  S2UR UR6, SR_CgaCtaId ;  /* 0x00000000000679c3 */ /* 0x000e220000008800 */
[----:B------:R-:W-:Y:S01]  /*6680*/  UMOV UR5, 0x400 ;  /* 0x0000040000057882 */ /* 0x000fe20000000000 */
[----:B------:R-:W-:Y:S01]  /*6690*/  IMAD.IADD R0, R0, 0x1, R11 ;  /* 0x0000000100007824 */ /* 0x000fe200078e020b */
[----:B------:R-:W-:-:S04]  /*66a0*/  UIADD3 UR5, UPT, UPT, UR5, 0xa338, URZ ;  /* 0x0000a33805057890 */ /* 0x000fc8000fffe0ff */
[----:B0-----:R-:W-:-:S06]  /*66b0*/  ULEA UR5, UR6, UR5, 0x18 ;  /* 0x0000000506057291 */ /* 0x001fcc000f8ec0ff */
[----:B------:R-:W-:-:S05]  /*66c0*/  LEA R9, R0, UR5, 0x2 ;  /* 0x0000000500097c11 */ /* 0x000fca000f8e10ff */
[----:B--2---:R0:W-:Y:S02]  /*66d0*/  STS [R9], R6 ;  /* 0x0000000609007388 */ /* 0x0041e40000000800 */
.L_x_89:
[----:B------:R-:W-:Y:S05]  /*66e0*/  BSYNC.RECONVERGENT B0 ;  /* 0x0000000000007941 */ /* 0x000fea0003800200 */
.L_x_88:
[----:B------:R-:W5:Y:S01]  /*66f0*/  LDCU UR11, c[0x0][0x3ac] ;  /* 0x00007580ff0b77ac */ /* 0x000f620008000800 */
[----:B------:R-:W-:-:S04]  /*6700*/  UIADD3 UR4, UPT, UPT, UR4, 0x1, URZ ;  /* 0x0000000104047890 */ /* 0x000fc8000fffe0ff */
[----:B-----5:R-:W-:-:S09]  /*6710*/  UISETP.NE.AND UP0, UPT, UR4, UR11, UPT ;  /* 0x0000000b0400728c */ /* 0x020fd2000bf05270 */
[----:B------:R-:W-:Y:S05]  /*6720*/  BRA.U UP0, `(.L_x_95) ;  /* 0xfffffff100047547 */ /* 0x000fea000b83ffff */
.L_x_87:
[----:B------:R-:W-:Y:S06]  /*6730*/  MEMBAR.SC.GPU ;  /* 0x0000000000007992 */ /* 0x000fec0000002000 */
[----:B------:R-:W-:-:S00]  /*6740*/  ERRBAR ;  /* 0x00000000000079ab */ /* 0x000fc00000000000 */
[----:B------:R-:W-:Y:S06]  /*6750*/  CGAERRBAR ;  /* 0x00000000000075ab */ /* 0x000fec0000000000 */
[----:B------:R-:W-:Y:S02]  /*6760*/  CCTL.IVALL ;  /* 0x00000000ff00798f */ /* 0x000fe40002000000 */
[----:B------:R-:W-:Y:S01]  /*6770*/  BAR.SYNC.DEFER_BLOCKING 0x0 ;  /* 0x0000000000007b1d */ /* 0x000fe20000010000 */
[----:B------:R-:W-:-:S09]  /*6780*/  UISETP.GE.AND UP0, UPT, UR11, 0x1, UPT ;  /* 0x000000010b00788c */ /* 0x000fd2000bf06270 */
[----:B------:R-:W-:Y:S05]  /*6790*/  BRA.U !UP0, `(.L_x_96) ;  /* 0x0000001d08987547 */ /* 0x000fea000b800000 */
[----:B------:R-:W-:-:S05]  /*67a0*/  UMOV UR4, URZ ;  /* 0x000000ff00047c82 */ /* 0x000fca0008000000 */
.L_x_125:
[----:B---3--:R-:W3:Y:S01]  /*67b0*/  S2R R15, SR_CgaCtaId ;  /* 0x00000000000f7919 */ /* 0x008ee20000008800 */
[----:B------:R-:W-:Y:S01]  /*67c0*/  MOV R10, 0x400 ;  /* 0x00000400000a7802 */ /* 0x000fe20000000f00 */
[----:B------:R-:W5:Y:S01]  /*67d0*/  S2UR UR11, SR_CgaCtaId ;  /* 0x00000000000b79c3 */ /* 0x000f620000008800 */
[----:B------:R-:W-:Y:S01]  /*67e0*/  UMOV UR6, 0x400 ;  /* 0x0000040000067882 */ /* 0x000fe20000000000 */
[----:B------:R-:W-:Y:S01]  /*67f0*/  BSSY.RECONVERGENT B0, `(.L_x_97) ;  /* 0x0000034000007945 */ /* 0x000fe20003800200 */
[----:B-----5:R-:W-:Y:S01]  /*6800*/  ULEA UR12, UR11, UR6, 0x18 ;  /* 0x000000060b0c7291 */ /* 0x020fe2000f8ec0ff */
[----:B-1-3--:R-:W-:-:S05]  /*6810*/  LEA R4, R15, R10, 0x18 ;  /* 0x0000000a0f047211 */ /* 0x00afca00078ec0ff */
[----:B------:R-:W-:Y:S04]  /*6820*/  LDS R7, [R4+0xbfc8] ;  /* 0x00bfc80004077984 */ /* 0x000fe80000000800 */
[----:B0-----:R-:W0:Y:S02]  /*6830*/  LDS R0, [R4+0xbfbc] ;  /* 0x00bfbc0004007984 */ /* 0x001e240000000800 */
[----:B01----:R-:W-:-:S05]  /*6840*/  IMAD R6, R7, R0, RZ ;  /* 0x0000000007067224 */ /* 0x003fca00078e02ff */
[----:B------:R-:W-:-:S13]  /*6850*/  ISETP.GE.AND P0, PT, R5, R6, PT ;  /* 0x000000060500720c */ /* 0x000fda0003f06270 */
[----:B------:R-:W-:Y:S05]  /*6860*/  @P0 BRA `(.L_x_98) ;  /* 0x0000000000b00947 */ /* 0x000fea0003800000 */
[----:B--2---:R-:W-:Y:S01]  /*6870*/  IABS R8, R7 ;  /* 0x0000000700087213 */ /* 0x004fe20000000000 */
[----:B------:R0:W1:Y:S01]  /*6880*/  LDS R9, [R4+0xbfc0] ;  /* 0x00bfc00004097984 */ /* 0x0000620000000800 */
[----:B------:R-:W-:Y:S01]  /*6890*/  VIADD R10, R10, 0xa338 ;  /* 0x0000a3380a0a7836 */ /* 0x000fe20000000000 */
[----:B------:R-:W-:Y:S01]  /*68a0*/  ISETP.NE.AND P1, PT, R7, RZ, PT ;  /* 0x000000ff0700720c */ /* 0x000fe20003f25270 */
[----:B------:R-:W2:Y:S01]  /*68b0*/  I2F.RP R11, R8 ;  /* 0x00000008000b7306 */ /* 0x000ea20000209400 */
[----:B------:R-:W-:Y:S01]  /*68c0*/  IMAD.MOV.U32 R12, RZ, RZ, RZ ;  /* 0x000000ffff0c7224 */ /* 0x000fe200078e00ff */
[----:B------:R-:W-:Y:S02]  /*68d0*/  MOV R14, R5 ;  /* 0x00000005000e7202 */ /* 0x000fe40000000f00 */
[----:B------:R-:W-:Y:S01]  /*68e0*/  LEA R10, R15, R10, 0x18 ;  /* 0x0000000a0f0a7211 */ /* 0x000fe200078ec0ff */
[----:B------:R-:W-:-:S03]  /*68f0*/  IMAD R15, R7, UR4, RZ ;  /* 0x00000004070f7c24 */ /* 0x000fc6000f8e02ff */
[----:B--2---:R-:W2:Y:S02]  /*6900*/  MUFU.RCP R11, R11 ;  /* 0x0000000b000b7308 */ /* 0x004ea40000001000 */
[----:B--2---:R-:W-:Y:S01]  /*6910*/  VIADD R13, R11, 0xffffffe ;  /* 0x0ffffffe0b0d7836 */ /* 0x004fe20000000000 */
[----:B------:R-:W-:-:S05]  /*6920*/  LOP3.LUT R11, RZ, R7, RZ, 0x33, !PT ;  /* 0x00000007ff0b7212 */ /* 0x000fca00078e33ff */
[----:B------:R-:W2:Y:S02]  /*6930*/  F2I.FTZ.U32.TRUNC.NTZ R13, R13 ;  /* 0x0000000d000d7305 */ /* 0x000ea4000021f000 */
[----:B--2---:R-:W-:-:S04]  /*6940*/  IMAD.MOV R17, RZ, RZ, -R13 ;  /* 0x000000ffff117224 */ /* 0x004fc800078e0a0d */
[----:B------:R-:W-:-:S04]  /*6950*/  IMAD R17, R17, R8, RZ ;  /* 0x0000000811117224 */ /* 0x000fc800078e02ff */
[----:B------:R-:W-:-:S04]  /*6960*/  IMAD.HI.U32 R12, R13, R17, R12 ;  /* 0x000000110d0c7227 */ /* 0x000fc800078e000c */
[----:B01----:R-:W-:-:S07]  /*6970*/  IMAD R13, R0, R15, RZ ;  /* 0x0000000f000d7224 */ /* 0x003fce00078e02ff */
.L_x_99:
        /* <DEDUP_REMOVED lines=10> */
[----:B------:R-:W-:Y:S01]  /*6a20*/  @!P2 IMAD.IADD R17, R17, 0x1, -R16 ;  /* 0x000000011111a824 */ /* 0x000fe200078e0a10 */
[----:B------:R-:W-:Y:S01]  /*6a30*/  LOP3.LUT R16, R14, R7, RZ, 0x3c, !PT ;  /* 0x000000070e107212 */ /* 0x000fe200078e3cff */
[----:B------:R-:W-:-:S03]  /*6a40*/  @!P2 VIADD R15, R15, 0x1 ;  /* 0x000000010f0fa836 */ /* 0x000fc60000000000 */
[----:B------:R-:W-:Y:S02]  /*6a50*/  ISETP.GE.U32.AND P0, PT, R17, R8, PT ;  /* 0x000000081100720c */ /* 0x000fe40003f06070 */
[----:B------:R-:W-:-:S11]  /*6a60*/  ISETP.GE.AND P3, PT, R16, RZ, PT ;  /* 0x000000ff1000720c */ /* 0x000fd60003f66270 */
[----:B------:R-:W-:-:S05]  /*6a70*/  @P0 IADD3 R15, PT, PT, R15, 0x1, RZ ;  /* 0x000000010f0f0810 */ /* 0x000fca0007ffe0ff */
[----:B------:R-:W-:-:S05]  /*6a80*/  @!P3 IMAD.MOV R15, RZ, RZ, -R15 ;  /* 0x000000ffff0fb224 */ /* 0x000fca00078e0a0f */
[----:B------:R-:W-:-:S05]  /*6a90*/  SEL R15, R11, R15, !P1 ;  /* 0x0000000f0b0f7207 */ /* 0x000fca0004800000 */
[----:B------:R-:W-:Y:S02]  /*6aa0*/  IMAD.MOV R16, RZ, RZ, -R15 ;  /* 0x000000ffff107224 */ /* 0x000fe400078e0a0f */
[----:B------:R-:W-:Y:S02]  /*6ab0*/  IMAD R15, R15, R9, R0 ;  /* 0x000000090f0f7224 */ /* 0x000fe400078e0200 */
[----:B------:R-:W-:Y:S02]  /*6ac0*/  IMAD R16, R7, R16, R14 ;  /* 0x0000001007107224 */ /* 0x000fe400078e020e */
[----:B------:R-:W-:Y:S02]  /*6ad0*/  VIADD R14, R14, 0x400 ;  /* 0x000004000e0e7836 */ /* 0x000fe40000000000 */
[----:B------:R-:W-:-:S03]  /*6ae0*/  IMAD.IADD R15, R15, 0x1, R16 ;  /* 0x000000010f0f7824 */ /* 0x000fc600078e0210 */
[----:B------:R-:W-:Y:S01]  /*6af0*/  ISETP.GE.AND P0, PT, R14, R6, PT ;  /* 0x000000060e00720c */ /* 0x000fe20003f06270 */
[----:B------:R-:W-:-:S05]  /*6b00*/  IMAD R16, R15, 0x4, R4 ;  /* 0x000000040f107824 */ /* 0x000fca00078e0204 */
[----:B0-----:R0:W-:Y:S07]  /*6b10*/  STS [R16], R19 ;  /* 0x0000001310007388 */ /* 0x0011ee0000000800 */
[----:B------:R-:W-:Y:S05]  /*6b20*/  @!P0 BRA `(.L_x_99) ;  /* 0xfffffffc00948947 */ /* 0x000fea000383ffff */
.L_x_98:
[----:B------:R-:W-:Y:S05]  /*6b30*/  BSYNC.RECONVERGENT B0 ;  /* 0x0000000000007941 */ /* 0x000fea0003800200 */
.L_x_97:
[----:B------:R-:W1:Y:S01]  /*6b40*/  LDS R7, [UR12+0xbfcc] ;  /* 0x00bfcc0cff077984 */ /* 0x000e620008000800 */
[----:B------:R-:W-:Y:S01]  /*6b50*/  BSSY.RECONVERGENT B0, `(.L_x_100) ;  /* 0x0000022000007945 */ /* 0x000fe20003800200 */
[----:B-1----:R-:W-:-:S05]  /*6b60*/  IADD3 R7, PT, PT, R0, R7, RZ ;  /* 0x0000000700077210 */ /* 0x002fca0007ffe0ff */
[----:B------:R-:W-:-:S05]  /*6b70*/  IMAD R4, R0, R7, RZ ;  /* 0x0000000700047224 */ /* 0x000fca00078e02ff */
[----:B------:R-:W-:-:S13]  /*6b80*/  ISETP.GE.U32.AND P0, PT, R5, R4, PT ;  /* 0x000000040500720c */ /* 0x000fda0003f06070 */
[----:B------:R-:W-:Y:S05]  /*6b90*/  @P0 BRA `(.L_x_101) ;  /* 0x0000000000740947 */ /* 0x000fea0003800000 */
[----:B--2---:R-:W1:Y:S01]  /*6ba0*/  I2F.U32.RP R8, R0 ;  /* 0x0000000000087306 */ /* 0x004e620000209000 */
[----:B------:R-:W-:Y:S01]  /*6bb0*/  IMAD.MOV R9, RZ, RZ, -R0 ;  /* 0x000000ffff097224 */ /* 0x000fe200078e0a00 */
[----:B------:R-:W-:Y:S01]  /*6bc0*/  UIADD3 UR5, UPT, UPT, UR6, 0x6120, URZ ;  /* 0x0000612006057890 */ /* 0x000fe2000fffe0ff */
[----:B------:R-:W-:Y:S01]  /*6bd0*/  IMAD R4, R4, UR4, R5 ;  /* 0x0000000404047c24 */ /* 0x000fe2000f8e0205 */
[----:B------:R-:W-:Y:S02]  /*6be0*/  ISETP.NE.U32.AND P2, PT, R0, RZ, PT ;  /* 0x000000ff0000720c */ /* 0x000fe40003f45070 */
[----:B------:R-:W-:-:S06]  /*6bf0*/  ULEA UR5, UR11, UR5, 0x18 ;  /* 0x000000050b057291 */ /* 0x000fcc000f8ec0ff */
[----:B------:R-:W-:Y:S01]  /*6c00*/  LEA R4, R4, UR5, 0x2 ;  /* 0x0000000504047c11 */ /* 0x000fe2000f8e10ff */
[----:B-1----:R-:W1:Y:S05]  /*6c10*/  MUFU.RCP R8, R8 ;  /* 0x0000000800087308 */ /* 0x002e6a0000001000 */
[----:B------:R-:W-:Y:S01]  /*6c20*/  LDS R4, [R4] ;  /* 0x0000000004047984 */ /* 0x000fe20000000800 */
[----:B-1----:R-:W-:-:S04]  /*6c30*/  VIADD R6, R8, 0xffffffe ;  /* 0x0ffffffe08067836 */ /* 0x002fc80000000000 */
[----:B------:R1:W2:Y:S02]  /*6c40*/  F2I.FTZ.U32.TRUNC.NTZ R7, R6 ;  /* 0x0000000600077305 */ /* 0x0002a4000021f000 */
[----:B-1----:R-:W-:Y:S02]  /*6c50*/  IMAD.MOV.U32 R6, RZ, RZ, RZ ;  /* 0x000000ffff067224 */ /* 0x002fe400078e00ff */
[----:B--2---:R-:W-:-:S04]  /*6c60*/  IMAD R9, R9, R7, RZ ;  /* 0x0000000709097224 */ /* 0x004fc800078e02ff */
[----:B------:R-:W-:Y:S02]  /*6c70*/  IMAD.HI.U32 R10, R7, R9, R6 ;  /* 0x00000009070a7227 */ /* 0x000fe400078e0006 */
[----:B------:R-:W1:Y:S04]  /*6c80*/  LDS R6, [UR12+0xbfc0] ;  /* 0x00bfc00cff067984 */ /* 0x000e680008000800 */
[----:B------:R-:W-:-:S04]  /*6c90*/  IMAD.HI.U32 R10, R10, R5, RZ ;  /* 0x000000050a0a7227 */ /* 0x000fc800078e00ff */
[----:B------:R-:W-:-:S04]  /*6ca0*/  IMAD.MOV R7, RZ, RZ, -R10 ;  /* 0x000000ffff077224 */ /* 0x000fc800078e0a0a */
[----:B------:R-:W-:-:S05]  /*6cb0*/  IMAD R7, R0, R7, R5 ;  /* 0x0000000700077224 */ /* 0x000fca00078e0205 */
[----:B------:R-:W-:-:S13]  /*6cc0*/  ISETP.GE.U32.AND P0, PT, R7, R0, PT ;  /* 0x000000000700720c */ /* 0x000fda0003f06070 */
[----:B------:R-:W-:Y:S01]  /*6cd0*/  @P0 IMAD.IADD R7, R7, 0x1, -R0 ;  /* 0x0000000107070824 */ /* 0x000fe200078e0a00 */
[----:B------:R-:W-:-:S04]  /*6ce0*/  @P0 IADD3 R10, PT, PT, R10, 0x1, RZ ;  /* 0x000000010a0a0810 */ /* 0x000fc80007ffe0ff */
[----:B------:R-:W-:-:S13]  /*6cf0*/  ISETP.GE.U32.AND P1, PT, R7, R0, PT ;  /* 0x000000000700720c */ /* 0x000fda0003f26070 */
[----:B------:R-:W-:Y:S01]  /*6d00*/  @P1 VIADD R10, R10, 0x1 ;  /* 0x000000010a0a1836 */ /* 0x000fe20000000000 */
[----:B------:R-:W-:-:S05]  /*6d10*/  @!P2 LOP3.LUT R10, RZ, R0, RZ, 0x33, !PT ;  /* 0x00000000ff0aa212 */ /* 0x000fca00078e33ff */
[----:B------:R-:W-:-:S04]  /*6d20*/  IMAD.MOV R7, RZ, RZ, -R10 ;  /* 0x000000ffff077224 */ /* 0x000fc800078e0a0a */
[----:B------:R-:W-:-:S04]  /*6d30*/  IMAD R7, R0, R7, R5 ;  /* 0x0000000700077224 */ /* 0x000fc800078e0205 */
[----:B-1----:R-:W-:-:S05]  /*6d40*/  IMAD R7, R10, R6, R7 ;  /* 0x000000060a077224 */ /* 0x002fca00078e0207 */
[----:B------:R-:W-:-:S05]  /*6d50*/  LEA R7, R7, UR12, 0x2 ;  /* 0x0000000c07077c11 */ /* 0x000fca000f8e10ff */
[----:B------:R1:W-:Y:S02]  /*6d60*/  STS [R7], R4 ;  /* 0x0000000407007388 */ /* 0x0003e40000000800 */
.L_x_101:
[----:B------:R-:W-:Y:S05]  /*6d70*/  BSYNC.RECONVERGENT B0 ;  /* 0x0000000000007941 */ /* 0x000fea0003800200 */
.L_x_100:
[----:B------:R-:W-:Y:S06]  /*6d80*/  MEMBAR.SC.GPU ;  /* 0x0000000000007992 */ /* 0x000fec0000002000 */
[----:B------:R-:W-:-:S00]  /*6d90*/  ERRBAR ;  /* 0x00000000000079ab */ /* 0x000fc00000000000 */
[----:B------:R-:W-:Y:S06]  /*6da0*/  CGAERRBAR ;  /* 0x00000000000075ab */ /* 0x000fec0000000000 */
[----:B------:R-:W-:Y:S02]  /*6db0*/  CCTL.IVALL ;  /* 0x00000000ff00798f */ /* 0x000fe40002000000 */
[----:B------:R-:W-:Y:S06]  /*6dc0*/  BAR.SYNC.DEFER_BLOCKING 0x0 ;  /* 0x0000000000007b1d */ /* 0x000fec0000010000 */
[----:B------:R-:W-:Y:S01]  /*6dd0*/  BSSY.RECONVERGENT B0, `(.L_x_102) ;  /* 0x00000f8000007945 */ /* 0x000fe20003800200 */
[----:B--2---:R-:W2:Y:S02]  /*6de0*/  LDS.128 R8, [UR12+0xbfc0] ;  /* 0x00bfc00cff087984 */ /* 0x004ea40008000c00 */
[----:B--2---:R-:W-:-:S05]  /*6df0*/  IMAD R0, R10, R11, RZ ;  /* 0x0000000b0a007224 */ /* 0x004fca00078e02ff */
[----:B------:R-:W-:-:S13]  /*6e00*/  ISETP.GE.AND P0, PT, R5, R0, PT ;  /* 0x000000000500720c */ /* 0x000fda0003f06270 */
[----:B------:R-:W-:Y:S05]  /*6e10*/  @P0 BRA `(.L_x_103) ;  /* 0x0000000c00cc0947 */ /* 0x000fea0003800000 */
[----:B-1----:R-:W1:Y:S04]  /*6e20*/  LDS R4, [UR12+0xbfd0] ;  /* 0x00bfd00cff047984 */ /* 0x002e680008000800 */
[----:B------:R-:W2:Y:S01]  /*6e30*/  LDS R9, [UR12+0xbfbc] ;  /* 0x00bfbc0cff097984 */ /* 0x000ea20008000800 */
[C---:B-1----:R-:W-:Y:S01]  /*6e40*/  ISETP.GT.AND P0, PT, R4.reuse, -0x1, PT ;  /* 0xffffffff0400780c */ /* 0x042fe20003f04270 */
[----:B------:R-:W-:Y:S02]  /*6e50*/  IMAD.MOV R6, RZ, RZ, -R4 ;  /* 0x000000ffff067224 */ /* 0x000fe400078e0a04 */
[----:B------:R-:W-:Y:S02]  /*6e60*/  IMAD.SHL.U32 R23, R4, 0x2, RZ ;  /* 0x0000000204177824 */ /* 0x000fe400078e00ff */
[----:B------:R-:W-:-:S02]  /*6e70*/  IMAD R11, R6, UR4, R11 ;  /* 0x00000004060b7c24 */ /* 0x000fc4000f8e020b */
[----:B------:R-:W-:-:S06]  /*6e80*/  VIADD R12, R23, 0x1 ;  /* 0x00000001170c7836 */ /* 0x000fcc0000000000 */
[----:B--2---:R-:W-:Y:S05]  /*6e90*/  @P0 BRA `(.L_x_104) ;  /* 0x0000000000f80947 */ /* 0x004fea0003800000 */
[----:B------:R-:W-:Y:S01]  /*6ea0*/  IABS R12, R10 ;  /* 0x0000000a000c7213 */ /* 0x000fe20000000000 */
[----:B------:R-:W-:Y:S01]  /*6eb0*/  BSSY.RECONVERGENT B1, `(.L_x_105) ;  /* 0x000003b000017945 */ /* 0x000fe20003800200 */
[----:B------:R-:W-:Y:S02]  /*6ec0*/  IMAD.MOV.U32 R13, RZ, RZ, R5 ;  /* 0x000000ffff0d7224 */ /* 0x000fe400078e0005 */
[----:B------:R-:W1:Y:S08]  /*6ed0*/  I2F.RP R14, R12 ;  /* 0x0000000c000e7306 */ /* 0x000e700000209400 */
[----:B-1----:R-:W1:Y:S02]  /*6ee0*/  MUFU.RCP R14, R14 ;  /* 0x0000000e000e7308 */ /* 0x002e640000001000 */
[----:B-1----:R-:W-:-:S06]  /*6ef0*/  IADD3 R6, PT, PT, R14, 0xffffffe, RZ ;  /* 0x0ffffffe0e067810 */ /* 0x002fcc0007ffe0ff */
[----:B------:R1:W2:Y:S02]  /*6f00*/  F2I.FTZ.U32.TRUNC.NTZ R7, R6 ;  /* 0x0000000600077305 */ /* 0x0002a4000021f000 */
[----:B-1----:R-:W-:Y:S02]  /*6f10*/  IMAD.MOV.U32 R6, RZ, RZ, RZ ;  /* 0x000000ffff067224 */ /* 0x002fe400078e00ff */
[----:B--2---:R-:W-:-:S04]  /*6f20*/  IMAD.MOV R15, RZ, RZ, -R7 ;  /* 0x000000ffff0f7224 */ /* 0x004fc800078e0a07 */
[----:B------:R-:W-:-:S04]  /*6f30*/  IMAD R15, R15, R12, RZ ;  /* 0x0000000c0f0f7224 */ /* 0x000fc800078e02ff */
[----:B------:R-:W-:-:S07]  /*6f40*/  IMAD.HI.U32 R7, R7, R15, R6 ;  /* 0x0000000f07077227 */ /* 0x000fce00078e0006 */
.L_x_108:
[-C--:B------:R-:W-:Y:S01]  /*6f50*/  IABS R6, R10.reuse ;  /* 0x0000000a00067213 */ /* 0x080fe20000000000 */
[----:B------:R-:W-:Y:S01]  /*6f60*/  BSSY.RECONVERGENT B2, `(.L_x_106) ;  /* 0x000002c000027945 */ /* 0x000fe20003800200 */
[----:B------:R-:W-:Y:S02]  /*6f70*/  IABS R15, R13 ;  /* 0x0000000d000f7213 */ /* 0x000fe40000000000 */
[-C--:B0-----:R-:W-:Y:S01]  /*6f80*/  LOP3.LUT R16, R13, R10.reuse, RZ, 0x3c, !PT ;  /* 0x0000000a0d107212 */ /* 0x081fe200078e3cff */
[----:B------:R-:W-:Y:S01]  /*6f90*/  IMAD.MOV R6, RZ, RZ, -R6 ;  /* 0x000000ffff067224 */ /* 0x000fe200078e0a06 */
[----:B------:R-:W-:Y:S01]  /*6fa0*/  LOP3.LUT R17, RZ, R10, RZ, 0x33, !PT ;  /* 0x0000000aff117212 */ /* 0x000fe200078e33ff */
[----:B------:R-:W-:Y:S01]  /*6fb0*/  IMAD.HI.U32 R14, R7, R15, RZ ;  /* 0x0000000f070e7227 */ /* 0x000fe200078e00ff */
[----:B------:R-:W-:-:S03]  /*6fc0*/  ISETP.GE.AND P2, PT, R16, RZ, PT ;  /* 0x000000ff1000720c */ /* 0x000fc60003f46270 */
[----:B------:R-:W-:Y:S01]  /*6fd0*/  IMAD R15, R14, R6, R15 ;  /* 0x000000060e0f7224 */ /* 0x000fe200078e020f */
[----:B------:R-:W-:-:S04]  /*6fe0*/  IABS R6, R10 ;  /* 0x0000000a00067213 */ /* 0x000fc80000000000 */
[----:B------:R-:W-:-:S13]  /*6ff0*/  ISETP.GT.U32.AND P1, PT, R12, R15, PT ;  /* 0x0000000f0c00720c */ /* 0x000fda0003f24070 */
[----:B------:R-:W-:Y:S01]  /*7000*/  @!P1 IMAD.IADD R15, R15, 0x1, -R6 ;  /* 0x000000010f0f9824 */ /* 0x000fe200078e0a06 */
[----:B------:R-:W-:Y:S02]  /*7010*/  @!P1 IADD3 R14, PT, PT, R14, 0x1, RZ ;  /* 0x000000010e0e9810 */ /* 0x000fe40007ffe0ff */
[----:B------:R-:W-:Y:S02]  /*7020*/  ISETP.NE.AND P1, PT, R10, RZ, PT ;  /* 0x000000ff0a00720c */ /* 0x000fe40003f25270 */
[----:B------:R-:W-:-:S13]  /*7030*/  ISETP.GE.U32.AND P0, PT, R15, R12, PT ;  /* 0x0000000c0f00720c */ /* 0x000fda0003f06070 */
[----:B------:R-:W-:-:S04]  /*7040*/  @P0 VIADD R14, R14, 0x1 ;  /* 0x000000010e0e0836 */ /* 0x000fc80000000000 */
[----:B------:R-:W-:-:S05]  /*7050*/  @!P2 IMAD.MOV R14, RZ, RZ, -R14 ;  /* 0x000000ffff0ea224 */ /* 0x000fca00078e0a0e */
[----:B------:R-:W-:-:S04]  /*7060*/  SEL R16, R17, R14, !P1 ;  /* 0x0000000e11107207 */ /* 0x000fc80004800000 */
[----:B------:R-:W-:-:S04]  /*7070*/  ISETP.GE.AND P0, PT, R16, R11, PT ;  /* 0x0000000b1000720c */ /* 0x000fc80003f06270 */
[----:B------:R-:W-:-:S13]  /*7080*/  ISETP.LT.OR P0, PT, R16, 0x1, P0 ;  /* 0x000000011000780c */ /* 0x000fda0000701670 */
[----:B------:R-:W-:Y:S05]  /*7090*/  @P0 BRA `(.L_x_107) ;  /* 0x0000000000600947 */ /* 0x000fea0003800000 */
[----:B------:R-:W0:Y:S01]  /*70a0*/  I2F.RP R7, R6 ;  /* 0x0000000600077306 */ /* 0x000e220000209400 */
[--C-:B------:R-:W-:Y:S01]  /*70b0*/  IMAD.MOV.U32 R12, RZ, RZ, R6.reuse ;  /* 0x000000ffff0c7224 */ /* 0x100fe200078e0006 */
[----:B------:R-:W-:Y:S01]  /*70c0*/  ISETP.GE.AND P2, PT, R13, RZ, PT ;  /* 0x000000ff0d00720c */ /* 0x000fe20003f46270 */
[----:B------:R-:W1:Y:S01]  /*70d0*/  S2UR UR6, SR_CgaCtaId ;  /* 0x00000000000679c3 */ /* 0x000e620000008800 */
[----:B------:R-:W-:Y:S01]  /*70e0*/  IMAD.IADD R14, R15, 0x1, -R6 ;  /* 0x000000010f0e7824 */ /* 0x000fe200078e0a06 */
[----:B------:R-:W-:Y:S01]  /*70f0*/  UMOV UR5, 0x400 ;  /* 0x0000040000057882 */ /* 0x000fe20000000000 */
[-C--:B------:R-:W-:Y:S01]  /*7100*/  ISETP.GT.U32.AND P0, PT, R12, R15.reuse, PT ;  /* 0x0000000f0c00720c */ /* 0x080fe20003f04070 */
[----:B------:R-:W-:Y:S01]  /*7110*/  UIADD3 UR5, UPT, UPT, UR5, 0x3090, URZ ;  /* 0x0000309005057890 */ /* 0x000fe2000fffe0ff */
[----:B------:R-:W-:Y:S02]  /*7120*/  IADD3 R16, PT, PT, R4, R16, RZ ;  /* 0x0000001004107210 */ /* 0x000fe40007ffe0ff */
[----:B------:R-:W-:Y:S01]  /*7130*/  SEL R14, R14, R15, !P0 ;  /* 0x0000000f0e0e7207 */ /* 0x000fe20004000000 */
[----:B0-----:R-:W0:Y:S04]  /*7140*/  MUFU.RCP R7, R7 ;  /* 0x0000000700077308 */ /* 0x001e280000001000 */
[----:B------:R-:W-:-:S05]  /*7150*/  @!P2 IMAD.MOV R14, RZ, RZ, -R14 ;  /* 0x000000ffff0ea224 */ /* 0x000fca00078e0a0e */
[----:B------:R-:W-:-:S05]  /*7160*/  SEL R14, R17, R14, !P1 ;  /* 0x0000000e110e7207 */ /* 0x000fca0004800000 */
[----:B------:R-:W-:Y:S01]  /*7170*/  IMAD.IADD R15, R9, 0x1, R14 ;  /* 0x00000001090f7824 */ /* 0x000fe200078e020e */
[----:B-1----:R-:W-:-:S03]  /*7180*/  ULEA UR5, UR6, UR5, 0x18 ;  /* 0x0000000506057291 */ /* 0x002fc6000f8ec0ff */
[----:B------:R-:W-:Y:S02]  /*7190*/  IMAD R15, R16, R8, R15 ;  /* 0x00000008100f7224 */ /* 0x000fe400078e020f */
[----:B0-----:R-:W-:-:S03]  /*71a0*/  VIADD R17, R7, 0xffffffe ;  /* 0x0ffffffe07117836 */ /* 0x001fc60000000000 */
[----:B------:R-:W-:Y:S01]  /*71b0*/  LEA R15, R15, UR5, 0x2 ;  /* 0x000000050f0f7c11 */ /* 0x000fe2000f8e10ff */
[----:B------:R-:W4:Y:S04]  /*71c0*/  F2I.FTZ.U32.TRUNC.NTZ R7, R17 ;  /* 0x0000001100077305 */ /* 0x000f28000021f000 */
[----:B------:R0:W-:Y:S01]  /*71d0*/  STS [R15], RZ ;  /* 0x000000ff0f007388 */ /* 0x0001e20000000800 */
[----:B----4-:R-:W-:-:S04]  /*71e0*/  IMAD.MOV R19, RZ, RZ, -R7 ;  /* 0x000000ffff137224 */ /* 0x010fc800078e0a07 */
[----:B------:R-:W-:Y:S02]  /*71f0*/  IMAD R19, R19, R6, RZ ;  /* 0x0000000613137224 */ /* 0x000fe400078e02ff */
[----:B------:R-:W-:-:S04]  /*7200*/  IMAD.MOV.U32 R6, RZ, RZ, RZ ;  /* 0x000000ffff067224 */ /* 0x000fc800078e00ff */
[----:B0-----:R-:W-:-:S07]  /*7210*/  IMAD.HI.U32 R7, R7, R19, R6 ;  /* 0x0000001307077227 */ /* 0x001fce00078e0006 */
.L_x_107:
[----:B------:R-:W-:Y:S05]  /*7220*/  BSYNC.RECONVERGENT B2 ;  /* 0x0000000000027941 */ /* 0x000fea0003800200 */
.L_x_106:
[----:B------:R-:W-:-:S05]  /*7230*/  VIADD R13, R13, UR10 ;  /* 0x0000000a0d0d7c36 */ /* 0x000fca0008000000 */
[----:B------:R-:W-:-:S13]  /*7240*/  ISETP.GE.AND P0, PT, R13, R0, PT ;  /* 0x000000000d00720c */ /* 0x000fda0003f06270 */
[----:B------:R-:W-:Y:S05]  /*7250*/  @!P0 BRA `(.L_x_108) ;  /* 0xfffffffc003c8947 */ /* 0x000fea000383ffff */
[----:B------:R-:W-:Y:S05]  /*7260*/  BSYNC.RECONVERGENT B1 ;  /* 0x0000000000017941 */ /* 0x000fea0003800200 */
.L_x_105:
[----:B------:R-:W-:Y:S05]  /*7270*/  BRA `(.L_x_103) ;  /* 0x0000000800b47947 */ /* 0x000fea0003800000 */
.L_x_104:
[C---:B------:R-:W-:Y:S02]  /*7280*/  LOP3.LUT R6, R23.reuse, 0xe, RZ, 0xc0, !PT ;  /* 0x0000000e17067812 */ /* 0x040fe400078ec0ff */
[----:B------:R-:W-:Y:S02]  /*7290*/  LOP3.LUT R7, R23, 0x6, RZ, 0xc0, !PT ;  /* 0x0000000617077812 */ /* 0x000fe400078ec0ff */
[----:B------:R-:W-:Y:S02]  /*72a0*/  ISETP.GE.U32.AND P1, PT, R6, 0x7, PT ;  /* 0x000000070600780c */ /* 0x000fe40003f26070 */
[----:B------:R-:W-:Y:S02]  /*72b0*/  ISETP.GE.U32.AND P2, PT, R7, 0x3, PT ;  /* 0x000000030700780c */ /* 0x000fe40003f46070 */
[----:B------:R-:W-:Y:S02]  /*72c0*/  LOP3.LUT R12, R12, 0xfffffff0, RZ, 0xc0, !PT ;  /* 0xfffffff00c0c7812 */ /* 0x000fe400078ec0ff */
[----:B------:R-:W-:-:S09]  /*72d0*/  MOV R13, R5 ;  /* 0x00000005000d7202 */ /* 0x000fd20000000f00 */
.L_x_116:
[-C--:B------:R-:W-:Y:S01]  /*72e0*/  IABS R14, R10.reuse ;  /* 0x0000000a000e7213 */ /* 0x080fe20000000000 */
[----:B------:R-:W-:Y:S01]  /*72f0*/  BSSY.RECONVERGENT B1, `(.L_x_109) ;  /* 0x00000a2000017945 */ /* 0x000fe20003800200 */
[----:B------:R-:W-:Y:S02]  /*7300*/  IABS R15, R13 ;  /* 0x0000000d000f7213 */ /* 0x000fe40000000000 */
[----:B0-----:R-:W0:Y:S01]  /*7310*/  I2F.RP R16, R14 ;  /* 0x0000000e00107306 */ /* 0x001e220000209400 */
[----:B----4-:R-:W-:-:S07]  /*7320*/  IABS R19, R10 ;  /* 0x0000000a00137213 */ /* 0x010fce0000000000 */
[----:B0-----:R-:W0:Y:S02]  /*7330*/  MUFU.RCP R16, R16 ;  /* 0x0000001000107308 */ /* 0x001e240000001000 */
[----:B0-----:R-:W-:-:S06]  /*7340*/  VIADD R6, R16, 0xffffffe ;  /* 0x0ffffffe10067836 */ /* 0x001fcc0000000000 */
        /* <DEDUP_REMOVED lines=15> */
[----:B------:R-:W-:-:S06]  /*7440*/  @P0 VIADD R6, R6, 0x1 ;  /* 0x0000000106060836 */ /* 0x000fcc0000000000 */
[----:B------:R-:W-:Y:S01]  /*7450*/  @!P4 IMAD.MOV R6, RZ, RZ, -R6 ;  /* 0x000000ffff06c224 */ /* 0x000fe200078e0a06 */
[----:B------:R-:W-:-:S04]  /*7460*/  @!P3 LOP3.LUT R6, RZ, R10, RZ, 0x33, !PT ;  /* 0x0000000aff06b212 */ /* 0x000fc800078e33ff */
[----:B------:R-:W-:-:S04]  /*7470*/  ISETP.GE.AND P0, PT, R6, R11, PT ;  /* 0x0000000b0600720c */ /* 0x000fc80003f06270 */
[----:B------:R-:W-:-:S13]  /*7480*/  ISETP.LT.OR P0, PT, R6, 0x1, P0 ;  /* 0x000000010600780c */ /* 0x000fda0000701670 */
[----:B------:R-:W-:Y:S05]  /*7490*/  @P0 BRA `(.L_x_110) ;  /* 0x00000008001c0947 */ /* 0x000fea0003800000 */
[--C-:B------:R-:W-:Y:S02]  /*74a0*/  IMAD.MOV R14, RZ, RZ, -R6.reuse ;  /* 0x000000ffff0e7224 */ /* 0x100fe400078e0a06 */
[----:B------:R-:W-:Y:S02]  /*74b0*/  HFMA2 R16, -RZ, RZ, 0, 0 ;  /* 0x00000000ff107431 */ /* 0x000fe400000001ff */
[----:B------:R-:W-:Y:S02]  /*74c0*/  IMAD.IADD R15, R4, 0x1, R6 ;  /* 0x00000001040f7824 */ /* 0x000fe400078e0206 */
[----:B------:R-:W-:Y:S02]  /*74d0*/  IMAD R14, R10, R14, R13 ;  /* 0x0000000e0a0e7224 */ /* 0x000fe400078e020d */
[----:B------:R-:W-:Y:S02]  /*74e0*/  IMAD R15, R15, R8, RZ ;  /* 0x000000080f0f7224 */ /* 0x000fe400078e02ff */
[----:B------:R-:W-:-:S03]  /*74f0*/  IMAD.MOV R6, RZ, RZ, -R4 ;  /* 0x000000ffff067224 */ /* 0x000fc600078e0a04 */
[----:B------:R-:W-:Y:S01]  /*7500*/  IADD3 R18, PT, PT, R15, R4, R14 ;  /* 0x000000040f127210 */ /* 0x000fe20007ffe00e */
[----:B------:R-:W-:-:S07]  /*7510*/  IMAD.MOV.U32 R17, RZ, RZ, R6 ;  /* 0x000000ffff117224 */ /* 0x000fce00078e0006 */
.L_x_115:
[----:B------:R-:W-:Y:S01]  /*7520*/  ISETP.GE.U32.AND P0, PT, R4, 0x8, PT ;  /* 0x000000080400780c */ /* 0x000fe20003f06070 */
[C---:B------:R-:W-:Y:S01]  /*7530*/  IMAD R20, R17.reuse, R8, R18 ;  /* 0x0000000811147224 */ /* 0x040fe200078e0212 */
[----:B------:R-:W-:Y:S01]  /*7540*/  ISETP.NE.AND P3, PT, R17, R4, PT ;  /* 0x000000041100720c */ /* 0x000fe20003f65270 */
[----:B------:R-:W-:-:S10]  /*7550*/  IMAD.MOV.U32 R7, RZ, RZ, R6 ;  /* 0x000000ffff077224 */ /* 0x000fd400078e0006 */
[----:B------:R-:W-:Y:S05]  /*7560*/  @!P0 BRA `(.L_x_111) ;  /* 0x0000000000888947 */ /* 0x000fea0003800000 */
[----:B------:R-:W0:Y:S01]  /*7570*/  S2UR UR6, SR_CgaCtaId ;  /* 0x00000000000679c3 */ /* 0x000e220000008800 */
[----:B------:R-:W-:Y:S01]  /*7580*/  IMAD.MOV.U32 R7, RZ, RZ, R6 ;  /* 0x000000ffff077224 */ /* 0x000fe200078e0006 */
[----:B------:R-:W-:Y:S02]  /*7590*/  UMOV UR5, 0x400 ;  /* 0x0000040000057882 */ /* 0x000fe40000000000 */
[----:B0-----:R-:W-:-:S12]  /*75a0*/  ULEA UR5, UR6, UR5, 0x18 ;  /* 0x0000000506057291 */ /* 0x001fd8000f8ec0ff */
.L_x_112:
[----:B------:R-:W-:Y:S02]  /*75b0*/  IMAD.IADD R19, R20, 0x1, R7 ;  /* 0x0000000114137824 */ /* 0x000fe400078e0207 */
[----:B------:R-:W-:-:S03]  /*75c0*/  VIADD R7, R7, 0x10 ;  /* 0x0000001007077836 */ /* 0x000fc60000000000 */
[----:B------:R-:W-:-:S05]  /*75d0*/  LEA R19, R19, UR5, 0x2 ;  /* 0x0000000513137c11 */ /* 0x000fca000f8e10ff */
[----:B------:R-:W-:Y:S04]  /*75e0*/  LDS R21, [R19] ;  /* 0x0000000013157984 */ /* 0x000fe80000000800 */
[----:B------:R-:W0:Y:S04]  /*75f0*/  LDS R22, [R19+0x4] ;  /* 0x0000040013167984 */ /* 0x000e280000000800 */
[----:B------:R-:W-:Y:S04]  /*7600*/  LDS R24, [R19+0x8] ;  /* 0x0000080013187984 */ /* 0x000fe80000000800 */
[----:B------:R-:W1:Y:S01]  /*7610*/  LDS R25, [R19+0xc] ;  /* 0x00000c0013197984 */ /* 0x000e620000000800 */
[----:B0-----:R-:W-:-:S03]  /*7620*/  IADD3 R21, PT, PT, R22, R21, R16 ;  /* 0x0000001516157210 */ /* 0x001fc60007ffe010 */
[----:B------:R-:W-:Y:S04]  /*7630*/  LDS R16, [R19+0x10] ;  /* 0x0000100013107984 */ /* 0x000fe80000000800 */
[----:B------:R-:W0:Y:S01]  /*7640*/  LDS R22, [R19+0x14] ;  /* 0x0000140013167984 */ /* 0x000e220000000800 */
[----:B-1----:R-:W-:-:S03]  /*7650*/  IADD3 R21, PT, PT, R25, R24, R21 ;  /* 0x0000001819157210 */ /* 0x002fc60007ffe015 */
[----:B------:R-:W-:Y:S04]  /*7660*/  LDS R25, [R19+0x18] ;  /* 0x0000180013197984 */ /* 0x000fe80000000800 */
[----:B------:R-:W1:Y:S04]  /*7670*/  LDS R24, [R19+0x1c] ;  /* 0x00001c0013187984 */ /* 0x000e680000000800 */
[----:B------:R-:W-:Y:S01]  /*7680*/  LDS R27, [R19+0x20] ;  /* 0x00002000131b7984 */ /* 0x000fe20000000800 */
[----:B0-----:R-:W-:-:S03]  /*7690*/  IADD3 R16, PT, PT, R22, R16, R21 ;  /* 0x0000001016107210 */ /* 0x001fc60007ffe015 */
[----:B------:R-:W0:Y:S04]  /*76a0*/  LDS R22, [R19+0x24] ;  /* 0x0000240013167984 */ /* 0x000e280000000800 */
[----:B------:R-:W-:Y:S01]  /*76b0*/  LDS R21, [R19+0x28] ;  /* 0x0000280013157984 */ /* 0x000fe20000000800 */
[----:B-1----:R-:W-:-:S03]  /*76c0*/  IADD3 R24, PT, PT, R24, R25, R16 ;  /* 0x0000001918187210 */ /* 0x002fc60007ffe010 */
[----:B------:R-:W1:Y:S04]  /*76d0*/  LDS R16, [R19+0x2c] ;  /* 0x00002c0013107984 */ /* 0x000e680000000800 */
[----:B------:R-:W-:Y:S04]  /*76e0*/  LDS R25, [R19+0x30] ;  /* 0x0000300013197984 */ /* 0x000fe80000000800 */
[----:B------:R-:W2:Y:S01]  /*76f0*/  LDS R26, [R19+0x34] ;  /* 0x00003400131a7984 */ /* 0x000ea20000000800 */
[----:B0-----:R-:W-:-:S03]  /*7700*/  IADD3 R24, PT, PT, R22, R27, R24 ;  /* 0x0000001b16187210 */ /* 0x001fc60007ffe018 */
[----:B------:R-:W-:Y:S04]  /*7710*/  LDS R22, [R19+0x38] ;  /* 0x0000380013167984 */ /* 0x000fe80000000800 */
[----:B------:R-:W0:Y:S01]  /*7720*/  LDS R27, [R19+0x3c] ;  /* 0x00003c00131b7984 */ /* 0x000e220000000800 */
[----:B-1----:R-:W-:Y:S02]  /*7730*/  IADD3 R16, PT, PT, R16, R21, R24 ;  /* 0x0000001510107210 */ /* 0x002fe40007ffe018 */
[----:B------:R-:W-:-:S04]  /*7740*/  IADD3 R21, PT, PT, R4, R7, RZ ;  /* 0x0000000704157210 */ /* 0x000fc80007ffe0ff */
[----:B------:R-:W-:Y:S02]  /*7750*/  ISETP.NE.AND P0, PT, R21, R12, PT ;  /* 0x0000000c1500720c */ /* 0x000fe40003f05270 */
[----:B--2---:R-:W-:-:S04]  /*7760*/  IADD3 R25, PT, PT, R26, R25, R16 ;  /* 0x000000191a197210 */ /* 0x004fc80007ffe010 */
[----:B0-----:R-:W-:-:S07]  /*7770*/  IADD3 R16, PT, PT, R27, R22, R25 ;  /* 0x000000161b107210 */ /* 0x001fce0007ffe019 */
[----:B------:R-:W-:Y:S05]  /*7780*/  @P0 BRA `(.L_x_112) ;  /* 0xfffffffc00880947 */ /* 0x000fea000383ffff */
.L_x_111:
[----:B------:R-:W-:Y:S05]  /*7790*/  @!P1 BRA `(.L_x_113) ;  /* 0x0000000000489947 */ /* 0x000fea0003800000 */
        /* <DEDUP_REMOVED lines=15> */
[----:B------:R-:W1:Y:S01]  /*7890*/  LDS R26, [R21+0x1c] ;  /* 0x00001c00151a7984 */ /* 0x000e620000000800 */
[----:B0-----:R-:W-:-:S04]  /*78a0*/  IADD3 R16, PT, PT, R25, R16, R19 ;  /* 0x0000001019107210 */ /* 0x001fc80007ffe013 */
[----:B-1----:R-:W-:-:S07]  /*78b0*/  IADD3 R16, PT, PT, R26, R27, R16 ;  /* 0x0000001b1a107210 */ /* 0x002fce0007ffe010 */
.L_x_113:
        /* <DEDUP_REMOVED lines=14> */
.L_x_114:
[----:B------:R-:W0:Y:S01]  /*79a0*/  S2UR UR6, SR_CgaCtaId ;  /* 0x00000000000679c3 */ /* 0x000e220000008800 */
[----:B------:R-:W-:Y:S01]  /*79b0*/  UMOV UR5, 0x400 ;  /* 0x0000040000057882 */ /* 0x000fe20000000000 */
[----:B------:R-:W-:Y:S02]  /*79c0*/  LOP3.LUT P0, RZ, R4, 0x1, RZ, 0xc0, !PT ;  /* 0x0000000104ff7812 */ /* 0x000fe4000780c0ff */
[----:B------:R-:W-:Y:S01]  /*79d0*/  IADD3 R20, PT, PT, R20, R7, RZ ;  /* 0x0000000714147210 */ /* 0x000fe20007ffe0ff */
        /* <DEDUP_REMOVED lines=8> */
[----:B------:R-:W-:Y:S01]  /*7a60*/  VIADD R17, R23, 0x1 ;  /* 0x0000000117117836 */ /* 0x000fe20000000000 */
[----:B------:R-:W-:Y:S01]  /*7a70*/  MOV R6, RZ ;  /* 0x000000ff00067202 */ /* 0x000fe20000000f00 */
[----:B------:R-:W-:Y:S01]  /*7a80*/  UIADD3 UR5, UPT, UPT, UR5, 0x3090, URZ ;  /* 0x0000309005057890 */ /* 0x000fe2000fffe0ff */
[----:B------:R-:W-:Y:S02]  /*7a90*/  IABS R20, R16 ;  /* 0x0000001000147213 */ /* 0x000fe40000000000 */
[-C--:B------:R-:W-:Y:S01]  /*7aa0*/  IABS R18, R17.reuse ;  /* 0x0000001100127213 */ /* 0x080fe20000000000 */
[----:B------:R-:W-:Y:S01]  /*7ab0*/  ULEA UR5, UR6, UR5, 0x18 ;  /* 0x0000000506057291 */ /* 0x000fe2000f8ec0ff */
[-C--:B------:R-:W-:Y:S02]  /*7ac0*/  IABS R22, R17.reuse ;  /* 0x0000001100167213 */ /* 0x080fe40000000000 */
[----:B------:R-:W0:Y:S01]  /*7ad0*/  I2F.RP R19, R18 ;  /* 0x0000001200137306 */ /* 0x000e220000209400 */
[----:B------:R-:W-:-:S02]  /*7ae0*/  LOP3.LUT R16, R16, R17, RZ, 0x3c, !PT ;  /* 0x0000001110107212 */ /* 0x000fc400078e3cff */
[----:B------:R-:W-:Y:S02]  /*7af0*/  IADD3 R14, PT, PT, R15, R9, R14 ;  /* 0x000000090f0e7210 */ /* 0x000fe40007ffe00e */
[----:B------:R-:W-:Y:S02]  /*7b00*/  ISETP.GE.AND P4, PT, R16, RZ, PT ;  /* 0x000000ff1000720c */ /* 0x000fe40003f86270 */
[----:B------:R-:W-:Y:S01]  /*7b10*/  LOP3.LUT R16, RZ, R17, RZ, 0x33, !PT ;  /* 0x00000011ff107212 */ /* 0x000fe200078e33ff */
[----:B0-----:R-:W0:Y:S02]  /*7b20*/  MUFU.RCP R19, R19 ;  /* 0x0000001300137308 */ /* 0x001e240000001000 */
[----:B0-----:R-:W-:-:S06]  /*7b30*/  VIADD R7, R19, 0xffffffe ;  /* 0x0ffffffe13077836 */ /* 0x001fcc0000000000 */
[----:B------:R-:W0:Y:S02]  /*7b40*/  F2I.FTZ.U32.TRUNC.NTZ R7, R7 ;  /* 0x0000000700077305 */ /* 0x000e24000021f000 */
[----:B0-----:R-:W-:-:S04]  /*7b50*/  IMAD.MOV R21, RZ, RZ, -R7 ;  /* 0x000000ffff157224 */ /* 0x001fc800078e0a07 */
        /* <DEDUP_REMOVED lines=8> */
[----:B------:R-:W-:-:S13]  /*7be0*/  ISETP.GE.U32.AND P0, PT, R19, R18, PT ;  /* 0x000000121300720c */ /* 0x000fda0003f06070 */
[----:B------:R-:W-:Y:S01]  /*7bf0*/  @P0 VIADD R7, R7, 0x1 ;  /* 0x0000000107070836 */ /* 0x000fe20000000000 */
[----:B------:R-:W-:-:S04]  /*7c00*/  ISETP.NE.AND P0, PT, R17, RZ, PT ;  /* 0x000000ff1100720c */ /* 0x000fc80003f05270 */
[----:B------:R-:W-:-:S04]  /*7c10*/  @!P4 IADD3 R7, PT, PT, -R7, RZ, RZ ;  /* 0x000000ff0707c210 */ /* 0x000fc80007ffe1ff */
[----:B------:R-:W-:-:S04]  /*7c20*/  SEL R20, R16, R7, !P0 ;  /* 0x0000000710147207 */ /* 0x000fc80004000000 */
[----:B------:R-:W-:Y:S02]  /*7c30*/  IABS R7, R20 ;  /* 0x0000001400077213 */ /* 0x000fe40000000000 */
[----:B------:R-:W-:-:S03]  /*7c40*/  LOP3.LUT R17, R20, R17, RZ, 0x3c, !PT ;  /* 0x0000001114117212 */ /* 0x000fc600078e3cff */
[----:B------:R-:W-:Y:S01]  /*7c50*/  IMAD.HI.U32 R6, R6, R7, RZ ;  /* 0x0000000706067227 */ /* 0x000fe200078e00ff */
[----:B------:R-:W-:-:S03]  /*7c60*/  ISETP.GE.AND P5, PT, R17, RZ, PT ;  /* 0x000000ff1100720c */ /* 0x000fc60003fa6270 */
[----:B------:R-:W-:-:S05]  /*7c70*/  IMAD R7, R6, R21, R7 ;  /* 0x0000001506077224 */ /* 0x000fca00078e0207 */
[----:B------:R-:W-:-:S13]  /*7c80*/  ISETP.GT.U32.AND P4, PT, R18, R7, PT ;  /* 0x000000071200720c */ /* 0x000fda0003f84070 */
[----:B------:R-:W-:Y:S02]  /*7c90*/  @!P4 IMAD.IADD R7, R7, 0x1, -R18 ;  /* 0x000000010707c824 */ /* 0x000fe400078e0a12 */
[----:B------:R-:W-:-:S03]  /*7ca0*/  @!P4 VIADD R6, R6, 0x1 ;  /* 0x000000010606c836 */ /* 0x000fc60000000000 */
[----:B------:R-:W-:Y:S02]  /*7cb0*/  ISETP.GE.U32.AND P3, PT, R7, R18, PT ;  /* 0x000000120700720c */ /* 0x000fe40003f66070 */
[----:B------:R-:W-:-:S11]  /*7cc0*/  LEA R7, R14, UR5, 0x2 ;  /* 0x000000050e077c11 */ /* 0x000fd6000f8e10ff */
[----:B------:R-:W-:-:S04]  /*7cd0*/  @P3 VIADD R6, R6, 0x1 ;  /* 0x0000000106063836 */ /* 0x000fc80000000000 */
[----:B------:R-:W-:-:S05]  /*7ce0*/  @!P5 IMAD.MOV R6, RZ, RZ, -R6 ;  /* 0x000000ffff06d224 */ /* 0x000fca00078e0a06 */
[----:B------:R-:W-:-:S05]  /*7cf0*/  SEL R6, R16, R6, !P0 ;  /* 0x0000000610067207 */ /* 0x000fca0004000000 */
[----:B------:R0:W-:Y:S02]  /*7d00*/  STS [R7], R6 ;  /* 0x0000000607007388 */ /* 0x0001e40000000800 */
.L_x_110:
[----:B------:R-:W-:Y:S05]  /*7d10*/  BSYNC.RECONVERGENT B1 ;  /* 0x0000000000017941 */ /* 0x000fea0003800200 */
.L_x_109:
[----:B------:R-:W-:-:S04]  /*7d20*/  IADD3 R13, PT, PT, R13, UR10, RZ ;  /* 0x0000000a0d0d7c10 */ /* 0x000fc8000fffe0ff */
[----:B------:R-:W-:-:S13]  /*7d30*/  ISETP.GE.AND P0, PT, R13, R0, PT ;  /* 0x000000000d00720c */ /* 0x000fda0003f06270 */
[----:B------:R-:W-:Y:S05]  /*7d40*/  @!P0 BRA `(.L_x_116) ;  /* 0xfffffff400648947 */ /* 0x000fea000383ffff */
.L_x_103:
[----:B------:R-:W-:Y:S05]  /*7d50*/  BSYNC.RECONVERGENT B0 ;  /* 0x0000000000007941 */ /* 0x000fea0003800200 */
.L_x_102:
[----:B-1----:R-:W1:Y:S01]  /*7d60*/  S2R R4, SR_CgaCtaId ;  /* 0x0000000000047919 */ /* 0x002e620000008800 */
[----:B------:R-:W-:-:S04]  /*7d70*/  MOV R13, 0x400 ;  /* 0x00000400000d7802 */ /* 0x000fc80000000f00 */
[----:B-1----:R-:W-:Y:S01]  /*7d80*/  LEA R0, R4, R13, 0x18 ;  /* 0x0000000d04007211 */ /* 0x002fe200078ec0ff */
        /* <DEDUP_REMOVED lines=9> */
[----:B------:R-:W-:-:S05]  /*7e20*/  IMAD R14, R12, R11, RZ ;  /* 0x0000000b0c0e7224 */ /* 0x000fca00078e02ff */
[----:B------:R-:W-:-:S13]  /*7e30*/  ISETP.GE.U32.AND P0, PT, R5, R14, PT ;  /* 0x0000000e0500720c */ /* 0x000fda0003f06070 */
[----:B------:R-:W-:Y:S05]  /*7e40*/  @P0 BRA `(.L_x_118) ;  /* 0x0000000000740947 */ /* 0x000fea0003800000 */
[----:B------:R-:W1:Y:S01]  /*7e50*/  I2F.U32.RP R9, R12 ;  /* 0x0000000c00097306 */ /* 0x000e620000209000 */
[----:B------:R-:W-:Y:S01]  /*7e60*/  IMAD.MOV R11, RZ, RZ, -R12 ;  /* 0x000000ffff0b7224 */ /* 0x000fe200078e0a0c */
[----:B------:R-:W-:Y:S01]  /*7e70*/  ISETP.NE.U32.AND P2, PT, R12, RZ, PT ;  /* 0x000000ff0c00720c */ /* 0x000fe20003f45070 */
[----:B------:R-:W-:-:S05]  /*7e80*/  IMAD R14, R14, UR4, R5 ;  /* 0x000000040e0e7c24 */ /* 0x000fca000f8e0205 */
[----:B-1----:R-:W0:Y:S02]  /*7e90*/  MUFU.RCP R9, R9 ;  /* 0x0000000900097308 */ /* 0x002e240000001000 */
[----:B0-----:R-:W-:-:S06]  /*7ea0*/  VIADD R6, R9, 0xffffffe ;  /* 0x0ffffffe09067836 */ /* 0x001fcc0000000000 */
[----:B------:R0:W1:Y:S02]  /*7eb0*/  F2I.FTZ.U32.TRUNC.NTZ R7, R6 ;  /* 0x0000000600077305 */ /* 0x000064000021f000 */
[----:B0-----:R-:W-:Y:S02]  /*7ec0*/  IMAD.MOV.U32 R6, RZ, RZ, RZ ;  /* 0x000000ffff067224 */ /* 0x001fe400078e00ff */
[----:B-1----:R-:W-:-:S04]  /*7ed0*/  IMAD R11, R11, R7, RZ ;  /* 0x000000070b0b7224 */ /* 0x002fc800078e02ff */
[----:B------:R-:W-:-:S06]  /*7ee0*/  IMAD.HI.U32 R16, R7, R11, R6 ;  /* 0x0000000b07107227 */ /* 0x000fcc00078e0006 */
[----:B------:R-:W-:-:S05]  /*7ef0*/  IMAD.HI.U32 R7, R16, R5, RZ ;  /* 0x0000000510077227 */ /* 0x000fca00078e00ff */
[----:B------:R-:W-:-:S05]  /*7f00*/  IADD3 R11, PT, PT, -R7, RZ, RZ ;  /* 0x000000ff070b7210 */ /* 0x000fca0007ffe1ff */
[----:B------:R-:W-:-:S05]  /*7f10*/  IMAD R11, R12, R11, R5 ;  /* 0x0000000b0c0b7224 */ /* 0x000fca00078e0205 */
[----:B------:R-:W-:-:S13]  /*7f20*/  ISETP.GE.U32.AND P0, PT, R11, R12, PT ;  /* 0x0000000c0b00720c */ /* 0x000fda0003f06070 */
[----:B------:R-:W-:Y:S02]  /*7f30*/  @P0 IMAD.IADD R11, R11, 0x1, -R12 ;  /* 0x000000010b0b0824 */ /* 0x000fe400078e0a0c */
[----:B------:R-:W-:-:S03]  /*7f40*/  @P0 VIADD R7, R7, 0x1 ;  /* 0x0000000107070836 */ /* 0x000fc60000000000 */
[----:B------:R-:W-:-:S13]  /*7f50*/  ISETP.GE.U32.AND P1, PT, R11, R12, PT ;  /* 0x0000000c0b00720c */ /* 0x000fda0003f26070 */
[----:B------:R-:W-:Y:S01]  /*7f60*/  @P1 VIADD R7, R7, 0x1 ;  /* 0x0000000107071836 */ /* 0x000fe20000000000 */
[----:B------:R-:W-:-:S05]  /*7f70*/  @!P2 LOP3.LUT R7, RZ, R12, RZ, 0x33, !PT ;  /* 0x0000000cff07a212 */ /* 0x000fca00078e33ff */
[----:B------:R-:W-:-:S04]  /*7f80*/  IMAD.MOV R9, RZ, RZ, -R7 ;  /* 0x000000ffff097224 */ /* 0x000fc800078e0a07 */
[----:B------:R-:W-:-:S05]  /*7f90*/  IMAD R9, R12, R9, R5 ;  /* 0x000000090c097224 */ /* 0x000fca00078e0205 */
[----:B------:R-:W-:-:S05]  /*7fa0*/  IADD3 R9, PT, PT, R9, R10, RZ ;  /* 0x0000000a09097210 */ /* 0x000fca0007ffe0ff */
[----:B------:R-:W-:Y:S02]  /*7fb0*/  IMAD R9, R7, R8, R9 ;  /* 0x0000000807097224 */ /* 0x000fe400078e0209 */
[----:B------:R-:W-:Y:S02]  /*7fc0*/  VIADD R7, R13, 0x6120 ;  /* 0x000061200d077836 */ /* 0x000fe40000000000 */
[----:B------:R-:W-:-:S03]  /*7fd0*/  IMAD R9, R9, 0x4, R0 ;  /* 0x0000000409097824 */ /* 0x000fc600078e0200 */
[----:B------:R-:W-:-:S03]  /*7fe0*/  LEA R7, R4, R7, 0x18 ;  /* 0x0000000704077211 */ /* 0x000fc600078ec0ff */
[----:B------:R-:W0:Y:S02]  /*7ff0*/  LDS R9, [R9] ;  /* 0x0000000009097984 */ /* 0x000e240000000800 */
[----:B------:R-:W-:-:S05]  /*8000*/  IMAD R14, R14, 0x4, R7 ;  /* 0x000000040e0e7824 */ /* 0x000fca00078e0207 */
[----:B0-----:R1:W-:Y:S02]  /*8010*/  STS [R14], R9 ;  /* 0x000000090e007388 */ /* 0x0013e40000000800 */
.L_x_118:
[----:B------:R-:W-:Y:S05]  /*8020*/  BSYNC.RECONVERGENT B0 ;  /* 0x0000000000007941 */ /* 0x000fea0003800200 */
.L_x_117:
[----:B------:R-:W-:Y:S06]  /*8030*/  MEMBAR.SC.GPU ;  /* 0x0000000000007992 */ /* 0x000fec0000002000 */
[----:B------:R-:W-:-:S00]  /*8040*/  ERRBAR ;  /* 0x00000000000079ab */ /* 0x000fc00000000000 */
[----:B------:R-:W-:Y:S06]  /*8050*/  CGAERRBAR ;  /* 0x00000000000075ab */ /* 0x000fec0000000000 */
[----:B------:R-:W-:Y:S02]  /*8060*/  CCTL.IVALL ;  /* 0x00000000ff00798f */ /* 0x000fe40002000000 */
[----:B------:R-:W-:Y:S06]  /*8070*/  BAR.SYNC.DEFER_BLOCKING 0x0 ;  /* 0x0000000000007b1d */ /* 0x000fec0000010000 */
[----:B------:R-:W-:Y:S01]  /*8080*/  BSSY.RECONVERGENT B0, `(.L_x_119) ;  /* 0x0000038000007945 */ /* 0x000fe20003800200 */
[----:B------:R-:W0:Y:S01]  /*8090*/  S2R R12, SR_CgaCtaId ;  /* 0x00000000000c7919 */ /* 0x000e220000008800 */
[----:B-1----:R-:W1:Y:S04]  /*80a0*/  LDS.128 R8, [R0+0xbfc0] ;  /* 0x00bfc00000087984 */ /* 0x002e680000000c00 */
[----:B------:R-:W2:Y:S01]  /*80b0*/  LDS R15, [R0+0xbfbc] ;  /* 0x00bfbc00000f7984 */ /* 0x000ea20000000800 */
[----:B-1----:R-:W-:Y:S01]  /*80c0*/  MOV R9, 0x400 ;  /* 0x0000040000097802 */ /* 0x002fe20000000f00 */
[----:B--2---:R-:W-:-:S03]  /*80d0*/  IMAD R14, R10, R15, RZ ;  /* 0x0000000f0a0e7224 */ /* 0x004fc600078e02ff */
[----:B0-----:R-:W-:Y:S02]  /*80e0*/  LEA R16, R12, R9, 0x18 ;  /* 0x000000090c107211 */ /* 0x001fe400078ec0ff */
        /* <DEDUP_REMOVED lines=12> */
[----:B------:R-:W-:Y:S01]  /*81b0*/  IMAD R18, R15, R18, RZ ;  /* 0x000000120f127224 */ /* 0x000fe200078e02ff */
[----:B-1----:R-:W-:-:S05]  /*81c0*/  IADD3 R20, PT, PT, RZ, -R7, RZ ;  /* 0x80000007ff147210 */ /* 0x002fca0007ffe0ff */
[----:B------:R-:W-:Y:S02]  /*81d0*/  IMAD R13, R20, R17, RZ ;  /* 0x00000011140d7224 */ /* 0x000fe400078e02ff */
[----:B0-----:R-:W-:Y:S02]  /*81e0*/  IMAD.MOV R20, RZ, RZ, -R6 ;  /* 0x000000ffff147224 */ /* 0x001fe400078e0a06 */
[----:B------:R-:W-:Y:S02]  /*81f0*/  IMAD.MOV.U32 R6, RZ, RZ, RZ ;  /* 0x000000ffff067224 */ /* 0x000fe400078e00ff */
[----:B------:R-:W-:Y:S02]  /*8200*/  IMAD R11, R20, UR4, R11 ;  /* 0x00000004140b7c24 */ /* 0x000fe4000f8e020b */
[----:B------:R-:W-:Y:S01]  /*8210*/  IMAD.HI.U32 R6, R7, R13, R6 ;  /* 0x0000000d07067227 */ /* 0x000fe200078e0006 */
[----:B------:R-:W-:-:S03]  /*8220*/  LOP3.LUT R7, RZ, R10, RZ, 0x33, !PT ;  /* 0x0000000aff077212 */ /* 0x000fc600078e33ff */
[----:B------:R-:W-:-:S07]  /*8230*/  IMAD.MOV.U32 R13, RZ, RZ, R5 ;  /* 0x000000ffff0d7224 */ /* 0x000fce00078e0005 */
.L_x_121:
[----:B0-----:R-:W-:Y:S02]  /*8240*/  IABS R19, R10 ;  /* 0x0000000a00137213 */ /* 0x001fe40000000000 */
[----:B------:R-:W-:Y:S02]  /*8250*/  IABS R20, R13 ;  /* 0x0000000d00147213 */ /* 0x000fe40000000000 */
[----:B------:R-:W-:-:S03]  /*8260*/  IADD3 R21, PT, PT, RZ, -R19, RZ ;  /* 0x80000013ff157210 */ /* 0x000fc60007ffe0ff */
        /* <DEDUP_REMOVED lines=9> */
[----:B------:R-:W-:-:S06]  /*8300*/  @P0 VIADD R19, R19, 0x1 ;  /* 0x0000000113130836 */ /* 0x000fcc0000000000 */
[----:B------:R-:W-:-:S05]  /*8310*/  @!P3 IMAD.MOV R19, RZ, RZ, -R19 ;  /* 0x000000ffff13b224 */ /* 0x000fca00078e0a13 */
[----:B------:R-:W-:-:S04]  /*8320*/  SEL R20, R7, R19, !P1 ;  /* 0x0000001307147207 */ /* 0x000fc80004800000 */
[----:B------:R-:W-:Y:S01]  /*8330*/  IADD3 R22, PT, PT, -R20, RZ, RZ ;  /* 0x000000ff14167210 */ /* 0x000fe20007ffe1ff */
[----:B------:R-:W-:-:S04]  /*8340*/  IMAD.IADD R19, R11, 0x1, R20 ;  /* 0x000000010b137824 */ /* 0x000fc800078e0214 */
[----:B------:R-:W-:-:S04]  /*8350*/  IMAD R22, R10, R22, R13 ;  /* 0x000000160a167224 */ /* 0x000fc800078e020d */
[----:B------:R-:W-:-:S04]  /*8360*/  IMAD.IADD R22, R15, 0x1, R22 ;  /* 0x000000010f167824 */ /* 0x000fc800078e0216 */
[----:B------:R-:W-:-:S04]  /*8370*/  IMAD R19, R19, R8, R22 ;  /* 0x0000000813137224 */ /* 0x000fc800078e0216 */
[----:B------:R-:W-:Y:S02]  /*8380*/  IMAD R20, R19, 0x4, R0 ;  /* 0x0000000413147824 */ /* 0x000fe400078e0200 */
[----:B------:R-:W-:Y:S02]  /*8390*/  IMAD.IADD R19, R18, 0x1, R13 ;  /* 0x0000000112137824 */ /* 0x000fe400078e020d */
[----:B------:R-:W-:Y:S02]  /*83a0*/  VIADD R13, R13, 0x400 ;  /* 0x000004000d0d7836 */ /* 0x000fe40000000000 */
[----:B------:R-:W0:Y:S01]  /*83b0*/  LDS R20, [R20] ;  /* 0x0000000014147984 */ /* 0x000e220000000800 */
[----:B------:R-:W-:Y:S02]  /*83c0*/  LEA R19, R19, R4, 0x2 ;  /* 0x0000000413137211 */ /* 0x000fe400078e10ff */
[----:B------:R-:W-:-:S03]  /*83d0*/  ISETP.GE.AND P0, PT, R13, R14, PT ;  /* 0x0000000e0d00720c */ /* 0x000fc60003f06270 */
[----:B0-----:R0:W-:Y:S10]  /*83e0*/  STS [R19], R20 ;  /* 0x0000001413007388 */ /* 0x0011f40000000800 */
[----:B------:R-:W-:Y:S05]  /*83f0*/  @!P0 BRA `(.L_x_121) ;  /* 0xfffffffc00908947 */ /* 0x000fea000383ffff */
.L_x_120:
[----:B------:R-:W-:Y:S05]  /*8400*/  BSYNC.RECONVERGENT B0 ;  /* 0x0000000000007941 */ /* 0x000fea0003800200 */
.L_x_119:
        /* <DEDUP_REMOVED lines=13> */
.L_x_124:
        /* <DEDUP_REMOVED lines=8> */
.L_x_123:
[----:B------:R-:W-:Y:S05]  /*8560*/  BSYNC.RECONVERGENT B0 ;  /* 0x0000000000007941 */ /* 0x000fea0003800200 */
.L_x_122:
        /* <DEDUP_REMOVED lines=9> */
.L_x_96:
[----:B------:R-:W5:Y:S01]  /*8600*/  S2UR UR5, SR_CgaCtaId ;  /* 0x00000000000579c3 */ /* 0x000f620000008800 */
[----:B------:R-:W-:Y:S01]  /*8610*/  UMOV UR4, 0x400 ;  /* 0x0000040000047882 */ /* 0x000fe20000000000 */
[----:B------:R-:W-:Y:S01]  /*8620*/  BSSY.RECONVERGENT B0, `(.L_x_126) ;  /* 0x000004b000007945 */ /* 0x000fe20003800200 */
[----:B-----5:R-:W-:-:S09]  /*8630*/  ULEA UR4, UR5, UR4, 0x18 ;  /* 0x0000000405047291 */ /* 0x020fd2000f8ec0ff */
[----:B012---:R-:W0:Y:S04]  /*8640*/  LDS.128 R8, [UR4+0xbfc0] ;  /* 0x00bfc004ff087984 */ /* 0x007e280008000c00 */
[----:B------:R-:W1:Y:S01]  /*8650*/  LDS R0, [UR4+0xbfbc] ;  /* 0x00bfbc04ff007984 */ /* 0x000e620008000800 */
[C---:B0-----:R-:W-:Y:S01]  /*8660*/  IMAD R16, R10.reuse, R11, RZ ;  /* 0x0000000b0a107224 */ /* 0x041fe200078e02ff */
[----:B------:R-:W-:-:S04]  /*8670*/  ISETP.GE.AND P0, PT, R10, RZ, PT ;  /* 0x000000ff0a00720c */ /* 0x000fc80003f06270 */
[----:B------:R-:W-:-:S13]  /*8680*/  ISETP.GE.OR P0, PT, R5, R16, !P0 ;  /* 0x000000100500720c */ /* 0x000fda0004706670 */
[----:B-1----:R-:W-:Y:S05]  /*8690*/  @P0 BRA `(.L_x_127) ;  /* 0x00000004000c0947 */ /* 0x002fea0003800000 */
[----:B------:R-:W-:Y:S01]  /*86a0*/  IABS R4, R10 ;  /* 0x0000000a00047213 */ /* 0x000fe20000000000 */
[----:B------:R-:W4:Y:S01]  /*86b0*/  LDS R12, [UR4+0xbfd0] ;  /* 0x00bfd004ff0c7984 */ /* 0x000f220008000800 */
[----:B------:R-:W0:Y:S02]  /*86c0*/  LDC.64 R6, c[0x0][0x380] ;  /* 0x0000e000ff067b82 */ /* 0x000e240000000a00 */
[----:B------:R-:W1:Y:S01]  /*86d0*/  I2F.RP R14, R4 ;  /* 0x00000004000e7306 */ /* 0x000e620000209400 */
[----:B------:R-:W2:Y:S07]  /*86e0*/  LDS R9, [UR4+0xbfd8] ;  /* 0x00bfd804ff097984 */ /* 0x000eae0008000800 */
[----:B-1----:R-:W3:Y:S02]  /*86f0*/  MUFU.RCP R14, R14 ;  /* 0x0000000e000e7308 */ /* 0x002ee40000001000 */
[----:B---3--:R-:W-:-:S06]  /*8700*/  VIADD R15, R14, 0xffffffe ;  /* 0x0ffffffe0e0f7836 */ /* 0x008fcc0000000000 */
[----:B------:R-:W1:Y:S01]  /*8710*/  F2I.FTZ.U32.TRUNC.NTZ R13, R15 ;  /* 0x0000000f000d7305 */ /* 0x000e62000021f000 */
[----:B----4-:R-:W-:Y:S02]  /*8720*/  IMAD.MOV R18, RZ, RZ, -R12 ;  /* 0x000000ffff127224 */ /* 0x010fe400078e0a0c */
[----:B------:R-:W-:Y:S02]  /*8730*/  HFMA2 R12, -RZ, RZ, 0, 0 ;  /* 0x00000000ff0c7431 */ /* 0x000fe400000001ff */
[----:B------:R-:W-:Y:S02]  /*8740*/  IMAD R3, R18, UR11, R3 ;  /* 0x0000000b12037c24 */ /* 0x000fe4000f8e0203 */
[----:B-1----:R-:W-:-:S04]  /*8750*/  IMAD.MOV R17, RZ, RZ, -R13 ;  /* 0x000000ffff117224 */ /* 0x002fc800078e0a0d */
[----:B------:R-:W-:-:S04]  /*8760*/  IMAD R17, R17, R4, RZ ;  /* 0x0000000411117224 */ /* 0x000fc800078e02ff */
[----:B------:R-:W-:-:S04]  /*8770*/  IMAD.HI.U32 R13, R13, R17, R12 ;  /* 0x000000110d0d7227 */ /* 0x000fc800078e000c */
[----:B------:R-:W-:Y:S02]  /*8780*/  VIADD R17, R11, -UR11 ;  /* 0x8000000b0b117c36 */ /* 0x000fe40008000000 */
[----:B0-2---:R-:W-:-:S07]  /*8790*/  IMAD.MOV.U32 R11, RZ, RZ, R5 ;  /* 0x000000ffff0b7224 */ /* 0x005fce00078e0005 */
.L_x_130:
[-C--:B------:R-:W-:Y:S01]  /*87a0*/  IABS R12, R10.reuse ;  /* 0x0000000a000c7213 */ /* 0x080fe20000000000 */
[----:B------:R-:W-:Y:S01]  /*87b0*/  BSSY.RECONVERGENT B1, `(.L_x_128) ;  /* 0x000002e000017945 */ /* 0x000fe20003800200 */
[----:B0-----:R-:W-:Y:S02]  /*87c0*/  IABS R15, R11 ;  /* 0x0000000b000f7213 */ /* 0x001fe40000000000 */
[-C--:B------:R-:W-:Y:S01]  /*87d0*/  IABS R18, R10.reuse ;  /* 0x0000000a00127213 */ /* 0x080fe20000000000 */
[----:B------:R-:W-:Y:S01]  /*87e0*/  IMAD.MOV R14, RZ, RZ, -R12 ;  /* 0x000000ffff0e7224 */ /* 0x000fe200078e0a0c */
[----:B------:R-:W-:Y:S01]  /*87f0*/  LOP3.LUT R19, RZ, R10, RZ, 0x33, !PT ;  /* 0x0000000aff137212 */ /* 0x000fe200078e33ff */
[----:B------:R-:W-:-:S04]  /*8800*/  IMAD.HI.U32 R12, R13, R15, RZ ;  /* 0x0000000f0d0c7227 */ /* 0x000fc800078e00ff */
[----:B------:R-:W-:Y:S01]  /*8810*/  IMAD R15, R12, R14, R15 ;  /* 0x0000000e0c0f7224 */ /* 0x000fe200078e020f */
[----:B------:R-:W-:-:S04]  /*8820*/  LOP3.LUT R14, R11, R10, RZ, 0x3c, !PT ;  /* 0x0000000a0b0e7212 */ /* 0x000fc800078e3cff */
[----:B------:R-:W-:Y:S02]  /*8830*/  ISETP.GT.U32.AND P1, PT, R4, R15, PT ;  /* 0x0000000f0400720c */ /* 0x000fe40003f24070 */
[----:B------:R-:W-:-:S11]  /*8840*/  ISETP.GE.AND P2, PT, R14, RZ, PT ;  /* 0x000000ff0e00720c */ /* 0x000fd60003f46270 */
[----:B------:R-:W-:Y:S01]  /*8850*/  @!P1 IMAD.IADD R15, R15, 0x1, -R18 ;  /* 0x000000010f0f9824 */ /* 0x000fe200078e0a12 */
[----:B------:R-:W-:-:S04]  /*8860*/  @!P1 IADD3 R12, PT, PT, R12, 0x1, RZ ;  /* 0x000000010c0c9810 */ /* 0x000fc80007ffe0ff */
[----:B------:R-:W-:-:S13]  /*8870*/  ISETP.GE.U32.AND P0, PT, R15, R4, PT ;  /* 0x000000040f00720c */ /* 0x000fda0003f06070 */
[----:B------:R-:W-:Y:S01]  /*8880*/  @P0 VIADD R12, R12, 0x1 ;  /* 0x000000010c0c0836 */ /* 0x000fe20000000000 */
[----:B------:R-:W-:-:S03]  /*8890*/  ISETP.NE.AND P0, PT, R10, RZ, PT ;  /* 0x000000ff0a00720c */ /* 0x000fc60003f05270 */
[----:B------:R-:W-:-:S05]  /*88a0*/  @!P2 IMAD.MOV R12, RZ, RZ, -R12 ;  /* 0x000000ffff0ca224 */ /* 0x000fca00078e0a0c */
[----:B------:R-:W-:-:S04]  /*88b0*/  SEL R12, R19, R12, !P0 ;  /* 0x0000000c130c7207 */ /* 0x000fc80004000000 */
[----:B------:R-:W-:-:S13]  /*88c0*/  ISETP.GE.AND P1, PT, R12, R17, PT ;  /* 0x000000110c00720c */ /* 0x000fda0003f26270 */
[----:B------:R-:W-:Y:S05]  /*88d0*/  @P1 BRA `(.L_x_129) ;  /* 0x00000000006c1947 */ /* 0x000fea0003800000 */
[----:B------:R-:W-:Y:S01]  /*88e0*/  ISETP.GE.AND P2, PT, R11, RZ, PT ;  /* 0x000000ff0b00720c */ /* 0x000fe20003f46270 */
[--C-:B------:R-:W-:Y:S01]  /*88f0*/  IMAD.MOV.U32 R4, RZ, RZ, R18.reuse ;  /* 0x000000ffff047224 */ /* 0x100fe200078e0012 */
[----:B------:R-:W0:Y:S01]  /*8900*/  S2UR UR6, SR_CgaCtaId ;  /* 0x00000000000679c3 */ /* 0x000e220000008800 */
[----:B------:R-:W-:Y:S01]  /*8910*/  IMAD.IADD R14, R15, 0x1, -R18 ;  /* 0x000000010f0e7824 */ /* 0x000fe200078e0a12 */
[----:B------:R-:W-:Y:S01]  /*8920*/  UMOV UR5, 0x400 ;  /* 0x0000040000057882 */ /* 0x000fe20000000000 */
[----:B------:R-:W-:Y:S01]  /*8930*/  IMAD.IADD R13, R0, 0x1, R12 ;  /* 0x00000001000d7824 */ /* 0x000fe200078e020c */
[-C--:B------:R-:W-:Y:S01]  /*8940*/  ISETP.GT.U32.AND P1, PT, R4, R15.reuse, PT ;  /* 0x0000000f0400720c */ /* 0x080fe20003f24070 */
[----:B------:R-:W1:Y:S03]  /*8950*/  I2F.RP R20, R18 ;  /* 0x0000001200147306 */ /* 0x000e660000209400 */
[----:B------:R-:W-:-:S04]  /*8960*/  SEL R14, R14, R15, !P1 ;  /* 0x0000000f0e0e7207 */ /* 0x000fc80004800000 */
[----:B------:R-:W-:-:S04]  /*8970*/  @!P2 IADD3 R14, PT, PT, -R14, RZ, RZ ;  /* 0x000000ff0e0ea210 */ /* 0x000fc80007ffe1ff */
[----:B------:R-:W-:Y:S01]  /*8980*/  SEL R14, R19, R14, !P0 ;  /* 0x0000000e130e7207 */ /* 0x000fe20004000000 */
[----:B-1----:R-:W1:Y:S04]  /*8990*/  MUFU.RCP R20, R20 ;  /* 0x0000001400147308 */ /* 0x002e680000001000 */
[--C-:B------:R-:W-:Y:S02]  /*89a0*/  IMAD.IADD R15, R0, 0x1, R14.reuse ;  /* 0x00000001000f7824 */ /* 0x100fe400078e020e */
[----:B------:R-:W-:Y:S01]  /*89b0*/  IMAD.IADD R14, R3, 0x1, R14 ;  /* 0x00000001030e7824 */ /* 0x000fe200078e020e */
[----:B0-----:R-:W-:Y:S01]  /*89c0*/  ULEA UR5, UR6, UR5, 0x18 ;  /* 0x0000000506057291 */ /* 0x001fe2000f8ec0ff */
[----:B------:R-:W-:Y:S02]  /*89d0*/  IMAD R13, R13, R8, R15 ;  /* 0x000000080d0d7224 */ /* 0x000fe400078e020f */
[----:B------:R-:W-:-:S02]  /*89e0*/  IMAD R15, R12, R9, R14 ;  /* 0x000000090c0f7224 */ /* 0x000fc400078e020e */
[----:B------:R-:W-:Y:S01]  /*89f0*/  IMAD.MOV.U32 R12, RZ, RZ, RZ ;  /* 0x000000ffff0c7224 */ /* 0x000fe200078e00ff */
[----:B------:R-:W-:Y:S01]  /*8a00*/  LEA R19, R13, UR5, 0x2 ;  /* 0x000000050d137c11 */ /* 0x000fe2000f8e10ff */
[----:B------:R-:W-:-:S05]  /*8a10*/  IMAD.WIDE R14, R15, 0x4, R6 ;  /* 0x000000040f0e7825 */ /* 0x000fca00078e0206 */
[----:B------:R-:W0:Y:S01]  /*8a20*/  LDS R19, [R19] ;  /* 0x0000000013137984 */ /* 0x000e220000000800 */
[----:B-1----:R-:W-:-:S04]  /*8a30*/  VIADD R21, R20, 0xffffffe ;  /* 0x0ffffffe14157836 */ /* 0x002fc80000000000 */
[----:B------:R-:W1:Y:S02]  /*8a40*/  F2I.FTZ.U32.TRUNC.NTZ R13, R21 ;  /* 0x00000015000d7305 */ /* 0x000e64000021f000 */
[----:B-1----:R-:W-:-:S05]  /*8a50*/  IADD3 R23, PT, PT, RZ, -R13, RZ ;  /* 0x8000000dff177210 */ /* 0x002fca0007ffe0ff */
[----:B------:R-:W-:-:S04]  /*8a60*/  IMAD R23, R23, R18, RZ ;  /* 0x0000001217177224 */ /* 0x000fc800078e02ff */
[----:B------:R-:W-:Y:S01]  /*8a70*/  IMAD.HI.U32 R13, R13, R23, R12 ;  /* 0x000000170d0d7227 */ /* 0x000fe200078e000c */
[----:B0-----:R0:W-:Y:S06]  /*8a80*/  STG.E.STRONG.SYS desc[UR8][R14.64], R19 ;  /* 0x000000130e007986 */ /* 0x0011ec000c115908 */
.L_x_129:
[----:B------:R-:W-:Y:S05]  /*8a90*/  BSYNC.RECONVERGENT B1 ;  /* 0x0000000000017941 */ /* 0x000fea0003800200 */
.L_x_128:
[----:B------:R-:W-:-:S05]  /*8aa0*/  VIADD R11, R11, UR10 ;  /* 0x0000000a0b0b7c36 */ /* 0x000fca0008000000 */
[----:B------:R-:W-:-:S13]  /*8ab0*/  ISETP.GE.AND P0, PT, R11, R16, PT ;  /* 0x000000100b00720c */ /* 0x000fda0003f06270 */
[----:B------:R-:W-:Y:S05]  /*8ac0*/  @!P0 BRA `(.L_x_130) ;  /* 0xfffffffc00348947 */ /* 0x000fea000383ffff */
.L_x_127:
[----:B------:R-:W-:Y:S05]  /*8ad0*/  BSYNC.RECONVERGENT B0 ;  /* 0x0000000000007941 */ /* 0x000fea0003800200 */
.L_x_126:
[----:B------:R-:W1:Y:S01]  /*8ae0*/  S2R R3, SR_CgaCtaId ;  /* 0x0000000000037919 */ /* 0x000e620000008800 */
[----:B------:R-:W-:Y:S01]  /*8af0*/  MOV R4, 0x400 ;  /* 0x0000040000047802 */ /* 0x000fe20000000f00 */
[----:B------:R-:W2:Y:S01]  /*8b00*/  LDCU UR5, c[0x0][0x3ac] ;  /* 0x00007580ff0577ac */ /* 0x000ea20008000800 */
[----:B------:R-:W5:Y:S01]  /*8b10*/  LDC R9, c[0x0][0x39c] ;  /* 0x0000e700ff097b82 */ /* 0x000f620000000800 */
[----:B------:R-:W-:Y:S01]  /*8b20*/  BSSY.RECONVERGENT B0, `(.L_x_131) ;  /* 0x0000045000007945 */ /* 0x000fe20003800200 */
[----:B--2---:R-:W-:-:S04]  /*8b30*/  IMAD R7, R10, UR5, RZ ;  /* 0x000000050a077c24 */ /* 0x004fc8000f8e02ff */
[----:B------:R-:W-:-:S05]  /*8b40*/  IMAD R8, R0, R7, RZ ;  /* 0x0000000700087224 */ /* 0x000fca00078e02ff */
[----:B------:R-:W-:Y:S02]  /*8b50*/  ISETP.GE.AND P0, PT, R5, R8, PT ;  /* 0x000000080500720c */ /* 0x000fe40003f06270 */
[----:B-1----:R-:W-:-:S05]  /*8b60*/  LEA R16, R3, R4, 0x18 ;  /* 0x0000000403107211 */ /* 0x002fca00078ec0ff */
[----:B------:R-:W5:Y:S02]  /*8b70*/  LDS R6, [R16+0xbfdc] ;  /* 0x00bfdc0010067984 */ /* 0x000f640000000800 */
[----:B-----5:R-:W-:-:S04]  /*8b80*/  IMAD R7, R6, R9, UR7 ;  /* 0x0000000706077e24 */ /* 0x020fc8000f8e0209 */
[----:B------:R-:W-:Y:S05]  /*8b90*/  @P0 BRA `(.L_x_132) ;  /* 0x0000000000f40947 */ /* 0x000fea0003800000 */
[--C-:B------:R-:W-:Y:S01]  /*8ba0*/  IMAD.IADD R0, R8, 0x1, -R5.reuse ;  /* 0x0000000108007824 */ /* 0x100fe200078e0a05 */
[----:B------:R-:W-:Y:S01]  /*8bb0*/  BSSY.RECONVERGENT B1, `(.L_x_133) ;  /* 0x000001f000017945 */ /* 0x000fe20003800200 */
[----:B------:R-:W-:Y:S01]  /*8bc0*/  PLOP3.LUT P0, PT, PT, PT, PT, 0x80, 0x8 ;  /* 0x000000000008781c */ /* 0x000fe20003f0f070 */
[----:B------:R-:W-:Y:S02]  /*8bd0*/  IMAD.MOV.U32 R9, RZ, RZ, R5 ;  /* 0x000000ffff097224 */ /* 0x000fe400078e0005 */
[----:B------:R-:W-:Y:S01]  /*8be0*/  ISETP.GT.AND P1, PT, R0, 0xc00, PT ;  /* 0x00000c000000780c */ /* 0x000fe20003f24270 */
[----:B------:R-:W-:-:S12]  /*8bf0*/  IMAD R0, R7, R8, RZ ;  /* 0x0000000807007224 */ /* 0x000fd800078e02ff */
[----:B------:R-:W-:Y:S05]  /*8c00*/  @!P1 BRA `(.L_x_134) ;  /* 0x0000000000649947 */ /* 0x000fea0003800000 */
[----:B------:R-:W1:Y:S01]  /*8c10*/  LDC.64 R6, c[0x0][0x3a0] ;  /* 0x0000e800ff067b82 */ /* 0x000e620000000a00 */
[----:B------:R-:W-:Y:S01]  /*8c20*/  IADD3 R10, PT, PT, R4, 0xa338, RZ ;  /* 0x0000a338040a7810 */ /* 0x000fe20007ffe0ff */
[----:B----4-:R-:W-:Y:S01]  /*8c30*/  VIADD R20, R8, 0xfffff400 ;  /* 0xfffff40008147836 */ /* 0x010fe20000000000 */
[----:B------:R-:W-:Y:S02]  /*8c40*/  PLOP3.LUT P0, PT, PT, PT, PT, 0x8, 0x80 ;  /* 0x000000000080781c */ /* 0x000fe40003f0e170 */
[----:B------:R-:W-:-:S11]  /*8c50*/  LEA R22, R3, R10, 0x18 ;  /* 0x0000000a03167211 */ /* 0x000fd600078ec0ff */
.L_x_135:
[----:B------:R-:W-:Y:S01]  /*8c60*/  IMAD R17, R9, 0x4, R22 ;  /* 0x0000000409117824 */ /* 0x000fe200078e0216 */
[C-C-:B0-----:R-:W-:Y:S01]  /*8c70*/  IADD3 R13, PT, PT, R0.reuse, 0x400, R9.reuse ;  /* 0x00000400000d7810 */ /* 0x141fe20007ffe009 */
[C-C-:B------:R-:W-:Y:S01]  /*8c80*/  IMAD.IADD R11, R0.reuse, 0x1, R9.reuse ;  /* 0x00000001000b7824 */ /* 0x140fe200078e0209 */
[C-C-:B0--3--:R-:W-:Y:S02]  /*8c90*/  IADD3 R15, PT, PT, R0.reuse, 0x800, R9.reuse ;  /* 0x00000800000f7810 */ /* 0x149fe40007ffe009 */
[----:B------:R-:W0:Y:S01]  /*8ca0*/  LDS R21, [R17] ;  /* 0x0000000011157984 */ /* 0x000e220000000800 */
[----:B------:R-:W-:Y:S01]  /*8cb0*/  IADD3 R19, PT, PT, R0, 0xc00, R9 ;  /* 0x00000c0000137810 */ /* 0x000fe20007ffe009 */
[--C-:B-1----:R-:W-:Y:S02]  /*8cc0*/  IMAD.WIDE R10, R11, 0x4, R6.reuse ;  /* 0x000000040b0a7825 */ /* 0x102fe400078e0206 */
[----:B------:R-:W1:Y:S02]  /*8cd0*/  LDS R23, [R17+0x1000] ;  /* 0x0010000011177984 */ /* 0x000e640000000800 */
[----:B------:R-:W-:-:S02]  /*8ce0*/  IMAD.WIDE R12, R13, 0x4, R6 ;  /* 0x000000040d0c7825 */ /* 0x000fc400078e0206 */
[----:B------:R-:W2:Y:S02]  /*8cf0*/  LDS R25, [R17+0x2000] ;  /* 0x0020000011197984 */ /* 0x000ea40000000800 */
[--C-:B------:R-:W-:Y:S02]  /*8d00*/  IMAD.WIDE R14, R15, 0x4, R6.reuse ;  /* 0x000000040f0e7825 */ /* 0x100fe400078e0206 */
[----:B------:R-:W3:Y:S02]  /*8d10*/  LDS R27, [R17+0x3000] ;  /* 0x00300000111b7984 */ /* 0x000ee40000000800 */
[----:B------:R-:W-:-:S04]  /*8d20*/  IMAD.WIDE R18, R19, 0x4, R6 ;  /* 0x0000000413127825 */ /* 0x000fc800078e0206 */
[----:B------:R-:W-:-:S05]  /*8d30*/  VIADD R9, R9, 0x1000 ;  /* 0x0000100009097836 */ /* 0x000fca0000000000 */
[----:B------:R-:W-:Y:S01]  /*8d40*/  ISETP.GE.AND P1, PT, R9, R20, PT ;  /* 0x000000140900720c */ /* 0x000fe20003f26270 */
[----:B0-----:R0:W-:Y:S04]  /*8d50*/  STG.E.STRONG.SYS desc[UR8][R10.64], R21 ;  /* 0x000000150a007986 */ /* 0x0011e8000c115908 */
[----:B-1----:R0:W-:Y:S04]  /*8d60*/  STG.E.STRONG.SYS desc[UR8][R12.64], R23 ;  /* 0x000000170c007986 */ /* 0x0021e8000c115908 */
[----:B--2---:R0:W-:Y:S04]  /*8d70*/  STG.E.STRONG.SYS desc[UR8][R14.64], R25 ;  /* 0x000000190e007986 */ /* 0x0041e8000c115908 */
[----:B---3--:R0:W-:Y:S01]  /*8d80*/  STG.E.STRONG.SYS desc[UR8][R18.64], R27 ;  /* 0x0000001b12007986 */ /* 0x0081e2000c115908 */
[----:B------:R-:W-:Y:S05]  /*8d90*/  @!P1 BRA `(.L_x_135) ;  /* 0xfffffffc00b09947 */ /* 0x000fea000383ffff */
.L_x_134:
[----:B------:R-:W-:Y:S05]  /*8da0*/  BSYNC.RECONVERGENT B1 ;  /* 0x0000000000017941 */ /* 0x000fea0003800200 */
.L_x_133:
[----:B------:R-:W-:Y:S01]  /*8db0*/  IADD3 R6, PT, PT, R8, -R9, RZ ;  /* 0x8000000908067210 */ /* 0x000fe20007ffe0ff */
[----:B------:R-:W-:Y:S03]  /*8dc0*/  BSSY.RECONVERGENT B1, `(.L_x_136) ;  /* 0x0000011000017945 */ /* 0x000fe60003800200 */
[----:B------:R-:W-:-:S13]  /*8dd0*/  ISETP.GT.AND P1, PT, R6, 0x400, PT ;  /* 0x000004000600780c */ /* 0x000fda0003f24270 */
[----:B------:R-:W-:Y:S05]  /*8de0*/  @!P1 BRA `(.L_x_137) ;  /* 0x0000000000389947 */ /* 0x000fea0003800000 */
[----:B------:R-:W-:Y:S01]  /*8df0*/  VIADD R6, R4, 0xa338 ;  /* 0x0000a33804067836 */ /* 0x000fe20000000000 */
[----:B0-----:R-:W0:Y:S01]  /*8e00*/  LDC.64 R10, c[0x0][0x3a0] ;  /* 0x0000e800ff0a7b82 */ /* 0x001e220000000a00 */
[C-C-:B------:R-:W-:Y:S01]  /*8e10*/  IMAD.IADD R7, R0.reuse, 0x1, R9.reuse ;  /* 0x0000000100077824 */ /* 0x140fe200078e0209 */
[----:B---3--:R-:W-:Y:S02]  /*8e20*/  IADD3 R15, PT, PT, R0, 0x400, R9 ;  /* 0x00000400000f7810 */ /* 0x008fe40007ffe009 */
[----:B------:R-:W-:Y:S02]  /*8e30*/  LEA R6, R3, R6, 0x18 ;  /* 0x0000000603067211 */ /* 0x000fe400078ec0ff */
[----:B------:R-:W-:-:S03]  /*8e40*/  PLOP3.LUT P0, PT, PT, PT, PT, 0x8, 0x80 ;  /* 0x000000000080781c */ /* 0x000fc60003f0e170 */
[C---:B------:R-:W-:Y:S02]  /*8e50*/  IMAD R12, R9.reuse, 0x4, R6 ;  /* 0x00000004090c7824 */ /* 0x040fe400078e0206 */
[----:B------:R-:W-:-:S03]  /*8e60*/  VIADD R9, R9, 0x800 ;  /* 0x0000080009097836 */ /* 0x000fc60000000000 */
[----:B------:R-:W1:Y:S04]  /*8e70*/  LDS R13, [R12] ;  /* 0x000000000c0d7984 */ /* 0x000e680000000800 */
[----:B------:R-:W2:Y:S01]  /*8e80*/  LDS R17, [R12+0x1000] ;  /* 0x001000000c117984 */ /* 0x000ea20000000800 */
[----:B0-----:R-:W-:-:S04]  /*8e90*/  IMAD.WIDE R6, R7, 0x4, R10 ;  /* 0x0000000407067825 */ /* 0x001fc800078e020a */
[----:B------:R-:W-:Y:S01]  /*8ea0*/  IMAD.WIDE R10, R15, 0x4, R10 ;  /* 0x000000040f0a7825 */ /* 0x000fe200078e020a */
[----:B-1----:R1:W-:Y:S04]  /*8eb0*/  STG.E.STRONG.SYS desc[UR8][R6.64], R13 ;  /* 0x0000000d06007986 */ /* 0x0023e8000c115908 */
[----:B--2---:R1:W-:Y:S02]  /*8ec0*/  STG.E.STRONG.SYS desc[UR8][R10.64], R17 ;  /* 0x000000110a007986 */ /* 0x0043e4000c115908 */
.L_x_137:
[----:B------:R-:W-:Y:S05]  /*8ed0*/  BSYNC.RECONVERGENT B1 ;  /* 0x0000000000017941 */ /* 0x000fea0003800200 */
.L_x_136:
[----:B------:R-:W-:-:S13]  /*8ee0*/  ISETP.LT.OR P0, PT, R9, R8, P0 ;  /* 0x000000080900720c */ /* 0x000fda0000701670 */
[----:B------:R-:W-:Y:S01]  /*8ef0*/  @P0 IADD3 R4, PT, PT, R4, 0xa338, RZ ;  /* 0x0000a33804040810 */ /* 0x000fe20007ffe0ff */
[----:B-1----:R-:W1:Y:S03]  /*8f00*/  @P0 LDC.64 R6, c[0x0][0x3a0] ;  /* 0x0000e800ff060b82 */ /* 0x002e660000000a00 */
[----:B------:R-:W-:Y:S01]  /*8f10*/  @P0 LEA R4, R3, R4, 0x18 ;  /* 0x0000000403040211 */ /* 0x000fe200078ec0ff */
[----:B------:R-:W-:-:S04]  /*8f20*/  @P0 IMAD.IADD R3, R0, 0x1, R9 ;  /* 0x0000000100030824 */ /* 0x000fc800078e0209 */
[----:B------:R-:W-:-:S05]  /*8f30*/  @P0 IMAD R4, R9, 0x4, R4 ;  /* 0x0000000409040824 */ /* 0x000fca00078e0204 */
[----:B0-----:R-:W0:Y:S01]  /*8f40*/  @P0 LDS R11, [R4] ;  /* 0x00000000040b0984 */ /* 0x001e220000000800 */
[----:B-1----:R-:W-:-:S05]  /*8f50*/  @P0 IMAD.WIDE R6, R3, 0x4, R6 ;  /* 0x0000000403060825 */ /* 0x002fca00078e0206 */
[----:B0-----:R1:W-:Y:S02]  /*8f60*/  @P0 STG.E.STRONG.SYS desc[UR8][R6.64], R11 ;  /* 0x0000000b06000986 */ /* 0x0013e4000c115908 */
.L_x_132:
[----:B------:R-:W-:Y:S05]  /*8f70*/  BSYNC.RECONVERGENT B0 ;  /* 0x0000000000007941 */ /* 0x000fea0003800200 */
.L_x_131:
[----:B------:R-:W-:Y:S01]  /*8f80*/  BAR.SYNC.DEFER_BLOCKING 0x0 ;  /* 0x0000000000007b1d */ /* 0x000fe20000010000 */
[----:B------:R-:W-:-:S05]  /*8f90*/  ISETP.NE.AND P1, PT, R5, RZ, PT ;  /* 0x000000ff0500720c */ /* 0x000fca0003f25270 */
[----:B------:R-:W-:Y:S06]  /*8fa0*/  MEMBAR.SC.GPU ;  /* 0x0000000000007992 */ /* 0x000fec0000002000 */
[----:B------:R-:W-:-:S00]  /*8fb0*/  ERRBAR ;  /* 0x00000000000079ab */ /* 0x000fc00000000000 */
[----:B------:R-:W-:Y:S06]  /*8fc0*/  CGAERRBAR ;  /* 0x00000000000075ab */ /* 0x000fec0000000000 */
[----:B------:R-:W-:Y:S01]  /*8fd0*/  CCTL.IVALL ;  /* 0x00000000ff00798f */ /* 0x000fe20002000000 */
[----:B------:R-:W-:Y:S04]  /*8fe0*/  BSSY.RECONVERGENT B0, `(.L_x_138) ;  /* 0x000000a000007945 */ /* 0x000fe80003800200 */
[----:B------:R-:W-:Y:S05]  /*8ff0*/  @P1 BRA `(.L_x_139) ;  /* 0x0000000000201947 */ /* 0x000fea0003800000 */
[----:B------:R-:W2:Y:S01]  /*9000*/  LDS R0, [R16+0xbfe0] ;  /* 0x00bfe00010007984 */ /* 0x000ea20000000800 */
[----:B-1----:R-:W1:Y:S01]  /*9010*/  LDC.64 R6, c[0x0][0x3b8] ;  /* 0x0000ee00ff067b82 */ /* 0x002e620000000a00 */
[----:B------:R-:W2:Y:S02]  /*9020*/  LDCU UR4, c[0x0][0x3b0] ;  /* 0x00007600ff0477ac */ /* 0x000ea40008000800 */
[----:B--2---:R-:W-:-:S04]  /*9030*/  IMAD R3, R0, UR4, RZ ;  /* 0x0000000400037c24 */ /* 0x004fc8000f8e02ff */
[----:B-1----:R-:W-:-:S05]  /*9040*/  IMAD.WIDE R6, R3, 0x4, R6 ;  /* 0x0000000403067825 */ /* 0x002fca00078e0206 */
[----:B------:R-:W2:Y:S02]  /*9050*/  LDG.E.STRONG.SYS R0, desc[UR8][R6.64+0x4] ;  /* 0x0000040806007981 */ /* 0x000ea4000c1f5900 */
[----:B--2---:R-:W-:-:S05]  /*9060*/  VIADD R3, R0, 0x1 ;  /* 0x0000000100037836 */ /* 0x004fca0000000000 */
[----:B------:R2:W-:Y:S02]  /*9070*/  STG.E.STRONG.SYS desc[UR8][R6.64+0x4], R3 ;  /* 0x0000040306007986 */ /* 0x0005e4000c115908 */
.L_x_139:
[----:B------:R-:W-:Y:S05]  /*9080*/  BSYNC.RECONVERGENT B0 ;  /* 0x0000000000007941 */ /* 0x000fea0003800200 */
.L_x_138:
[----:B------:R-:W-:Y:S06]  /*9090*/  MEMBAR.SC.GPU ;  /* 0x0000000000007992 */ /* 0x000fec0000002000 */
[----:B------:R-:W-:-:S00]  /*90a0*/  ERRBAR ;  /* 0x00000000000079ab */ /* 0x000fc00000000000 */
[----:B------:R-:W-:Y:S06]  /*90b0*/  CGAERRBAR ;  /* 0x00000000000075ab */ /* 0x000fec0000000000 */
[----:B------:R-:W-:Y:S02]  /*90c0*/  CCTL.IVALL ;  /* 0x00000000ff00798f */ /* 0x000fe40002000000 */
[----:B------:R-:W-:Y:S01]  /*90d0*/  BAR.SYNC.DEFER_BLOCKING 0x0 ;  /* 0x0000000000007b1d */ /* 0x000fe20000010000 */
[----:B------:R-:W-:-:S05]  /*90e0*/  UIADD3 UR7, UPT, UPT, UR7, 0x1, URZ ;  /* 0x0000000107077890 */ /* 0x000fca000fffe0ff */
[----:B------:R-:W5:Y:S02]  /*90f0*/  LDS R4, [R16+0xbfdc] ;  /* 0x00bfdc0010047984 */ /* 0x000f640000000800 */
[----:B-----5:R-:W-:-:S05]  /*9100*/  VIADD R0, R4, 0xffffffff ;  /* 0xffffffff04007836 */ /* 0x020fca0000000000 */
[----:B------:R-:W-:-:S13]  /*9110*/  ISETP.LE.AND P0, PT, R0, UR7, PT ;  /* 0x0000000700007c0c */ /* 0x000fda000bf03270 */
[----:B------:R-:W-:Y:S05]  /*9120*/  @!P0 BRA `(.L_x_140) ;  /* 0xffffffbc00548947 */ /* 0x000fea000383ffff */
.L_x_73:
[----:B-12---:R-:W1:Y:S01]  /*9130*/  LDS R7, [R16+0xbfd0] ;  /* 0x00bfd00010077984 */ /* 0x006e620000000800 */
[----:B------:R-:W2:Y:S01]  /*9140*/  LDCU UR4, c[0x0][0x3b4] ;  /* 0x00007680ff0477ac */ /* 0x000ea20008000800 */
[----:B------:R-:W-:Y:S01]  /*9150*/  IADD3 R3, PT, PT, R4, -0x1, RZ ;  /* 0xffffffff04037810 */ /* 0x000fe20007ffe0ff */
[----:B------:R-:W-:Y:S01]  /*9160*/  BSSY B0, `(.L_x_141) ;  /* 0x0000011000007945 */ /* 0x000fe20003800000 */
[----:B------:R-:W2:Y:S01]  /*9170*/  LDS R0, [R16+0xbfc8] ;  /* 0x00bfc80010007984 */ /* 0x000ea20000000800 */
[----:B-1----:R-:W-:Y:S02]  /*9180*/  IMAD.MOV R7, RZ, RZ, -R7 ;  /* 0x000000ffff077224 */ /* 0x002fe400078e0a07 */
[----:B--2---:R-:W-:-:S04]  /*9190*/  IMAD R0, R3, R0, UR4 ;  /* 0x0000000403007e24 */ /* 0x004fc8000f8e0200 */
[----:B------:R-:W-:Y:S01]  /*91a0*/  IMAD R0, R7, UR5, R0 ;  /* 0x0000000507007c24 */ /* 0x000fe2000f8e0200 */
[----:B------:R-:W-:Y:S06]  /*91b0*/  @P1 BRA `(.L_x_142) ;  /* 0x00000000002c1947 */ /* 0x000fec0003800000 */
[----:B---3--:R-:W1:Y:S01]  /*91c0*/  LDS R9, [R16+0xbfe0] ;  /* 0x00bfe00010097984 */ /* 0x008e620000000800 */
[----:B------:R-:W2:Y:S01]  /*91d0*/  LDC.64 R6, c[0x0][0x3b8] ;  /* 0x0000ee00ff067b82 */ /* 0x000ea20000000a00 */
[----:B------:R-:W1:Y:S02]  /*91e0*/  LDCU UR4, c[0x0][0x3b0] ;  /* 0x00007600ff0477ac */ /* 0x000e640008000800 */
[----:B------:R-:W3:Y:S01]  /*91f0*/  LDS R8, [R16+0xbfb8] ;  /* 0x00bfb80010087984 */ /* 0x000ee20000000800 */
[----:B-1----:R-:W-:Y:S01]  /*9200*/  IMAD R9, R9, UR4, RZ ;  /* 0x0000000409097c24 */ /* 0x002fe2000f8e02ff */
[----:B---3--:R-:W-:-:S03]  /*9210*/  VIADDMNMX R11, R8, R3, R4, PT ;  /* 0x00000003080b7246 */ /* 0x008fc60003800104 */
[----:B--2---:R-:W-:-:S07]  /*9220*/  IMAD.WIDE R6, R9, 0x4, R6 ;  /* 0x0000000409067825 */ /* 0x004fce00078e0206 */
.L_x_143:
[----:B------:R-:W2:Y:S01]  /*9230*/  LDG.E.STRONG.SYS R4, desc[UR8][R6.64] ;  /* 0x0000000806047981 */ /* 0x000ea2000c1f5900 */
[----:B------:R-:W-:Y:S05]  /*9240*/  YIELD ;  /* 0x0000000000007946 */ /* 0x000fea0003800000 */
[----:B--2---:R-:W-:-:S13]  /*9250*/  ISETP.GE.AND P0, PT, R4, R11, PT ;  /* 0x0000000b0400720c */ /* 0x004fda0003f06270 */
[----:B------:R-:W-:Y:S05]  /*9260*/  @!P0 BRA `(.L_x_143) ;  /* 0xfffffffc00f08947 */ /* 0x000fea000383ffff */
.L_x_142:
[----:B------:R-:W-:Y:S05]  /*9270*/  BSYNC B0 ;  /* 0x0000000000007941 */ /* 0x000fea0003800000 */
.L_x_141:
[----:B------:R-:W-:Y:S06]  /*9280*/  MEMBAR.SC.GPU ;  /* 0x0000000000007992 */ /* 0x000fec0000002000 */
[----:B------:R-:W-:-:S00]  /*9290*/  ERRBAR ;  /* 0x00000000000079ab */ /* 0x000fc00000000000 */
[----:B------:R-:W-:Y:S06]  /*92a0*/  CGAERRBAR ;  /* 0x00000000000075ab */ /* 0x000fec0000000000 */
[----:B------:R-:W-:Y:S01]  /*92b0*/  CCTL.IVALL ;  /* 0x00000000ff00798f */ /* 0x000fe20002000000 */
[----:B------:R-:W-:Y:S05]  /*92c0*/  WARPSYNC.ALL ;  /* 0x0000000000007948 */ /* 0x000fea0003800000 */
[----:B------:R-:W-:Y:S06]  /*92d0*/  BAR.SYNC.DEFER_BLOCKING 0x0 ;  /* 0x0000000000007b1d */ /* 0x000fec0000010000 */
[----:B------:R-:W-:Y:S01]  /*92e0*/  BSSY.RECONVERGENT B1, `(.L_x_144) ;  /* 0x00000c7000017945 */ /* 0x000fe20003800200 */
[----:B---3--:R-:W0:Y:S04]  /*92f0*/  LDS.128 R8, [R16+0xbfc0] ;  /* 0x00bfc00010087984 */ /* 0x008e280000000c00 */
[----:B------:R-:W1:Y:S01]  /*9300*/  LDS R4, [R16+0xbfe4] ;  /* 0x00bfe40010047984 */ /* 0x000e620000000800 */
[----:B0-----:R-:W-:-:S02]  /*9310*/  IABS R15, R10 ;  /* 0x0000000a000f7213 */ /* 0x001fc40000000000 */
[----:B------:R-:W-:Y:S02]  /*9320*/  IABS R14, R10 ;  /* 0x0000000a000e7213 */ /* 0x000fe40000000000 */
[----:B------:R-:W0:Y:S01]  /*9330*/  I2F.RP R9, R15 ;  /* 0x0000000f00097306 */ /* 0x000e220000209400 */
[----:B-1----:R-:W-:-:S07]  /*9340*/  ISETP.GE.AND P2, PT, R4, RZ, PT ;  /* 0x000000ff0400720c */ /* 0x002fce0003f46270 */
[----:B0-----:R-:W0:Y:S02]  /*9350*/  MUFU.RCP R9, R9 ;  /* 0x0000000900097308 */ /* 0x001e240000001000 */
[----:B0-----:R-:W-:Y:S02]  /*9360*/  VIADD R6, R9, 0xffffffe ;  /* 0x0ffffffe09067836 */ /* 0x001fe40000000000 */
[----:B------:R-:W-:-:S04]  /*9370*/  IMAD.MOV R9, RZ, RZ, -R14 ;  /* 0x000000ffff097224 */ /* 0x000fc800078e0a0e */
[----:B------:R0:W1:Y:S02]  /*9380*/  F2I.FTZ.U32.TRUNC.NTZ R7, R6 ;  /* 0x0000000600077305 */ /* 0x000064000021f000 */
[----:B0-----:R-:W-:Y:S02]  /*9390*/  HFMA2 R6, -RZ, RZ, 0, 0 ;  /* 0x00000000ff067431 */ /* 0x001fe400000001ff */
[----:B-1----:R-:W-:-:S04]  /*93a0*/  IMAD.MOV R12, RZ, RZ, -R7 ;  /* 0x000000ffff0c7224 */ /* 0x002fc800078e0a07 */
[----:B------:R-:W-:Y:S01]  /*93b0*/  IMAD R13, R12, R15, RZ ;  /* 0x0000000f0c0d7224 */ /* 0x000fe200078e02ff */
[----:B------:R-:W-:-:S03]  /*93c0*/  IABS R12, R4 ;  /* 0x00000004000c7213 */ /* 0x000fc60000000000 */
[----:B------:R-:W-:Y:S02]  /*93d0*/  IMAD.HI.U32 R7, R7, R13, R6 ;  /* 0x0000000d07077227 */ /* 0x000fe400078e0006 */
[----:B------:R0:W1:Y:S04]  /*93e0*/  LDS R13, [R16+0xbfbc] ;  /* 0x00bfbc00100d7984 */ /* 0x0000680000000800 */
[----:B------:R-:W-:-:S04]  /*93f0*/  IMAD.HI.U32 R7, R7, R12, RZ ;  /* 0x0000000c07077227 */ /* 0x000fc800078e00ff */
[----:B------:R-:W-:-:S05]  /*9400*/  IMAD R6, R7, R9, R12 ;  /* 0x0000000907067224 */ /* 0x000fca00078e020c */
[----:B------:R-:W-:-:S13]  /*9410*/  ISETP.GT.U32.AND P0, PT, R15, R6, PT ;  /* 0x000000060f00720c */ /* 0x000fda0003f04070 */
[----:B------:R-:W-:Y:S01]  /*9420*/  @!P0 IMAD.IADD R6, R6, 0x1, -R15 ;  /* 0x0000000106068824 */ /* 0x000fe200078e0a0f */
[----:B------:R-:W-:-:S04]  /*9430*/  ISETP.NE.AND P0, PT, R10, RZ, PT ;  /* 0x000000ff0a00720c */ /* 0x000fc80003f05270 */
[----:B------:R-:W-:-:S13]  /*9440*/  ISETP.GT.U32.AND P1, PT, R15, R6, PT ;  /* 0x000000060f00720c */ /* 0x000fda0003f24070 */
[----:B------:R-:W-:Y:S01]  /*9450*/  @!P1 IMAD.IADD R6, R6, 0x1, -R15 ;  /* 0x0000000106069824 */ /* 0x000fe200078e0a0f */
[----:B------:R-:W-:-:S03]  /*9460*/  ISETP.GE.AND P1, PT, R2, R11, PT ;  /* 0x0000000b0200720c */ /* 0x000fc60003f26270 */
[----:B------:R-:W-:Y:S01]  /*9470*/  @!P2 IMAD.MOV R6, RZ, RZ, -R6 ;  /* 0x000000ffff06a224 */ /* 0x000fe200078e0a06 */
[----:B------:R-:W-:-:S09]  /*9480*/  @!P0 LOP3.LUT R6, RZ, R10, RZ, 0x33, !PT ;  /* 0x0000000aff068212 */ /* 0x000fd200078e33ff */
[----:B01----:R-:W-:Y:S05]  /*9490*/  @P1 BRA `(.L_x_145) ;  /* 0x0000000800ac1947 */ /* 0x003fea0003800000 */
[----:B------:R-:W0:Y:S01]  /*94a0*/  LDS R9, [R16+0xbfe8] ;  /* 0x00bfe80010097984 */ /* 0x000e220000000800 */
[----:B------:R-:W-:Y:S01]  /*94b0*/  LOP3.LUT R7, R5, 0x1f, RZ, 0xc0, !PT ;  /* 0x0000001f05077812 */ /* 0x000fe200078ec0ff */
[--C-:B------:R-:W-:Y:S02]  /*94c0*/  IMAD.IADD R4, R2, 0x1, R13.reuse ;  /* 0x0000000102047824 */ /* 0x100fe400078e020d */
[----:B------:R-:W1:Y:S01]  /*94d0*/  LDS R23, [R16+0xbfd8] ;  /* 0x00bfd80010177984 */ /* 0x000e620000000800 */
[----:B------:R-:W-:Y:S01]  /*94e0*/  LOP3.LUT R17, RZ, R7, RZ, 0x33, !PT ;  /* 0x00000007ff117212 */ /* 0x000fe200078e33ff */
[----:B------:R-:W-:Y:S01]  /*94f0*/  IMAD R4, R4, R8, R13 ;  /* 0x0000000804047224 */ /* 0x000fe200078e020d */
[C---:B------:R-:W-:Y:S02]  /*9500*/  LOP3.LUT R12, R7.reuse, 0x40, RZ, 0xfc, !PT ;  /* 0x00000040070c7812 */ /* 0x040fe400078efcff */
[----:B------:R-:W-:Y:S02]  /*9510*/  LOP3.LUT R14, R7, 0x60, RZ, 0xfc, !PT ;  /* 0x00000060070e7812 */ /* 0x000fe400078efcff */
[----:B----4-:R-:W-:Y:S01]  /*9520*/  IADD3 R24, PT, PT, R17, R6, RZ ;  /* 0x0000000611187210 */ /* 0x010fe20007ffe0ff */
[----:B0-----:R-:W-:Y:S01]  /*9530*/  IMAD R15, R8, R9, RZ ;  /* 0x00000009080f7224 */ /* 0x001fe200078e02ff */
[----:B------:R-:W-:Y:S01]  /*9540*/  LOP3.LUT R8, R7, 0x20, RZ, 0xfc, !PT ;  /* 0x0000002007087812 */ /* 0x000fe200078efcff */
[----:B-1----:R-:W-:-:S02]  /*9550*/  IMAD R22, R2, R23, R0 ;  /* 0x0000001702167224 */ /* 0x002fc400078e0200 */
[----:B------:R-:W-:-:S07]  /*9560*/  IMAD R23, R23, R9, RZ ;  /* 0x0000000917177224 */ /* 0x000fce00078e02ff */
.L_x_155:
[----:B------:R-:W-:Y:S01]  /*9570*/  ISETP.GE.AND P0, PT, R7, R6, PT ;  /* 0x000000060700720c */ /* 0x000fe20003f06270 */
[----:B------:R-:W-:-:S12]  /*9580*/  BSSY.RECONVERGENT B0, `(.L_x_146) ;  /* 0x0000097000007945 */ /* 0x000fd80003800200 */
[----:B01234-:R-:W-:Y:S05]  /*9590*/  @P0 BRA `(.L_x_147) ;  /* 0x0000000800540947 */ /* 0x01ffea0003800000 */
[----:B------:R-:W-:Y:S01]  /*95a0*/  LOP3.LUT R20, R24, 0x60, RZ, 0xc0, !PT ;  /* 0x0000006018147812 */ /* 0x000fe200078ec0ff */
[----:B------:R-:W-:Y:S01]  /*95b0*/  BSSY.RECONVERGENT B2, `(.L_x_148) ;  /* 0x0000019000027945 */ /* 0x000fe20003800200 */
[----:B------:R-:W-:Y:S02]  /*95c0*/  IMAD.MOV.U32 R27, RZ, RZ, R7 ;  /* 0x000000ffff1b7224 */ /* 0x000fe400078e0007 */
[----:B------:R-:W-:-:S13]  /*95d0*/  ISETP.NE.AND P0, PT, R20, 0x60, PT ;  /* 0x000000601400780c */ /* 0x000fda0003f05270 */
[----:B------:R-:W-:Y:S05]  /*95e0*/  @!P0 BRA `(.L_x_149) ;  /* 0x0000000000548947 */ /* 0x000fea0003800000 */
[----:B------:R-:W0:Y:S01]  /*95f0*/  LDC.64 R16, c[0x0][0x380] ;  /* 0x0000e000ff107b82 */ /* 0x000e220000000a00 */
[----:B------:R-:W-:-:S04]  /*9600*/  IMAD.IADD R19, R7, 0x1, R22 ;  /* 0x0000000107137824 */ /* 0x000fc800078e0216 */
[----:B0-----:R-:W-:-:S05]  /*9610*/  IMAD.WIDE R16, R19, 0x4, R16 ;  /* 0x0000000413107825 */ /* 0x001fca00078e0210 */
[----:B------:R-:W2:Y:S01]  /*9620*/  LDG.E.STRONG.SYS R18, desc[UR8][R16.64] ;  /* 0x0000000810127981 */ /* 0x000ea2000c1f5900 */
[----:B------:R-:W0:Y:S01]  /*9630*/  S2UR UR5, SR_CgaCtaId ;  /* 0x00000000000579c3 */ /* 0x000e220000008800 */
[----:B------:R-:W-:Y:S01]  /*9640*/  UMOV UR4, 0x400 ;  /* 0x0000040000047882 */ /* 0x000fe20000000000 */
[----:B------:R-:W-:Y:S01]  /*9650*/  IMAD.IADD R19, R7, 0x1, R4 ;  /* 0x0000000107137824 */ /* 0x000fe200078e0204 */
[----:B------:R-:W-:Y:S01]  /*9660*/  ISETP.NE.AND P0, PT, R20, RZ, PT ;  /* 0x000000ff1400720c */ /* 0x000fe20003f05270 */
[----:B------:R-:W-:Y:S01]  /*9670*/  IMAD.MOV.U32 R27, RZ, RZ, R8 ;  /* 0x000000ffff1b7224 */ /* 0x000fe200078e0008 */
[----:B0-----:R-:W-:-:S06]  /*9680*/  ULEA UR4, UR5, UR4, 0x18 ;  /* 0x0000000405047291 */ /* 0x001fcc000f8ec0ff */
[----:B------:R-:W-:-:S05]  /*9690*/  LEA R19, R19, UR4, 0x2 ;  /* 0x0000000413137c11 */ /* 0x000fca000f8e10ff */
[----:B--2---:R0:W-:Y:S01]  /*96a0*/  STS [R19], R18 ;  /* 0x0000001213007388 */ /* 0x0041e20000000800 */
[----:B------:R-:W-:Y:S05]  /*96b0*/  @!P0 BRA `(.L_x_149) ;  /* 0x0000000000208947 */ /* 0x000fea0003800000 */
[----:B0-----:R-:W2:Y:S01]  /*96c0*/  LDG.E.STRONG.SYS R18, desc[UR8][R16.64+0x80] ;  /* 0x0000800810127981 */ /* 0x001ea2000c1f5900 */
[----:B------:R-:W-:Y:S02]  /*96d0*/  ISETP.NE.AND P0, PT, R20, 0x20, PT ;  /* 0x000000201400780c */ /* 0x000fe40003f05270 */
[----:B------:R-:W-:Y:S01]  /*96e0*/  MOV R27, R12 ;  /* 0x0000000c001b7202 */ /* 0x000fe20000000f00 */
[----:B--2---:R1:W-:Y:S10]  /*96f0*/  STS [R19+0x80], R18 ;  /* 0x0000801213007388 */ /* 0x0043f40000000800 */
[----:B------:R-:W-:Y:S05]  /*9700*/  @!P0 BRA `(.L_x_149) ;  /* 0x00000000000c8947 */ /* 0x000fea0003800000 */
[----:B------:R-:W2:Y:S01]  /*9710*/  LDG.E.STRONG.SYS R16, desc[UR8][R16.64+0x100] ;  /* 0x0001000810107981 */ /* 0x000ea2000c1f5900 */
[----:B------:R-:W-:-:S03]  /*9720*/  IMAD.MOV.U32 R27, RZ, RZ, R14 ;  /* 0x000000ffff1b7224 */ /* 0x000fc600078e000e */
[----:B--2---:R2:W-:Y:S04]  /*9730*/  STS [R19+0x100], R16 ;  /* 0x0001001013007388 */ /* 0x0045e80000000800 */
.L_x_149:
[----:B------:R-:W-:Y:S05]  /*9740*/  BSYNC.RECONVERGENT B2 ;  /* 0x0000000000027941 */ /* 0x000fea0003800200 */
.L_x_148:
        /* <DEDUP_REMOVED lines=12> */
.L_x_152:
[----:B--2---:R-:W2:Y:S01]  /*9810*/  LDC.64 R16, c[0x0][0x380] ;  /* 0x0000e000ff107b82 */ /* 0x004ea20000000a00 */
[----:B01----:R-:W-:-:S04]  /*9820*/  IMAD.IADD R19, R27, 0x1, R22 ;  /* 0x000000011b137824 */ /* 0x003fc800078e0216 */
[----:B--2---:R-:W-:-:S05]  /*9830*/  IMAD.WIDE R18, R19, 0x4, R16 ;  /* 0x0000000413127825 */ /* 0x004fca00078e0210 */
[----:B------:R-:W2:Y:S01]  /*9840*/  LDG.E.STRONG.SYS R29, desc[UR8][R18.64] ;  /* 0x00000008121d7981 */ /* 0x000ea2000c1f5900 */
[----:B------:R-:W-:-:S05]  /*9850*/  IADD3 R28, PT, PT, R27, R4, RZ ;  /* 0x000000041b1c7210 */ /* 0x000fca0007ffe0ff */
[----:B------:R-:W-:-:S05]  /*9860*/  IMAD R28, R28, 0x4, R25 ;  /* 0x000000041c1c7824 */ /* 0x000fca00078e0219 */
[----:B--2---:R0:W-:Y:S04]  /*9870*/  STS [R28], R29 ;  /* 0x0000001d1c007388 */ /* 0x0041e80000000800 */
[----:B------:R-:W2:Y:S04]  /*9880*/  LDG.E.STRONG.SYS R21, desc[UR8][R18.64+0x80] ;  /* 0x0000800812157981 */ /* 0x000ea8000c1f5900 */
[----:B--2---:R1:W-:Y:S04]  /*9890*/  STS [R28+0x80], R21 ;  /* 0x000080151c007388 */ /* 0x0043e80000000800 */
[----:B------:R-:W2:Y:S01]  /*98a0*/  LDG.E.STRONG.SYS R20, desc[UR8][R18.64+0x100] ;  /* 0x0001000812147981 */ /* 0x000ea2000c1f5900 */
[----:B0-----:R-:W-:-:S03]  /*98b0*/  VIADD R29, R27, 0x80 ;  /* 0x000000801b1d7836 */ /* 0x001fc60000000000 */
[----:B--2---:R0:W-:Y:S04]  /*98c0*/  STS [R28+0x100], R20 ;  /* 0x000100141c007388 */ /* 0x0041e80000000800 */
[----:B-1----:R-:W2:Y:S01]  /*98d0*/  LDG.E.STRONG.SYS R21, desc[UR8][R18.64+0x180] ;  /* 0x0001800812157981 */ /* 0x002ea2000c1f5900 */
[----:B0-----:R-:W-:-:S03]  /*98e0*/  IMAD.IADD R20, R29, 0x1, R22 ;  /* 0x000000011d147824 */ /* 0x001fc600078e0216 */
[----:B--2---:R0:W-:Y:S02]  /*98f0*/  STS [R28+0x180], R21 ;  /* 0x000180151c007388 */ /* 0x0041e40000000800 */
[----:B0-----:R-:W-:-:S05]  /*9900*/  IMAD.WIDE R20, R20, 0x4, R16 ;  /* 0x0000000414147825 */ /* 0x001fca00078e0210 */
[----:B------:R-:W2:Y:S01]  /*9910*/  LDG.E.STRONG.SYS R18, desc[UR8][R20.64] ;  /* 0x0000000814127981 */ /* 0x000ea2000c1f5900 */
[----:B------:R-:W-:-:S05]  /*9920*/  IMAD.IADD R29, R29, 0x1, R4 ;  /* 0x000000011d1d7824 */ /* 0x000fca00078e0204 */
[----:B------:R-:W-:-:S05]  /*9930*/  LEA R29, R29, R25, 0x2 ;  /* 0x000000191d1d7211 */ /* 0x000fca00078e10ff */
[----:B--2---:R0:W-:Y:S04]  /*9940*/  STS [R29], R18 ;  /* 0x000000121d007388 */ /* 0x0041e80000000800 */
[----:B------:R-:W2:Y:S04]  /*9950*/  LDG.E.STRONG.SYS R19, desc[UR8][R20.64+0x80] ;  /* 0x0000800814137981 */ /* 0x000ea8000c1f5900 */
[----:B--2---:R-:W-:Y:S04]  /*9960*/  STS [R29+0x80], R19 ;  /* 0x000080131d007388 */ /* 0x004fe80000000800 */
[----:B0-----:R-:W2:Y:S04]  /*9970*/  LDG.E.STRONG.SYS R18, desc[UR8][R20.64+0x100] ;  /* 0x0001000814127981 */ /* 0x001ea8000c1f5900 */
[----:B--2---:R-:W-:Y:S04]  /*9980*/  STS [R29+0x100], R18 ;  /* 0x000100121d007388 */ /* 0x004fe80000000800 */
[----:B------:R-:W2:Y:S04]  /*9990*/  LDG.E.STRONG.SYS R28, desc[UR8][R20.64+0x180] ;  /* 0x00018008141c7981 */ /* 0x000ea8000c1f5900 */
[----:B--2---:R0:W-:Y:S02]  /*99a0*/  STS [R29+0x180], R28 ;  /* 0x0001801c1d007388 */ /* 0x0041e40000000800 */
[----:B0-----:R-:W-:-:S04]  /*99b0*/  VIADD R28, R27, 0x100 ;  /* 0x000001001b1c7836 */ /* 0x001fc80000000000 */
[----:B------:R-:W-:-:S04]  /*99c0*/  IMAD.IADD R19, R28, 0x1, R22 ;  /* 0x000000011c137824 */ /* 0x000fc800078e0216 */
[----:B------:R-:W-:-:S05]  /*99d0*/  IMAD.WIDE R18, R19, 0x4, R16 ;  /* 0x0000000413127825 */ /* 0x000fca00078e0210 */
[----:B------:R-:W2:Y:S01]  /*99e0*/  LDG.E.STRONG.SYS R21, desc[UR8][R18.64] ;  /* 0x0000000812157981 */ /* 0x000ea2000c1f5900 */
[----:B------:R-:W-:-:S04]  /*99f0*/  IMAD.IADD R28, R28, 0x1, R4 ;  /* 0x000000011c1c7824 */ /* 0x000fc800078e0204 */
[----:B------:R-:W-:-:S05]  /*9a00*/  IMAD R28, R28, 0x4, R25 ;  /* 0x000000041c1c7824 */ /* 0x000fca00078e0219 */
[----:B--2---:R0:W-:Y:S04]  /*9a10*/  STS [R28], R21 ;  /* 0x000000151c007388 */ /* 0x0041e80000000800 */
[----:B------:R-:W2:Y:S04]  /*9a20*/  LDG.E.STRONG.SYS R20, desc[UR8][R18.64+0x80] ;  /* 0x0000800812147981 */ /* 0x000ea8000c1f5900 */
[----:B--2---:R-:W-:Y:S04]  /*9a30*/  STS [R28+0x80], R20 ;  /* 0x000080141c007388 */ /* 0x004fe80000000800 */
[----:B0-----:R-:W2:Y:S04]  /*9a40*/  LDG.E.STRONG.SYS R21, desc[UR8][R18.64+0x100] ;  /* 0x0001000812157981 */ /* 0x001ea8000c1f5900 */
[----:B--2---:R-:W-:Y:S04]  /*9a50*/  STS [R28+0x100], R21 ;  /* 0x000100151c007388 */ /* 0x004fe80000000800 */
[----:B------:R-:W2:Y:S04]  /*9a60*/  LDG.E.STRONG.SYS R29, desc[UR8][R18.64+0x180] ;  /* 0x00018008121d7981 */ /* 0x000ea8000c1f5900 */
[----:B--2---:R0:W-:Y:S02]  /*9a70*/  STS [R28+0x180], R29 ;  /* 0x0001801d1c007388 */ /* 0x0041e40000000800 */
[----:B0-----:R-:W-:-:S05]  /*9a80*/  IADD3 R29, PT, PT, R27, 0x180, RZ ;  /* 0x000001801b1d7810 */ /* 0x001fca0007ffe0ff */
[----:B------:R-:W-:-:S04]  /*9a90*/  IMAD.IADD R20, R29, 0x1, R22 ;  /* 0x000000011d147824 */ /* 0x000fc800078e0216 */
[----:B------:R-:W-:-:S05]  /*9aa0*/  IMAD.WIDE R16, R20, 0x4, R16 ;  /* 0x0000000414107825 */ /* 0x000fca00078e0210 */
[----:B------:R-:W2:Y:S01]  /*9ab0*/  LDG.E.STRONG.SYS R20, desc[UR8][R16.64] ;  /* 0x0000000810147981 */ /* 0x000ea2000c1f5900 */
[----:B------:R-:W-:-:S04]  /*9ac0*/  IMAD.IADD R29, R29, 0x1, R4 ;  /* 0x000000011d1d7824 */ /* 0x000fc800078e0204 */
[----:B------:R-:W-:-:S05]  /*9ad0*/  IMAD R29, R29, 0x4, R25 ;  /* 0x000000041d1d7824 */ /* 0x000fca00078e0219 */
[----:B--2---:R2:W-:Y:S04]  /*9ae0*/  STS [R29], R20 ;  /* 0x000000141d007388 */ /* 0x0045e80000000800 */
        /* <DEDUP_REMOVED lines=9> */
.L_x_151:
[----:B------:R-:W-:Y:S05]  /*9b80*/  BSYNC.RECONVERGENT B2 ;  /* 0x0000000000027941 */ /* 0x000fea0003800200 */
.L_x_150:
[----:B------:R-:W-:Y:S01]  /*9b90*/  IADD3 R16, PT, PT, R6, -R27, RZ ;  /* 0x8000001b06107210 */ /* 0x000fe20007ffe0ff */
[----:B------:R-:W-:Y:S03]  /*9ba0*/  BSSY.RECONVERGENT B2, `(.L_x_153) ;  /* 0x0000022000027945 */ /* 0x000fe60003800200 */
        /* <DEDUP_REMOVED lines=8> */
[----:B------:R-:W-:Y:S01]  /*9c30*/  IMAD.IADD R20, R27, 0x1, R4 ;  /* 0x000000011b147824 */ /* 0x000fe200078e0204 */
[----:B0-----:R-:W-:-:S06]  /*9c40*/  ULEA UR4, UR5, UR4, 0x18 ;  /* 0x0000000405047291 */ /* 0x001fcc000f8ec0ff */
[----:B------:R-:W-:-:S05]  /*9c50*/  LEA R20, R20, UR4, 0x2 ;  /* 0x0000000414147c11 */ /* 0x000fca000f8e10ff */
[----:B--2---:R0:W-:Y:S04]  /*9c60*/  STS [R20], R21 ;  /* 0x0000001514007388 */ /* 0x0041e80000000800 */
[----:B------:R-:W2:Y:S04]  /*9c70*/  LDG.E.STRONG.SYS R25, desc[UR8][R18.64+0x80] ;  /* 0x0000800812197981 */ /* 0x000ea8000c1f5900 */
[----:B--2---:R1:W-:Y:S04]  /*9c80*/  STS [R20+0x80], R25 ;  /* 0x0000801914007388 */ /* 0x0043e80000000800 */
[----:B------:R-:W2:Y:S01]  /*9c90*/  LDG.E.STRONG.SYS R29, desc[UR8][R18.64+0x100] ;  /* 0x00010008121d7981 */ /* 0x000ea2000c1f5900 */
[----:B------:R-:W-:-:S04]  /*9ca0*/  VIADD R28, R27, 0x80 ;  /* 0x000000801b1c7836 */ /* 0x000fc80000000000 */
[C---:B0-----:R-:W-:Y:S01]  /*9cb0*/  IMAD.IADD R21, R28.reuse, 0x1, R22 ;  /* 0x000000011c157824 */ /* 0x041fe200078e0216 */
[----:B--2---:R0:W-:Y:S04]  /*9cc0*/  STS [R20+0x100], R29 ;  /* 0x0001001d14007388 */ /* 0x0041e80000000800 */
[----:B------:R-:W2:Y:S01]  /*9cd0*/  LDG.E.STRONG.SYS R26, desc[UR8][R18.64+0x180] ;  /* 0x00018008121a7981 */ /* 0x000ea2000c1f5900 */
[----:B------:R-:W-:Y:S01]  /*9ce0*/  IMAD.WIDE R16, R21, 0x4, R16 ;  /* 0x0000000415107825 */ /* 0x000fe200078e0210 */
[----:B------:R-:W-:Y:S02]  /*9cf0*/  IADD3 R28, PT, PT, R28, R4, RZ ;  /* 0x000000041c1c7210 */ /* 0x000fe40007ffe0ff */
[----:B--2---:R3:W-:Y:S04]  /*9d00*/  STS [R20+0x180], R26 ;  /* 0x0001801a14007388 */ /* 0x0047e80000000800 */
[----:B------:R-:W2:Y:S01]  /*9d10*/  LDG.E.STRONG.SYS R21, desc[UR8][R16.64] ;  /* 0x0000000810157981 */ /* 0x000ea2000c1f5900 */
[----:B------:R-:W-:-:S05]  /*9d20*/  LEA R28, R28, UR4, 0x2 ;  /* 0x000000041c1c7c11 */ /* 0x000fca000f8e10ff */
[----:B--2---:R3:W-:Y:S04]  /*9d30*/  STS [R28], R21 ;  /* 0x000000151c007388 */ /* 0x0047e80000000800 */
[----:B-1----:R-:W2:Y:S04]  /*9d40*/  LDG.E.STRONG.SYS R25, desc[UR8][R16.64+0x80] ;  /* 0x0000800810197981 */ /* 0x002ea8000c1f5900 */
[----:B--2---:R3:W-:Y:S04]  /*9d50*/  STS [R28+0x80], R25 ;  /* 0x000080191c007388 */ /* 0x0047e80000000800 */
[----:B------:R-:W2:Y:S04]  /*9d60*/  LDG.E.STRONG.SYS R19, desc[UR8][R16.64+0x100] ;  /* 0x0001000810137981 */ /* 0x000ea8000c1f5900 */
[----:B--2---:R3:W-:Y:S04]  /*9d70*/  STS [R28+0x100], R19 ;  /* 0x000100131c007388 */ /* 0x0047e80000000800 */
[----:B0-----:R-:W2:Y:S01]  /*9d80*/  LDG.E.STRONG.SYS R29, desc[UR8][R16.64+0x180] ;  /* 0x00018008101d7981 */ /* 0x001ea2000c1f5900 */
[----:B------:R-:W-:Y:S01]  /*9d90*/  PLOP3.LUT P0, PT, PT, PT, PT, 0x8, 0x80 ;  /* 0x000000000080781c */ /* 0x000fe20003f0e170 */
[----:B------:R-:W-:-:S02]  /*9da0*/  VIADD R27, R27, 0x100 ;  /* 0x000001001b1b7836 */ /* 0x000fc40000000000 */
[----:B--2---:R3:W-:Y:S10]  /*9db0*/  STS [R28+0x180], R29 ;  /* 0x0001801d1c007388 */ /* 0x0047f40000000800 */
.L_x_154:
[----:B------:R-:W-:Y:S05]  /*9dc0*/  BSYNC.RECONVERGENT B2 ;  /* 0x0000000000027941 */ /* 0x000fea0003800200 */
.L_x_153:
        /* <DEDUP_REMOVED lines=18> */
.L_x_147:
[----:B------:R-:W-:Y:S05]  /*9ef0*/  BSYNC.RECONVERGENT B0 ;  /* 0x0000000000007941 */ /* 0x000fea0003800200 */
.L_x_146:
[----:B------:R-:W-:Y:S01]  /*9f00*/  IMAD.IADD R2, R2, 0x1, R9 ;  /* 0x0000000102027824 */ /* 0x000fe200078e0209 */
[----:B------:R-:W-:Y:S01]  /*9f10*/  IADD3 R4, PT, PT, R15, R4, RZ ;  /* 0x000000040f047210 */ /* 0x000fe20007ffe0ff */
[----:B------:R-:W-:-:S03]  /*9f20*/  IMAD.IADD R22, R23, 0x1, R22 ;  /* 0x0000000117167824 */ /* 0x000fc600078e0216 */
[----:B------:R-:W-:-:S13]  /*9f30*/  ISETP.GE.AND P0, PT, R2, R11, PT ;  /* 0x0000000b0200720c */ /* 0x000fda0003f06270 */
[----:B------:R-:W-:Y:S05]  /*9f40*/  @!P0 BRA `(.L_x_155) ;  /* 0xfffffff400888947 */ /* 0x000fea000383ffff */
.L_x_145:
[----:B------:R-:W-:Y:S05]  /*9f50*/  BSYNC.RECONVERGENT B1 ;  /* 0x0000000000017941 */ /* 0x000fea0003800200 */
.L_x_144:
[----:B------:R-:W5:Y:S02]  /*9f60*/  LDCU UR6, c[0x0][0x3ac] ;  /* 0x00007580ff0677ac */ /* 0x000f640008000800 */
[----:B-----5:R-:W-:-:S09]  /*9f70*/  UISETP.GE.AND UP0, UPT, UR6, 0x1, UPT ;  /* 0x000000010600788c */ /* 0x020fd2000bf06270 */
[----:B------:R-:W-:Y:S05]  /*9f80*/  BRA.U !UP0, `(.L_x_156) ;  /* 0x0000000d08ac7547 */ /* 0x000fea000b800000 */
[----:B------:R-:W5:Y:S01]  /*9f90*/  S2UR UR5, SR_CgaCtaId ;  /* 0x00000000000579c3 */ /* 0x000f620000008800 */
[----:B------:R-:W-:Y:S01]  /*9fa0*/  IMAD R6, R10, R13, RZ ;  /* 0x0000000d0a067224 */ /* 0x000fe200078e02ff */
[----:B------:R-:W-:Y:S01]  /*9fb0*/  LOP3.LUT R7, R5, 0x400, RZ, 0xfc, !PT ;  /* 0x0000040005077812 */ /* 0x000fe200078efcff */
[----:B------:R-:W-:Y:S01]  /*9fc0*/  UMOV UR4, 0x400 ;  /* 0x0000040000047882 */ /* 0x000fe20000000000 */
[----:B------:R-:W-:Y:S01]  /*9fd0*/  LOP3.LUT R9, RZ, R5, RZ, 0x33, !PT ;  /* 0x00000005ff097212 */ /* 0x000fe200078e33ff */
[----:B------:R-:W-:Y:S01]  /*9fe0*/  IMAD R13, R3, R10, R13 ;  /* 0x0000000a030d7224 */ /* 0x000fe200078e020d */
[----:B------:R-:W-:-:S05]  /*9ff0*/  VIMNMX R8, PT, PT, R7, R6, !PT ;  /* 0x0000000607087248 */ /* 0x000fca0007fe0100 */
[----:B------:R-:W-:Y:S01]  /*a000*/  IMAD.IADD R8, R9, 0x1, R8 ;  /* 0x0000000109087824 */ /* 0x000fe200078e0208 */
[----:B------:R-:W-:Y:S01]  /*a010*/  LOP3.LUT R9, R5, 0xc00, RZ, 0xfc, !PT ;  /* 0x00000c0005097812 */ /* 0x000fe200078efcff */
[----:B-----5:R-:W-:-:S09]  /*a020*/  ULEA UR4, UR5, UR4, 0x18 ;  /* 0x0000000405047291 */ /* 0x020fd2000f8ec0ff */
[----:B------:R-:W0:Y:S04]  /*a030*/  LDS R2, [UR4+0xbfd0] ;  /* 0x00bfd004ff027984 */ /* 0x000e280008000800 */
[----:B------:R-:W0:Y:S01]  /*a040*/  LDS R4, [UR4+0xbfd8] ;  /* 0x00bfd804ff047984 */ /* 0x000e220008000800 */
[----:B------:R-:W-:-:S05]  /*a050*/  UMOV UR4, URZ ;  /* 0x000000ff00047c82 */ /* 0x000fca0008000000 */
.L_x_162:
[----:B------:R-:W-:Y:S01]  /*a060*/  ISETP.GE.AND P0, PT, R5, R6, PT ;  /* 0x000000060500720c */ /* 0x000fe20003f06270 */
[----:B------:R-:W-:-:S12]  /*a070*/  BSSY.RECONVERGENT B0, `(.L_x_157) ;  /* 0x00000d8000007945 */ /* 0x000fd80003800200 */
[----:B0--34-:R-:W-:Y:S05]  /*a080*/  @P0 BRA `(.L_x_158) ;  /* 0x0000000c00580947 */ /* 0x019fea0003800000 */
[----:B----4-:R-:W-:Y:S01]  /*a090*/  LOP3.LUT R24, R8, 0xc00, RZ, 0xc0, !PT ;  /* 0x00000c0008187812 */ /* 0x010fe200078ec0ff */
[----:B------:R-:W-:Y:S01]  /*a0a0*/  BSSY.RECONVERGENT B1, `(.L_x_159) ;  /* 0x000005d000017945 */ /* 0x000fe20003800200 */
[----:B0-----:R-:W-:Y:S02]  /*a0b0*/  IMAD R11, R2, UR4, RZ ;  /* 0x00000004020b7c24 */ /* 0x001fe4000f8e02ff */
[----:B------:R-:W-:Y:S01]  /*a0c0*/  ISETP.NE.AND P0, PT, R24, 0xc00, PT ;  /* 0x00000c001800780c */ /* 0x000fe20003f05270 */
[----:B------:R-:W-:Y:S02]  /*a0d0*/  IMAD R12, R6, UR4, RZ ;  /* 0x00000004060c7c24 */ /* 0x000fe4000f8e02ff */
[----:B---3--:R-:W-:-:S10]  /*a0e0*/  IMAD.MOV.U32 R21, RZ, RZ, R5 ;  /* 0x000000ffff157224 */ /* 0x008fd400078e0005 */
[----:B------:R-:W-:Y:S05]  /*a0f0*/  @!P0 BRA `(.L_x_160) ;  /* 0x00000004005c8947 */ /* 0x000fea0003800000 */
[-C--:B-12---:R-:W-:Y:S02]  /*a100*/  IABS R18, R10.reuse ;  /* 0x0000000a00127213 */ /* 0x086fe40000000000 */
[-C--:B------:R-:W-:Y:S02]  /*a110*/  IABS R17, R10.reuse ;  /* 0x0000000a00117213 */ /* 0x080fe40000000000 */
[----:B------:R-:W0:Y:S01]  /*a120*/  I2F.RP R16, R18 ;  /* 0x0000001200107306 */ /* 0x000e220000209400 */
[----:B------:R-:W-:Y:S02]  /*a130*/  LOP3.LUT R22, RZ, R10, RZ, 0x33, !PT ;  /* 0x0000000aff167212 */ /* 0x000fe400078e33ff */
[----:B------:R-:W-:-:S05]  /*a140*/  IMAD.MOV R20, RZ, RZ, -R17 ;  /* 0x000000ffff147224 */ /* 0x000fca00078e0a11 */
[----:B0-----:R-:W0:Y:S02]  /*a150*/  MUFU.RCP R16, R16 ;  /* 0x0000001000107308 */ /* 0x001e240000001000 */
[----:B0-----:R-:W-:Y:S01]  /*a160*/  VIADD R14, R16, 0xffffffe ;  /* 0x0ffffffe100e7836 */ /* 0x001fe20000000000 */
[----:B------:R-:W-:-:S05]  /*a170*/  IABS R16, R5 ;  /* 0x0000000500107213 */ /* 0x000fca0000000000 */
[----:B------:R0:W1:Y:S02]  /*a180*/  F2I.FTZ.U32.TRUNC.NTZ R15, R14 ;  /* 0x0000000e000f7305 */ /* 0x000064000021f000 */
[----:B0-----:R-:W-:Y:S01]  /*a190*/  IMAD.MOV.U32 R14, RZ, RZ, RZ ;  /* 0x000000ffff0e7224 */ /* 0x001fe200078e00ff */
[----:B-1----:R-:W-:-:S05]  /*a1a0*/  IADD3 R19, PT, PT, RZ, -R15, RZ ;  /* 0x8000000fff137210 */ /* 0x002fca0007ffe0ff */
[----:B------:R-:W-:-:S04]  /*a1b0*/  IMAD R19, R19, R18, RZ ;  /* 0x0000001213137224 */ /* 0x000fc800078e02ff */
[----:B------:R-:W-:Y:S01]  /*a1c0*/  IMAD.HI.U32 R19, R15, R19, R14 ;  /* 0x000000130f137227 */ /* 0x000fe200078e000e */
[----:B------:R-:W-:-:S04]  /*a1d0*/  LOP3.LUT R14, R5, R10, RZ, 0x3c, !PT ;  /* 0x0000000a050e7212 */ /* 0x000fc800078e3cff */
[----:B------:R-:W-:Y:S01]  /*a1e0*/  ISETP.GE.AND P2, PT, R14, RZ, PT ;  /* 0x000000ff0e00720c */ /* 0x000fe20003f46270 */
[----:B------:R-:W-:-:S04]  /*a1f0*/  IMAD.HI.U32 R15, R19, R16, RZ ;  /* 0x00000010130f7227 */ /* 0x000fc800078e00ff */
[----:B------:R-:W-:-:S05]  /*a200*/  IMAD R17, R15, R20, R16 ;  /* 0x000000140f117224 */ /* 0x000fca00078e0210 */
[----:B------:R-:W-:-:S13]  /*a210*/  ISETP.GT.U32.AND P1, PT, R18, R17, PT ;  /* 0x000000111200720c */ /* 0x000fda0003f24070 */
[----:B------:R-:W-:Y:S02]  /*a220*/  @!P1 IMAD.IADD R17, R17, 0x1, -R18 ;  /* 0x0000000111119824 */ /* 0x000fe400078e0a12 */
[----:B------:R-:W-:-:S03]  /*a230*/  @!P1 VIADD R15, R15, 0x1 ;  /* 0x000000010f0f9836 */ /* 0x000fc60000000000 */
[----:B------:R-:W-:-:S13]  /*a240*/  ISETP.GE.U32.AND P0, PT, R17, R18, PT ;  /* 0x000000121100720c */ /* 0x000fda0003f06070 */
[----:B------:R-:W-:Y:S02]  /*a250*/  @P0 IADD3 R15, PT, PT, R15, 0x1, RZ ;  /* 0x000000010f0f0810 */ /* 0x000fe40007ffe0ff */
[----:B------:R-:W-:-:S03]  /*a260*/  ISETP.NE.AND P0, PT, R10, RZ, PT ;  /* 0x000000ff0a00720c */ /* 0x000fc60003f05270 */
[----:B------:R-:W-:-:S05]  /*a270*/  @!P2 IMAD.MOV R15, RZ, RZ, -R15 ;  /* 0x000000ffff0fa224 */ /* 0x000fca00078e0a0f */
[----:B------:R-:W-:Y:S02]  /*a280*/  SEL R17, R22, R15, !P0 ;  /* 0x0000000f16117207 */ /* 0x000fe40004000000 */
[----:B------:R-:W0:Y:S03]  /*a290*/  LDC.64 R14, c[0x0][0x380] ;  /* 0x0000e000ff0e7b82 */ /* 0x000e260000000a00 */
[----:B------:R-:W-:-:S04]  /*a2a0*/  IMAD.MOV R16, RZ, RZ, -R17 ;  /* 0x000000ffff107224 */ /* 0x000fc800078e0a11 */
[----:B------:R-:W-:-:S04]  /*a2b0*/  IMAD R16, R10, R16, R5 ;  /* 0x000000100a107224 */ /* 0x000fc800078e0205 */
[----:B------:R-:W-:-:S04]  /*a2c0*/  IMAD.IADD R16, R13, 0x1, R16 ;  /* 0x000000010d107824 */ /* 0x000fc800078e0210 */
[----:B------:R-:W-:-:S04]  /*a2d0*/  IMAD R16, R4, R17, R16 ;  /* 0x0000001104107224 */ /* 0x000fc800078e0210 */
[----:B------:R-:W-:-:S04]  /*a2e0*/  IMAD.IADD R17, R16, 0x1, -R11 ;  /* 0x0000000110117824 */ /* 0x000fc800078e0a0b */
[----:B0-----:R-:W-:-:S06]  /*a2f0*/  IMAD.WIDE R16, R17, 0x4, R14 ;  /* 0x0000000411107825 */ /* 0x001fcc00078e020e */
[----:B------:R-:W2:Y:S01]  /*a300*/  LDG.E.STRONG.SYS R16, desc[UR8][R16.64] ;  /* 0x0000000810107981 */ /* 0x000ea2000c1f5900 */
[----:B------:R-:W0:Y:S01]  /*a310*/  S2UR UR6, SR_CgaCtaId ;  /* 0x00000000000679c3 */ /* 0x000e220000008800 */
[----:B------:R-:W-:Y:S01]  /*a320*/  UMOV UR5, 0x400 ;  /* 0x0000040000057882 */ /* 0x000fe20000000000 */
[----:B------:R-:W-:Y:S01]  /*a330*/  IADD3 R23, PT, PT, R12, R5, RZ ;  /* 0x000000050c177210 */ /* 0x000fe20007ffe0ff */
[----:B------:R-:W-:Y:S01]  /*a340*/  UIADD3 UR5, UPT, UPT, UR5, 0xa338, URZ ;  /* 0x0000a33805057890 */ /* 0x000fe2000fffe0ff */
[----:B------:R-:W-:Y:S01]  /*a350*/  ISETP.NE.AND P1, PT, R24, RZ, PT ;  /* 0x000000ff1800720c */ /* 0x000fe20003f25270 */
[----:B------:R-:W-:Y:S02]  /*a360*/  IMAD.MOV.U32 R21, RZ, RZ, R7 ;  /* 0x000000ffff157224 */ /* 0x000fe400078e0007 */
[----:B0-----:R-:W-:-:S06]  /*a370*/  ULEA UR5, UR6, UR5, 0x18 ;  /* 0x0000000506057291 */ /* 0x001fcc000f8ec0ff */
[----:B------:R-:W-:-:S05]  /*a380*/  LEA R23, R23, UR5, 0x2 ;  /* 0x0000000517177c11 */ /* 0x000fca000f8e10ff */
[----:B--2---:R0:W-:Y:S01]  /*a390*/  STS [R23], R16 ;  /* 0x0000001017007388 */ /* 0x0041e20000000800 */
[----:B------:R-:W-:Y:S05]  /*a3a0*/  @!P1 BRA `(.L_x_160) ;  /* 0x0000000000b09947 */ /* 0x000fea0003800000 */
[----:B0-----:R-:W-:-:S05]  /*a3b0*/  IABS R16, R7 ;  /* 0x0000000700107213 */ /* 0x001fca0000000000 */
[----:B------:R-:W-:-:S04]  /*a3c0*/  IMAD.HI.U32 R17, R19, R16, RZ ;  /* 0x0000001013117227 */ /* 0x000fc800078e00ff */
[----:B------:R-:W-:Y:S01]  /*a3d0*/  IMAD R21, R17, R20, R16 ;  /* 0x0000001411157224 */ /* 0x000fe200078e0210 */
[----:B------:R-:W-:-:S04]  /*a3e0*/  LOP3.LUT R16, R10, 0x400, R5, 0x1e, !PT ;  /* 0x000004000a107812 */ /* 0x000fc800078e1e05 */
[----:B------:R-:W-:Y:S02]  /*a3f0*/  ISETP.GT.U32.AND P2, PT, R18, R21, PT ;  /* 0x000000151200720c */ /* 0x000fe40003f44070 */
[----:B------:R-:W-:-:S11]  /*a400*/  ISETP.GE.AND P3, PT, R16, RZ, PT ;  /* 0x000000ff1000720c */ /* 0x000fd60003f66270 */
[----:B------:R-:W-:Y:S02]  /*a410*/  @!P2 IMAD.IADD R21, R21, 0x1, -R18 ;  /* 0x000000011515a824 */ /* 0x000fe400078e0a12 */
[----:B------:R-:W-:-:S03]  /*a420*/  @!P2 VIADD R17, R17, 0x1 ;  /* 0x000000011111a836 */ /* 0x000fc60000000000 */
[----:B------:R-:W-:-:S13]  /*a430*/  ISETP.GE.U32.AND P1, PT, R21, R18, PT ;  /* 0x000000121500720c */ /* 0x000fda0003f26070 */
[----:B------:R-:W-:-:S05]  /*a440*/  @P1 VIADD R17, R17, 0x1 ;  /* 0x0000000111111836 */ /* 0x000fca0000000000 */
[----:B------:R-:W-:-:S04]  /*a450*/  @!P3 IADD3 R17, PT, PT, -R17, RZ, RZ ;  /* 0x000000ff1111b210 */ /* 0x000fc80007ffe1ff */
[----:B------:R-:W-:-:S05]  /*a460*/  SEL R17, R22, R17, !P0 ;  /* 0x0000001116117207 */ /* 0x000fca0004000000 */
[----:B------:R-:W-:-:S04]  /*a470*/  IMAD.MOV R16, RZ, RZ, -R17 ;  /* 0x000000ffff107224 */ /* 0x000fc800078e0a11 */
[----:B------:R-:W-:-:S04]  /*a480*/  IMAD R16, R10, R16, R7 ;  /* 0x000000100a107224 */ /* 0x000fc800078e0207 */
[----:B------:R-:W-:-:S04]  /*a490*/  IMAD.IADD R16, R13, 0x1, R16 ;  /* 0x000000010d107824 */ /* 0x000fc800078e0210 */
[----:B------:R-:W-:-:S04]  /*a4a0*/  IMAD R16, R4, R17, R16 ;  /* 0x0000001104107224 */ /* 0x000fc800078e0210 */
[----:B------:R-:W-:-:S04]  /*a4b0*/  IMAD.IADD R17, R16, 0x1, -R11 ;  /* 0x0000000110117824 */ /* 0x000fc800078e0a0b */
[----:B------:R-:W-:-:S06]  /*a4c0*/  IMAD.WIDE R16, R17, 0x4, R14 ;  /* 0x0000000411107825 */ /* 0x000fcc00078e020e */
[----:B------:R-:W2:Y:S01]  /*a4d0*/  LDG.E.STRONG.SYS R16, desc[UR8][R16.64] ;  /* 0x0000000810107981 */ /* 0x000ea2000c1f5900 */
[----:B------:R-:W-:Y:S02]  /*a4e0*/  ISETP.NE.AND P1, PT, R24, 0x400, PT ;  /* 0x000004001800780c */ /* 0x000fe40003f25270 */
[----:B------:R-:W-:Y:S01]  /*a4f0*/  LOP3.LUT R21, R5, 0x800, RZ, 0xfc, !PT ;  /* 0x0000080005157812 */ /* 0x000fe200078efcff */
[----:B--2---:R3:W-:Y:S10]  /*a500*/  STS [R23+0x1000], R16 ;  /* 0x0010001017007388 */ /* 0x0047f40000000800 */
[----:B------:R-:W-:Y:S05]  /*a510*/  @!P1 BRA `(.L_x_160) ;  /* 0x0000000000549947 */ /* 0x000fea0003800000 */
[----:B---3--:R-:W-:-:S05]  /*a520*/  IABS R16, R21 ;  /* 0x0000001500107213 */ /* 0x008fca0000000000 */
[----:B------:R-:W-:-:S04]  /*a530*/  IMAD.HI.U32 R19, R19, R16, RZ ;  /* 0x0000001013137227 */ /* 0x000fc800078e00ff */
[----:B------:R-:W-:Y:S01]  /*a540*/  IMAD R17, R19, R20, R16 ;  /* 0x0000001413117224 */ /* 0x000fe200078e0210 */
[----:B------:R-:W-:-:S04]  /*a550*/  LOP3.LUT R16, R10, 0x800, R5, 0x1e, !PT ;  /* 0x000008000a107812 */ /* 0x000fc800078e1e05 */
[----:B------:R-:W-:Y:S02]  /*a560*/  ISETP.GT.U32.AND P2, PT, R18, R17, PT ;  /* 0x000000111200720c */ /* 0x000fe40003f44070 */
[----:B------:R-:W-:-:S11]  /*a570*/  ISETP.GE.AND P3, PT, R16, RZ, PT ;  /* 0x000000ff1000720c */ /* 0x000fd60003f66270 */
[----:B------:R-:W-:Y:S01]  /*a580*/  @!P2 IMAD.IADD R17, R17, 0x1, -R18 ;  /* 0x000000011111a824 */ /* 0x000fe200078e0a12 */
[----:B------:R-:W-:-:S04]  /*a590*/  @!P2 IADD3 R19, PT, PT, R19, 0x1, RZ ;  /* 0x000000011313a810 */ /* 0x000fc80007ffe0ff */
[----:B------:R-:W-:-:S13]  /*a5a0*/  ISETP.GE.U32.AND P1, PT, R17, R18, PT ;  /* 0x000000121100720c */ /* 0x000fda0003f26070 */
[----:B------:R-:W-:-:S04]  /*a5b0*/  @P1 VIADD R19, R19, 0x1 ;  /* 0x0000000113131836 */ /* 0x000fc80000000000 */
[----:B------:R-:W-:-:S05]  /*a5c0*/  @!P3 IMAD.MOV R19, RZ, RZ, -R19 ;  /* 0x000000ffff13b224 */ /* 0x000fca00078e0a13 */
[----:B------:R-:W-:-:S05]  /*a5d0*/  SEL R19, R22, R19, !P0 ;  /* 0x0000001316137207 */ /* 0x000fca0004000000 */
[----:B------:R-:W-:-:S04]  /*a5e0*/  IMAD.MOV R17, RZ, RZ, -R19 ;  /* 0x000000ffff117224 */ /* 0x000fc800078e0a13 */
[----:B------:R-:W-:-:S04]  /*a5f0*/  IMAD R16, R10, R17, R21 ;  /* 0x000000110a107224 */ /* 0x000fc800078e0215 */
[----:B------:R-:W-:-:S04]  /*a600*/  IMAD.IADD R16, R13, 0x1, R16 ;  /* 0x000000010d107824 */ /* 0x000fc800078e0210 */
[----:B------:R-:W-:-:S05]  /*a610*/  IMAD R16, R4, R19, R16 ;  /* 0x0000001304107224 */ /* 0x000fca00078e0210 */
[----:B------:R-:W-:-:S05]  /*a620*/  IADD3 R17, PT, PT, -R11, R16, RZ ;  /* 0x000000100b117210 */ /* 0x000fca0007ffe1ff */
[----:B------:R-:W-:-:S06]  /*a630*/  IMAD.WIDE R14, R17, 0x4, R14 ;  /* 0x00000004110e7825 */ /* 0x000fcc00078e020e */
[----:B------:R-:W2:Y:S01]  /*a640*/  LDG.E.STRONG.SYS R14, desc[UR8][R14.64] ;  /* 0x000000080e0e7981 */ /* 0x000ea2000c1f5900 */
[----:B------:R-:W-:-:S03]  /*a650*/  IMAD.MOV.U32 R21, RZ, RZ, R9 ;  /* 0x000000ffff157224 */ /* 0x000fc600078e0009 */
[----:B--2---:R4:W-:Y:S04]  /*a660*/  STS [R23+0x2000], R14 ;  /* 0x0020000e17007388 */ /* 0x0049e80000000800 */
.L_x_160:
[----:B------:R-:W-:Y:S05]  /*a670*/  BSYNC.RECONVERGENT B1 ;  /* 0x0000000000017941 */ /* 0x000fea0003800200 */
.L_x_159:
[----:B------:R-:W-:-:S13]  /*a680*/  ISETP.GE.U32.AND P0, PT, R8, 0xc00, PT ;  /* 0x00000c000800780c */ /* 0x000fda0003f06070 */
[----:B------:R-:W-:Y:S05]  /*a690*/  @!P0 BRA `(.L_x_158) ;  /* 0x0000000400d48947 */ /* 0x000fea0003800000 */
[----:B--2---:R-:W-:-:S04]  /*a6a0*/  IABS R20, R10 ;  /* 0x0000000a00147213 */ /* 0x004fc80000000000 */
[----:B0--3--:R-:W0:Y:S08]  /*a6b0*/  I2F.RP R16, R20 ;  /* 0x0000001400107306 */ /* 0x009e300000209400 */
[----:B0-----:R-:W4:Y:S02]  /*a6c0*/  MUFU.RCP R16, R16 ;  /* 0x0000001000107308 */ /* 0x001f240000001000 */
[----:B----4-:R-:W-:-:S06]  /*a6d0*/  VIADD R14, R16, 0xffffffe ;  /* 0x0ffffffe100e7836 */ /* 0x010fcc0000000000 */
[----:B------:R0:W2:Y:S02]  /*a6e0*/  F2I.FTZ.U32.TRUNC.NTZ R15, R14 ;  /* 0x0000000e000f7305 */ /* 0x0000a4000021f000 */
[----:B0-----:R-:W-:Y:S02]  /*a6f0*/  IMAD.MOV.U32 R14, RZ, RZ, RZ ;  /* 0x000000ffff0e7224 */ /* 0x001fe400078e00ff */
[----:B--2---:R-:W-:-:S04]  /*a700*/  IMAD.MOV R17, RZ, RZ, -R15 ;  /* 0x000000ffff117224 */ /* 0x004fc800078e0a0f */
[----:B------:R-:W-:-:S04]  /*a710*/  IMAD R17, R17, R20, RZ ;  /* 0x0000001411117224 */ /* 0x000fc800078e02ff */
[----:B------:R-:W-:-:S07]  /*a720*/  IMAD.HI.U32 R22, R15, R17, R14 ;  /* 0x000000110f167227 */ /* 0x000fce00078e000e */
.L_x_161:
[-C--:B------:R-:W-:Y:S01]  /*a730*/  IABS R24, R10.reuse ;  /* 0x0000000a00187213 */ /* 0x080fe20000000000 */
[----:B-1----:R-:W-:Y:S01]  /*a740*/  VIADD R19, R21, 0x400 ;  /* 0x0000040015137836 */ /* 0x002fe20000000000 */
[----:B------:R-:W-:Y:S02]  /*a750*/  IABS R18, R10 ;  /* 0x0000000a00127213 */ /* 0x000fe40000000000 */
[----:B0-----:R-:W0:Y:S01]  /*a760*/  I2F.RP R16, R24 ;  /* 0x0000001800107306 */ /* 0x001e220000209400 */
[----:B------:R-:W-:Y:S02]  /*a770*/  IABS R17, R21 ;  /* 0x0000001500117213 */ /* 0x000fe40000000000 */
[----:B------:R-:W-:-:S03]  /*a780*/  IMAD.MOV R23, RZ, RZ, -R18 ;  /* 0x000000ffff177224 */ /* 0x000fc600078e0a12 */
[----:B------:R-:W-:-:S04]  /*a790*/  IMAD.HI.U32 R18, R22, R17, RZ ;  /* 0x0000001116127227 */ /* 0x000fc800078e00ff */
[----:B------:R-:W-:Y:S01]  /*a7a0*/  IMAD R17, R18, R23, R17 ;  /* 0x0000001712117224 */ /* 0x000fe200078e0211 */
[----:B0-----:R-:W0:Y:S04]  /*a7b0*/  MUFU.RCP R16, R16 ;  /* 0x0000001000107308 */ /* 0x001e280000001000 */
[----:B------:R-:W-:-:S13]  /*a7c0*/  ISETP.GT.U32.AND P2, PT, R20, R17, PT ;  /* 0x000000111400720c */ /* 0x000fda0003f44070 */
[--C-:B------:R-:W-:Y:S01]  /*a7d0*/  @!P2 IMAD.IADD R17, R17, 0x1, -R24.reuse ;  /* 0x000000011111a824 */ /* 0x100fe200078e0a18 */
[----:B------:R-:W-:Y:S02]  /*a7e0*/  @!P2 IADD3 R18, PT, PT, R18, 0x1, RZ ;  /* 0x000000011212a810 */ /* 0x000fe40007ffe0ff */
[----:B0-----:R-:W-:Y:S02]  /*a7f0*/  IADD3 R14, PT, PT, R16, 0xffffffe, RZ ;  /* 0x0ffffffe100e7810 */ /* 0x001fe40007ffe0ff */
[----:B------:R-:W-:Y:S02]  /*a800*/  IABS R16, R19 ;  /* 0x0000001300107213 */ /* 0x000fe40000000000 */
[----:B------:R0:W1:Y:S01]  /*a810*/  F2I.FTZ.U32.TRUNC.NTZ R15, R14 ;  /* 0x0000000e000f7305 */ /* 0x000062000021f000 */
[----:B------:R-:W-:Y:S01]  /*a820*/  ISETP.GE.U32.AND P0, PT, R17, R20, PT ;  /* 0x000000141100720c */ /* 0x000fe20003f06070 */
[----:B------:R-:W-:Y:S02]  /*a830*/  IMAD.MOV.U32 R20, RZ, RZ, R24 ;  /* 0x000000ffff147224 */ /* 0x000fe400078e0018 */
[----:B------:R-:W-:-:S02]  /*a840*/  VIADD R17, R21, 0x800 ;  /* 0x0000080015117836 */ /* 0x000fc40000000000 */
[----:B0-----:R-:W-:-:S03]  /*a850*/  IMAD.MOV.U32 R14, RZ, RZ, RZ ;  /* 0x000000ffff0e7224 */ /* 0x001fc600078e00ff */
[----:B------:R-:W-:-:S05]  /*a860*/  IABS R27, R17 ;  /* 0x00000011001b7213 */ /* 0x000fca0000000000 */
[----:B------:R-:W-:Y:S01]  /*a870*/  @P0 VIADD R18, R18, 0x1 ;  /* 0x0000000112120836 */ /* 0x000fe20000000000 */
[----:B------:R-:W-:Y:S01]  /*a880*/  ISETP.NE.AND P0, PT, R10, RZ, PT ;  /* 0x000000ff0a00720c */ /* 0x000fe20003f05270 */
[----:B-1----:R-:W-:-:S04]  /*a890*/  IMAD.MOV R25, RZ, RZ, -R15 ;  /* 0x000000ffff197224 */ /* 0x002fc800078e0a0f */
[----:B------:R-:W-:-:S04]  /*a8a0*/  IMAD R25, R25, R24, RZ ;  /* 0x0000001819197224 */ /* 0x000fc800078e02ff */
[----:B------:R-:W-:Y:S01]  /*a8b0*/  IMAD.HI.U32 R22, R15, R25, R14 ;  /* 0x000000190f167227 */ /* 0x000fe200078e000e */
[----:B------:R-:W-:Y:S02]  /*a8c0*/  MOV R15, R16 ;  /* 0x00000010000f7202 */ /* 0x000fe40000000f00 */
[-C--:B------:R-:W-:Y:S02]  /*a8d0*/  LOP3.LUT R16, R21, R10.reuse, RZ, 0x3c, !PT ;  /* 0x0000000a15107212 */ /* 0x080fe400078e3cff */
[----:B------:R-:W-:Y:S01]  /*a8e0*/  LOP3.LUT R25, RZ, R10, RZ, 0x33, !PT ;  /* 0x0000000aff197212 */ /* 0x000fe200078e33ff */
[----:B------:R-:W-:Y:S01]  /*a8f0*/  IMAD.HI.U32 R14, R22, R15, RZ ;  /* 0x0000000f160e7227 */ /* 0x000fe200078e00ff */
[----:B------:R-:W-:-:S03]  /*a900*/  ISETP.GE.AND P3, PT, R16, RZ, PT ;  /* 0x000000ff1000720c */ /* 0x000fc60003f66270 */
[----:B------:R-:W-:Y:S02]  /*a910*/  IMAD R15, R14, R23, R15 ;  /* 0x000000170e0f7224 */ /* 0x000fe400078e020f */
[----:B------:R-:W-:-:S03]  /*a920*/  IMAD.HI.U32 R16, R22, R27, RZ ;  /* 0x0000001b16107227 */ /* 0x000fc600078e00ff */
[----:B------:R-:W-:Y:S01]  /*a930*/  ISETP.GT.U32.AND P1, PT, R20, R15, PT ;  /* 0x0000000f1400720c */ /* 0x000fe20003f24070 */
[----:B------:R-:W-:-:S04]  /*a940*/  IMAD R27, R16, R23, R27 ;  /* 0x00000017101b7224 */ /* 0x000fc800078e021b */
[----:B------:R-:W-:Y:S01]  /*a950*/  @!P3 IMAD.MOV R18, RZ, RZ, -R18 ;  /* 0x000000ffff12b224 */ /* 0x000fe200078e0a12 */
[----:B------:R-:W-:-:S07]  /*a960*/  ISETP.GT.U32.AND P3, PT, R20, R27, PT ;  /* 0x0000001b1400720c */ /* 0x000fce0003f64070 */
[----:B------:R-:W-:Y:S02]  /*a970*/  @!P1 IMAD.IADD R15, R15, 0x1, -R24 ;  /* 0x000000010f0f9824 */ /* 0x000fe400078e0a18 */
[----:B------:R-:W-:-:S03]  /*a980*/  @!P1 VIADD R14, R14, 0x1 ;  /* 0x000000010e0e9836 */ /* 0x000fc60000000000 */
[----:B------:R-:W-:Y:S02]  /*a990*/  ISETP.GE.U32.AND P2, PT, R15, R20, PT ;  /* 0x000000140f00720c */ /* 0x000fe40003f46070 */
[----:B------:R-:W-:Y:S02]  /*a9a0*/  LOP3.LUT R15, R19, R10, RZ, 0x3c, !PT ;  /* 0x0000000a130f7212 */ /* 0x000fe400078e3cff */
[----:B------:R-:W-:Y:S02]  /*a9b0*/  @!P3 IADD3 R27, PT, PT, R27, -R24, RZ ;  /* 0x800000181b1bb210 */ /* 0x000fe40007ffe0ff */
[----:B------:R-:W-:Y:S02]  /*a9c0*/  ISETP.GE.AND P4, PT, R15, RZ, PT ;  /* 0x000000ff0f00720c */ /* 0x000fe40003f86270 */
[----:B------:R-:W-:Y:S02]  /*a9d0*/  SEL R15, R25, R18, !P0 ;  /* 0x00000012190f7207 */ /* 0x000fe40004000000 */
[----:B------:R-:W-:-:S02]  /*a9e0*/  ISETP.GE.U32.AND P1, PT, R27, R20, PT ;  /* 0x000000141b00720c */ /* 0x000fc40003f26070 */
[----:B------:R-:W-:Y:S01]  /*a9f0*/  @!P3 IADD3 R16, PT, PT, R16, 0x1, RZ ;  /* 0x000000011010b810 */ /* 0x000fe20007ffe0ff */
[----:B------:R-:W-:Y:S02]  /*aa00*/  IMAD.MOV R18, RZ, RZ, -R15 ;  /* 0x000000ffff127224 */ /* 0x000fe400078e0a0f */
[----:B------:R-:W-:Y:S02]  /*aa10*/  @P2 VIADD R14, R14, 0x1 ;  /* 0x000000010e0e2836 */ /* 0x000fe40000000000 */
[----:B------:R-:W-:Y:S02]  /*aa20*/  IMAD R18, R10, R18, R21 ;  /* 0x000000120a127224 */ /* 0x000fe400078e0215 */
[----:B------:R-:W-:Y:S02]  /*aa30*/  @!P4 IMAD.MOV R14, RZ, RZ, -R14 ;  /* 0x000000ffff0ec224 */ /* 0x000fe400078e0a0e */
[----:B------:R-:W-:Y:S02]  /*aa40*/  IMAD.IADD R18, R13, 0x1, R18 ;  /* 0x000000010d127824 */ /* 0x000fe400078e0212 */
[----:B------:R-:W-:Y:S01]  /*aa50*/  @P1 VIADD R16, R16, 0x1 ;  /* 0x0000000110101836 */ /* 0x000fe20000000000 */
[----:B------:R-:W-:Y:S01]  /*aa60*/  SEL R29, R25, R14, !P0 ;  /* 0x0000000e191d7207 */ /* 0x000fe20004000000 */
[----:B------:R-:W-:Y:S01]  /*aa70*/  IMAD R18, R4, R15, R18 ;  /* 0x0000000f04127224 */ /* 0x000fe200078e0212 */
[----:B------:R-:W-:-:S03]  /*aa80*/  LOP3.LUT R15, R17, R10, RZ, 0x3c, !PT ;  /* 0x0000000a110f7212 */ /* 0x000fc600078e3cff */
[----:B------:R-:W-:Y:S01]  /*aa90*/  IMAD.MOV R26, RZ, RZ, -R29 ;  /* 0x000000ffff1a7224 */ /* 0x000fe200078e0a1d */
[----:B------:R-:W-:Y:S02]  /*aaa0*/  ISETP.GE.AND P2, PT, R15, RZ, PT ;  /* 0x000000ff0f00720c */ /* 0x000fe40003f46270 */
[----:B------:R-:W0:Y:S01]  /*aab0*/  LDC.64 R14, c[0x0][0x380] ;  /* 0x0000e000ff0e7b82 */ /* 0x000e220000000a00 */
[----:B------:R-:W-:Y:S01]  /*aac0*/  IMAD R26, R10, R26, R19 ;  /* 0x0000001a0a1a7224 */ /* 0x000fe200078e0213 */
[----:B------:R-:W-:-:S03]  /*aad0*/  IADD3 R19, PT, PT, -R11, R18, RZ ;  /* 0x000000120b137210 */ /* 0x000fc60007ffe1ff */
[----:B------:R-:W-:-:S06]  /*aae0*/  IMAD.IADD R26, R13, 0x1, R26 ;  /* 0x000000010d1a7824 */ /* 0x000fcc00078e021a */
[----:B------:R-:W-:-:S05]  /*aaf0*/  @!P2 IMAD.MOV R16, RZ, RZ, -R16 ;  /* 0x000000ffff10a224 */ /* 0x000fca00078e0a10 */
[----:B------:R-:W-:Y:S01]  /*ab00*/  SEL R27, R25, R16, !P0 ;  /* 0x00000010191b7207 */ /* 0x000fe20004000000 */
[----:B------:R-:W-:-:S04]  /*ab10*/  IMAD R16, R4, R29, R26 ;  /* 0x0000001d04107224 */ /* 0x000fc800078e021a */
[----:B------:R-:W-:Y:S02]  /*ab20*/  IMAD.MOV R26, RZ, RZ, -R27 ;  /* 0x000000ffff1a7224 */ /* 0x000fe400078e0a1b */
[----:B------:R-:W-:Y:S02]  /*ab30*/  IMAD.IADD R18, R16, 0x1, -R11 ;  /* 0x0000000110127824 */ /* 0x000fe400078e0a0b */
[----:B------:R-:W-:Y:S02]  /*ab40*/  IMAD R26, R10, R26, R17 ;  /* 0x0000001a0a1a7224 */ /* 0x000fe400078e0211 */
[----:B0-----:R-:W-:-:S04]  /*ab50*/  IMAD.WIDE R16, R19, 0x4, R14 ;  /* 0x0000000413107825 */ /* 0x001fc800078e020e */
[----:B------:R-:W-:Y:S01]  /*ab60*/  IMAD.WIDE R18, R18, 0x4, R14 ;  /* 0x0000000412127825 */ /* 0x000fe200078e020e */
[----:B------:R0:W2:Y:S05]  /*ab70*/  LDG.E.STRONG.SYS R29, desc[UR8][R16.64] ;  /* 0x00000008101d7981 */ /* 0x0000aa000c1f5900 */
[----:B------:R1:W3:Y:S01]  /*ab80*/  LDG.E.STRONG.SYS R19, desc[UR8][R18.64] ;  /* 0x0000000812137981 */ /* 0x0002e2000c1f5900 */
[----:B------:R-:W-:Y:S01]  /*ab90*/  IMAD.IADD R26, R13, 0x1, R26 ;  /* 0x000000010d1a7824 */ /* 0x000fe200078e021a */
[----:B------:R-:W4:Y:S01]  /*aba0*/  S2UR UR6, SR_CgaCtaId ;  /* 0x00000000000679c3 */ /* 0x000f220000008800 */
[----:B------:R-:W-:Y:S02]  /*abb0*/  UMOV UR5, 0x400 ;  /* 0x0000040000057882 */ /* 0x000fe40000000000 */
[----:B------:R-:W-:Y:S01]  /*abc0*/  IMAD R28, R4, R27, R26 ;  /* 0x0000001b041c7224 */ /* 0x000fe200078e021a */
[----:B------:R-:W-:Y:S01]  /*abd0*/  UIADD3 UR5, UPT, UPT, UR5, 0xa338, URZ ;  /* 0x0000a33805057890 */ /* 0x000fe2000fffe0ff */
[----:B------:R-:W-:-:S02]  /*abe0*/  VIADD R27, R21, 0xc00 ;  /* 0x00000c00151b7836 */ /* 0x000fc40000000000 */
[----:B------:R-:W-:Y:S01]  /*abf0*/  IMAD.IADD R26, R12, 0x1, R21 ;  /* 0x000000010c1a7824 */ /* 0x000fe200078e0215 */
[----:B0-----:R-:W-:Y:S02]  /*ac00*/  IADD3 R17, PT, PT, -R11, R28, RZ ;  /* 0x0000001c0b117210 */ /* 0x001fe40007ffe1ff */
[----:B------:R-:W-:-:S03]  /*ac10*/  IABS R28, R27 ;  /* 0x0000001b001c7213 */ /* 0x000fc60000000000 */
[----:B------:R-:W-:-:S04]  /*ac20*/  IMAD.WIDE R16, R17, 0x4, R14 ;  /* 0x0000000411107825 */ /* 0x000fc800078e020e */
[----:B-1----:R-:W-:Y:S02]  /*ac30*/  IMAD.HI.U32 R18, R22, R28, RZ ;  /* 0x0000001c16127227 */ /* 0x002fe400078e00ff */
[----:B------:R0:W5:Y:S02]  /*ac40*/  LDG.E.STRONG.SYS R17, desc[UR8][R16.64] ;  /* 0x0000000810117981 */ /* 0x000164000c1f5900 */
[----:B------:R-:W-:Y:S01]  /*ac50*/  IMAD R23, R18, R23, R28 ;  /* 0x0000001712177224 */ /* 0x000fe200078e021c */
[----:B----4-:R-:W-:-:S04]  /*ac60*/  ULEA UR5, UR6, UR5, 0x18 ;  /* 0x0000000506057291 */ /* 0x010fc8000f8ec0ff */
[----:B------:R-:W-:Y:S02]  /*ac70*/  ISETP.GT.U32.AND P2, PT, R20, R23, PT ;  /* 0x000000171400720c */ /* 0x000fe40003f44070 */
[----:B------:R-:W-:-:S11]  /*ac80*/  LEA R26, R26, UR5, 0x2 ;  /* 0x000000051a1a7c11 */ /* 0x000fd6000f8e10ff */
[----:B------:R-:W-:-:S05]  /*ac90*/  @!P2 IMAD.IADD R23, R23, 0x1, -R24 ;  /* 0x000000011717a824 */ /* 0x000fca00078e0a18 */
[----:B------:R-:W-:Y:S01]  /*aca0*/  ISETP.GE.U32.AND P1, PT, R23, R20, PT ;  /* 0x000000141700720c */ /* 0x000fe20003f26070 */
[----:B------:R-:W-:-:S12]  /*acb0*/  @!P2 VIADD R18, R18, 0x1 ;  /* 0x000000011212a836 */ /* 0x000fd80000000000 */
[----:B------:R-:W-:Y:S02]  /*acc0*/  @P1 VIADD R18, R18, 0x1 ;  /* 0x0000000112121836 */ /* 0x000fe40000000000 */
[----:B------:R-:W-:Y:S01]  /*acd0*/  VIADD R21, R21, 0x1000 ;  /* 0x0000100015157836 */ /* 0x000fe20000000000 */
[----:B--2---:R-:W-:Y:S04]  /*ace0*/  STS [R26], R29 ;  /* 0x0000001d1a007388 */ /* 0x004fe80000000800 */
[----:B---3--:R1:W-:Y:S02]  /*acf0*/  STS [R26+0x1000], R19 ;  /* 0x001000131a007388 */ /* 0x0083e40000000800 */
[----:B-1----:R-:W-:-:S04]  /*ad00*/  LOP3.LUT R19, R27, R10, RZ, 0x3c, !PT ;  /* 0x0000000a1b137212 */ /* 0x002fc800078e3cff */
[----:B------:R-:W-:-:S13]  /*ad10*/  ISETP.GE.AND P3, PT, R19, RZ, PT ;  /* 0x000000ff1300720c */ /* 0x000fda0003f66270 */
[----:B------:R-:W-:-:S05]  /*ad20*/  @!P3 IMAD.MOV R18, RZ, RZ, -R18 ;  /* 0x000000ffff12b224 */ /* 0x000fca00078e0a12 */
[----:B------:R-:W-:-:S04]  /*ad30*/  SEL R25, R25, R18, !P0 ;  /* 0x0000001219197207 */ /* 0x000fc80004000000 */
[----:B0-----:R-:W-:-:S05]  /*ad40*/  IADD3 R16, PT, PT, -R25, RZ, RZ ;  /* 0x000000ff19107210 */ /* 0x001fca0007ffe1ff */
[----:B------:R-:W-:-:S04]  /*ad50*/  IMAD R16, R10, R16, R27 ;  /* 0x000000100a107224 */ /* 0x000fc800078e021b */
[----:B------:R-:W-:-:S04]  /*ad60*/  IMAD.IADD R16, R13, 0x1, R16 ;  /* 0x000000010d107824 */ /* 0x000fc800078e0210 */
[----:B------:R-:W-:-:S04]  /*ad70*/  IMAD R16, R4, R25, R16 ;  /* 0x0000001904107224 */ /* 0x000fc800078e0210 */
[----:B------:R-:W-:-:S04]  /*ad80*/  IMAD.IADD R19, R16, 0x1, -R11 ;  /* 0x0000000110137824 */ /* 0x000fc800078e0a0b */
[----:B------:R-:W-:-:S06]  /*ad90*/  IMAD.WIDE R14, R19, 0x4, R14 ;  /* 0x00000004130e7825 */ /* 0x000fcc00078e020e */
[----:B------:R-:W2:Y:S04]  /*ada0*/  LDG.E.STRONG.SYS R15, desc[UR8][R14.64] ;  /* 0x000000080e0f7981 */ /* 0x000ea8000c1f5900 */
[----:B-----5:R0:W-:Y:S01]  /*adb0*/  STS [R26+0x2000], R17 ;  /* 0x002000111a007388 */ /* 0x0201e20000000800 */
[----:B------:R-:W-:-:S03]  /*adc0*/  ISETP.GE.AND P0, PT, R21, R6, PT ;  /* 0x000000061500720c */ /* 0x000fc60003f06270 */
[----:B--2---:R0:W-:Y:S10]  /*add0*/  STS [R26+0x3000], R15 ;  /* 0x0030000f1a007388 */ /* 0x0041f40000000800 */
[----:B------:R-:W-:Y:S05]  /*ade0*/  @!P0 BRA `(.L_x_161) ;  /* 0xfffffff800508947 */ /* 0x000fea000383ffff */
.L_x_158:
[----:B------:R-:W-:Y:S05]  /*adf0*/  BSYNC.RECONVERGENT B0 ;  /* 0x0000000000007941 */ /* 0x000fea0003800200 */
.L_x_157:
[----:B------:R-:W5:Y:S01]  /*ae00*/  LDCU UR6, c[0x0][0x3ac] ;  /* 0x00007580ff0677ac */ /* 0x000f620008000800 */
[----:B------:R-:W-:-:S04]  /*ae10*/  UIADD3 UR4, UPT, UPT, UR4, 0x1, URZ ;  /* 0x0000000104047890 */ /* 0x000fc8000fffe0ff */
[----:B-----5:R-:W-:-:S09]  /*ae20*/  UISETP.NE.AND UP0, UPT, UR4, UR6, UPT ;  /* 0x000000060400728c */ /* 0x020fd2000bf05270 */
[----:B------:R-:W-:Y:S05]  /*ae30*/  BRA.U UP0, `(.L_x_162) ;  /* 0xfffffff100887547 */ /* 0x000fea000b83ffff */
.L_x_156:
        /* <DEDUP_REMOVED lines=8> */
.L_x_190:
[----:B------:R-:W5:Y:S01]  /*aec0*/  S2UR UR7, SR_CgaCtaId ;  /* 0x00000000000779c3 */ /* 0x000f620000008800 */
[----:B------:R-:W-:Y:S01]  /*aed0*/  UMOV UR6, 0x400 ;  /* 0x0000040000067882 */ /* 0x000fe20000000000 */
[----:B------:R-:W-:Y:S01]  /*aee0*/  UMOV UR11, 0x400 ;  /* 0x00000400000b7882 */ /* 0x000fe20000000000 */
[----:B------:R-:W-:Y:S05]  /*aef0*/  BSSY.RECONVERGENT B0, `(.L_x_164) ;  /* 0x0000035000007945 */ /* 0x000fea0003800200 */
[----:B0-----:R-:W0:Y:S01]  /*af00*/  S2UR UR12, SR_CgaCtaId ;  /* 0x00000000000c79c3 */ /* 0x001e220000008800 */
[----:B-----5:R-:W-:Y:S02]  /*af10*/  ULEA UR10, UR7, UR6, 0x18 ;  /* 0x00000006070a7291 */ /* 0x020fe4000f8ec0ff */
[----:B0-----:R-:W-:-:S07]  /*af20*/  ULEA UR13, UR12, UR11, 0x18 ;  /* 0x0000000b0c0d7291 */ /* 0x001fce000f8ec0ff */
[----:B------:R-:W-:Y:S04]  /*af30*/  LDS R7, [UR10+0xbfc8] ;  /* 0x00bfc80aff077984 */ /* 0x000fe80008000800 */
[----:B-1----:R-:W0:Y:S02]  /*af40*/  LDS R2, [UR10+0xbfbc] ;  /* 0x00bfbc0aff027984 */ /* 0x002e240008000800 */
[----:B0-----:R-:W-:-:S05]  /*af50*/  IMAD R4, R7, R2, RZ ;  /* 0x0000000207047224 */ /* 0x001fca00078e02ff */
[----:B------:R-:W-:-:S13]  /*af60*/  ISETP.GE.AND P0, PT, R5, R4, PT ;  /* 0x000000040500720c */ /* 0x000fda0003f06270 */
[----:B------:R-:W-:Y:S05]  /*af70*/  @P0 BRA `(.L_x_165) ;  /* 0x0000000000b00947 */ /* 0x000fea0003800000 */
[----:B------:R-:W-:Y:S01]  /*af80*/  IABS R6, R7 ;  /* 0x0000000700067213 */ /* 0x000fe20000000000 */
[----:B------:R-:W0:Y:S01]  /*af90*/  LDS R9, [UR10+0xbfc0] ;  /* 0x00bfc00aff097984 */ /* 0x000e220008000800 */
[----:B------:R-:W-:Y:S01]  /*afa0*/  UIADD3 UR5, UPT, UPT, UR6, 0xa338, URZ ;  /* 0x0000a33806057890 */ /* 0x000fe2000fffe0ff */
[C---:B------:R-:W-:Y:S01]  /*afb0*/  IMAD R8, R7.reuse, UR4, RZ ;  /* 0x0000000407087c24 */ /* 0x040fe2000f8e02ff */
[----:B------:R-:W5:Y:S01]  /*afc0*/  I2F.RP R12, R6 ;  /* 0x00000006000c7306 */ /* 0x000f620000209400 */
[----:B------:R-:W-:Y:S01]  /*afd0*/  ISETP.NE.AND P1, PT, R7, RZ, PT ;  /* 0x000000ff0700720c */ /* 0x000fe20003f25270 */
[----:B------:R-:W-:Y:S01]  /*afe0*/  ULEA UR5, UR7, UR5, 0x18 ;  /* 0x0000000507057291 */ /* 0x000fe2000f8ec0ff */
[----:B------:R-:W-:-:S05]  /*aff0*/  IMAD R13, R2, R8, R5 ;  /* 0x00000008020d7224 */ /* 0x000fca00078e0205 */
[----:B-----5:R-:W5:Y:S02]  /*b000*/  MUFU.RCP R12, R12 ;  /* 0x0000000c000c7308 */ /* 0x020f640000001000 */
[----:B-----5:R-:W-:Y:S02]  /*b010*/  VIADD R10, R12, 0xffffffe ;  /* 0x0ffffffe0c0a7836 */ /* 0x020fe40000000000 */
[----:B------:R-:W-:-:S04]  /*b020*/  IMAD.MOV.U32 R12, RZ, RZ, R5 ;  /* 0x000000ffff0c7224 */ /* 0x000fc800078e0005 */
[----:B------:R5:W1:Y:S02]  /*b030*/  F2I.FTZ.U32.TRUNC.NTZ R11, R10 ;  /* 0x0000000a000b7305 */ /* 0x000a64000021f000 */
[----:B-----5:R-:W-:Y:S01]  /*b040*/  IMAD.MOV.U32 R10, RZ, RZ, RZ ;  /* 0x000000ffff0a7224 */ /* 0x020fe200078e00ff */
[----:B-1----:R-:W-:-:S05]  /*b050*/  IADD3 R15, PT, PT, RZ, -R11, RZ ;  /* 0x8000000bff0f7210 */ /* 0x002fca0007ffe0ff */
[----:B------:R-:W-:-:S04]  /*b060*/  IMAD R15, R15, R6, RZ ;  /* 0x000000060f0f7224 */ /* 0x000fc800078e02ff */
[----:B------:R-:W-:Y:S01]  /*b070*/  IMAD.HI.U32 R8, R11, R15, R10 ;  /* 0x0000000f0b087227 */ /* 0x000fe200078e000a */
[----:B------:R-:W-:Y:S02]  /*b080*/  LOP3.LUT R10, RZ, R7, RZ, 0x33, !PT ;  /* 0x00000007ff0a7212 */ /* 0x000fe400078e33ff */
[----:B0-----:R-:W-:-:S07]  /*b090*/  LEA R11, R13, UR5, 0x2 ;  /* 0x000000050d0b7c11 */ /* 0x001fce000f8e10ff */
.L_x_166:
[----:B------:R-:W-:Y:S02]  /*b0a0*/  IABS R13, R7 ;  /* 0x00000007000d7213 */ /* 0x000fe40000000000 */
[----:B0-----:R-:W-:-:S03]  /*b0b0*/  IABS R15, R12 ;  /* 0x0000000c000f7213 */ /* 0x001fc60000000000 */
[----:B----4-:R-:W-:Y:S02]  /*b0c0*/  IMAD.MOV R14, RZ, RZ, -R13 ;  /* 0x000000ffff0e7224 */ /* 0x010fe400078e0a0d */
[----:B------:R-:W-:-:S04]  /*b0d0*/  IMAD.HI.U32 R13, R8, R15, RZ ;  /* 0x0000000f080d7227 */ /* 0x000fc800078e00ff */
[----:B------:R-:W-:Y:S01]  /*b0e0*/  IMAD R15, R13, R14, R15 ;  /* 0x0000000e0d0f7224 */ /* 0x000fe200078e020f */
[----:B------:R-:W-:-:S04]  /*b0f0*/  IABS R14, R7 ;  /* 0x00000007000e7213 */ /* 0x000fc80000000000 */
[----:B------:R-:W-:-:S13]  /*b100*/  ISETP.GT.U32.AND P2, PT, R6, R15, PT ;  /* 0x0000000f0600720c */ /* 0x000fda0003f44070 */
[----:B------:R-:W-:Y:S01]  /*b110*/  @!P2 IMAD.IADD R15, R15, 0x1, -R14 ;  /* 0x000000010f0fa824 */ /* 0x000fe200078e0a0e */
[----:B------:R-:W-:Y:S02]  /*b120*/  LOP3.LUT R14, R12, R7, RZ, 0x3c, !PT ;  /* 0x000000070c0e7212 */ /* 0x000fe400078e3cff */
[----:B------:R-:W-:Y:S02]  /*b130*/  @!P2 IADD3 R13, PT, PT, R13, 0x1, RZ ;  /* 0x000000010d0da810 */ /* 0x000fe40007ffe0ff */
[----:B------:R-:W-:Y:S02]  /*b140*/  ISETP.GE.U32.AND P0, PT, R15, R6, PT ;  /* 0x000000060f00720c */ /* 0x000fe40003f06070 */
[----:B------:R-:W-:Y:S01]  /*b150*/  ISETP.GE.AND P3, PT, R14, RZ, PT ;  /* 0x000000ff0e00720c */ /* 0x000fe20003f66270 */
[----:B------:R0:W1:Y:S02]  /*b160*/  LDS R15, [R11] ;  /* 0x000000000b0f7984 */ /* 0x0000640000000800 */
[----:B0-----:R-:W-:-:S08]  /*b170*/  VIADD R11, R11, 0x1000 ;  /* 0x000010000b0b7836 */ /* 0x001fd00000000000 */
[----:B------:R-:W-:-:S04]  /*b180*/  @P0 VIADD R13, R13, 0x1 ;  /* 0x000000010d0d0836 */ /* 0x000fc80000000000 */
[----:B------:R-:W-:-:S05]  /*b190*/  @!P3 IMAD.MOV R13, RZ, RZ, -R13 ;  /* 0x000000ffff0db224 */ /* 0x000fca00078e0a0d */
[----:B------:R-:W-:-:S05]  /*b1a0*/  SEL R13, R10, R13, !P1 ;  /* 0x0000000d0a0d7207 */ /* 0x000fca0004800000 */
[----:B------:R-:W-:Y:S02]  /*b1b0*/  IMAD.MOV R14, RZ, RZ, -R13 ;  /* 0x000000ffff0e7224 */ /* 0x000fe400078e0a0d */
[----:B------:R-:W-:Y:S02]  /*b1c0*/  IMAD R13, R13, R9, R2 ;  /* 0x000000090d0d7224 */ /* 0x000fe400078e0202 */
[----:B------:R-:W-:Y:S01]  /*b1d0*/  IMAD R14, R7, R14, R12 ;  /* 0x0000000e070e7224 */ /* 0x000fe200078e020c */
[----:B------:R-:W-:-:S03]  /*b1e0*/  IADD3 R12, PT, PT, R12, 0x400, RZ ;  /* 0x000004000c0c7810 */ /* 0x000fc60007ffe0ff */
[----:B------:R-:W-:Y:S01]  /*b1f0*/  IMAD.IADD R13, R13, 0x1, R14 ;  /* 0x000000010d0d7824 */ /* 0x000fe200078e020e */
[----:B------:R-:W-:-:S04]  /*b200*/  ISETP.GE.AND P0, PT, R12, R4, PT ;  /* 0x000000040c00720c */ /* 0x000fc80003f06270 */
[----:B------:R-:W-:-:S05]  /*b210*/  LEA R14, R13, UR10, 0x2 ;  /* 0x0000000a0d0e7c11 */ /* 0x000fca000f8e10ff */
[----:B-1----:R0:W-:Y:S04]  /*b220*/  STS [R14], R15 ;  /* 0x0000000f0e007388 */ /* 0x0021e80000000800 */
[----:B------:R-:W-:Y:S05]  /*b230*/  @!P0 BRA `(.L_x_166) ;  /* 0xfffffffc00988947 */ /* 0x000fea000383ffff */
.L_x_165:
[----:B------:R-:W-:Y:S05]  /*b240*/  BSYNC.RECONVERGENT B0 ;  /* 0x0000000000007941 */ /* 0x000fea0003800200 */
.L_x_164:
[----:B------:R-:W5:Y:S01]  /*b250*/  LDS R7, [UR13+0xbfcc] ;  /* 0x00bfcc0dff077984 */ /* 0x000f620008000800 */
[----:B------:R-:W-:Y:S01]  /*b260*/  BSSY.RECONVERGENT B0, `(.L_x_167) ;  /* 0x0000033000007945 */ /* 0x000fe20003800200 */
[----:B-----5:R-:W-:-:S04]  /*b270*/  IMAD.IADD R7, R2, 0x1, R7 ;  /* 0x0000000102077824 */ /* 0x020fc800078e0207 */
[----:B------:R-:W-:-:S05]  /*b280*/  IMAD R4, R2, R7, RZ ;  /* 0x0000000702047224 */ /* 0x000fca00078e02ff */
[----:B------:R-:W-:-:S13]  /*b290*/  ISETP.GE.U32.AND P0, PT, R5, R4, PT ;  /* 0x000000040500720c */ /* 0x000fda0003f06070 */
[----:B------:R-:W-:Y:S05]  /*b2a0*/  @P0 BRA `(.L_x_168) ;  /* 0x0000000000b80947 */ /* 0x000fea0003800000 */
[----:B------:R-:W5:Y:S01]  /*b2b0*/  I2F.U32.RP R8, R2 ;  /* 0x0000000200087306 */ /* 0x000f620000209000 */
[----:B------:R-:W-:Y:S01]  /*b2c0*/  IMAD.MOV R9, RZ, RZ, -R2 ;  /* 0x000000ffff097224 */ /* 0x000fe200078e0a02 */
[----:B------:R-:W-:Y:S01]  /*b2d0*/  UIADD3 UR5, UPT, UPT, UR11, 0x6120, URZ ;  /* 0x000061200b057890 */ /* 0x000fe2000fffe0ff */
[----:B------:R-:W-:Y:S01]  /*b2e0*/  IMAD R4, R4, UR4, R5 ;  /* 0x0000000404047c24 */ /* 0x000fe2000f8e0205 */
[----:B------:R-:W0:Y:S01]  /*b2f0*/  LDS R11, [UR13+0xbfc0] ;  /* 0x00bfc00dff0b7984 */ /* 0x000e220008000800 */
[----:B------:R-:W-:Y:S01]  /*b300*/  ISETP.NE.U32.AND P2, PT, R2, RZ, PT ;  /* 0x000000ff0200720c */ /* 0x000fe20003f45070 */
[----:B------:R-:W-:Y:S01]  /*b310*/  ULEA UR5, UR12, UR5, 0x18 ;  /* 0x000000050c057291 */ /* 0x000fe2000f8ec0ff */
[----:B------:R-:W1:Y:S01]  /*b320*/  LDCU.64 UR6, c[0x0][0x380] ;  /* 0x00007000ff0677ac */ /* 0x000e620008000a00 */
[----:B-----5:R-:W5:Y:S02]  /*b330*/  MUFU.RCP R8, R8 ;  /* 0x0000000800087308 */ /* 0x020f640000001000 */
[----:B-----5:R-:W-:-:S06]  /*b340*/  VIADD R6, R8, 0xffffffe ;  /* 0x0ffffffe08067836 */ /* 0x020fcc0000000000 */
[----:B------:R5:W2:Y:S02]  /*b350*/  F2I.FTZ.U32.TRUNC.NTZ R7, R6 ;  /* 0x0000000600077305 */ /* 0x000aa4000021f000 */
[----:B-----5:R-:W-:Y:S02]  /*b360*/  HFMA2 R6, -RZ, RZ, 0, 0 ;  /* 0x00000000ff067431 */ /* 0x020fe400000001ff */
[----:B--2---:R-:W-:-:S04]  /*b370*/  IMAD R9, R9, R7, RZ ;  /* 0x0000000709097224 */ /* 0x004fc800078e02ff */
[----:B------:R-:W-:Y:S01]  /*b380*/  IMAD.HI.U32 R10, R7, R9, R6 ;  /* 0x00000009070a7227 */ /* 0x000fe200078e0006 */
[----:B------:R-:W-:-:S05]  /*b390*/  LEA R6, R4, UR5, 0x2 ;  /* 0x0000000504067c11 */ /* 0x000fca000f8e10ff */
[----:B------:R-:W-:Y:S01]  /*b3a0*/  IMAD.HI.U32 R9, R10, R5, RZ ;  /* 0x000000050a097227 */ /* 0x000fe200078e00ff */
[----:B------:R-:W2:Y:S01]  /*b3b0*/  LDS R8, [R6] ;  /* 0x0000000006087984 */ /* 0x000ea20000000800 */
[----:B------:R-:W5:Y:S02]  /*b3c0*/  LDC R10, c[0x0][0x3b4] ;  /* 0x0000ed00ff0a7b82 */ /* 0x000f640000000800 */
        /* <DEDUP_REMOVED lines=8> */
[----:B------:R-:W-:-:S05]  /*b450*/  IADD3 R4, PT, PT, -R9, RZ, RZ ;  /* 0x000000ff09047210 */ /* 0x000fca0007ffe1ff */
[----:B------:R-:W-:-:S04]  /*b460*/  IMAD R4, R2, R4, R5 ;  /* 0x0000000402047224 */ /* 0x000fc800078e0205 */
[----:B0-----:R-:W-:-:S05]  /*b470*/  IMAD R11, R9, R11, R4 ;  /* 0x0000000b090b7224 */ /* 0x001fca00078e0204 */
[----:B------:R-:W-:-:S05]  /*b480*/  LEA R13, R11, UR13, 0x2 ;  /* 0x0000000d0b0d7c11 */ /* 0x000fca000f8e10ff */
[----:B--2---:R-:W-:Y:S04]  /*b490*/  STS [R13], R8 ;  /* 0x000000080d007388 */ /* 0x004fe80000000800 */
[----:B------:R-:W0:Y:S04]  /*b4a0*/  LDS R15, [UR13+0xbfe4] ;  /* 0x00bfe40dff0f7984 */ /* 0x000e280008000800 */
[----:B------:R-:W2:Y:S01]  /*b4b0*/  LDS.64 R6, [UR13+0xbfd0] ;  /* 0x00bfd00dff067984 */ /* 0x000ea20008000a00 */
[----:B0-----:R-:W-:Y:S02]  /*b4c0*/  IMAD.IADD R15, R4, 0x1, R15 ;  /* 0x00000001040f7824 */ /* 0x001fe400078e020f */
[----:B------:R-:W-:-:S04]  /*b4d0*/  IMAD.IADD R4, R9, 0x1, -R2 ;  /* 0x0000000109047824 */ /* 0x000fc800078e0a02 */
[----:B--2---:R-:W-:-:S05]  /*b4e0*/  IMAD R4, R7, R4, R15 ;  /* 0x0000000407047224 */ /* 0x004fca00078e020f */
[----:B------:R-:W-:Y:S02]  /*b4f0*/  SHF.R.S32.HI R7, RZ, 0x1f, R4 ;  /* 0x0000001fff077819 */ /* 0x000fe40000011404 */
[----:B-----5:R-:W-:-:S04]  /*b500*/  IADD3 R4, P0, PT, R4, R10, RZ ;  /* 0x0000000a04047210 */ /* 0x020fc80007f1e0ff */
[----:B------:R-:W-:Y:S02]  /*b510*/  LEA.HI.X.SX32 R7, R10, R7, 0x1, P0 ;  /* 0x000000070a077211 */ /* 0x000fe400000f0eff */
[----:B-1----:R-:W-:-:S04]  /*b520*/  LEA R8, P0, R4, UR6, 0x2 ;  /* 0x0000000604087c11 */ /* 0x002fc8000f8010ff */
[----:B------:R-:W-:-:S05]  /*b530*/  LEA.HI.X R9, R4, UR7, R7, 0x2, P0 ;  /* 0x0000000704097c11 */ /* 0x000fca00080f1407 */
[----:B------:R-:W2:Y:S01]  /*b540*/  LDG.E.STRONG.SYS R8, desc[UR8][R8.64] ;  /* 0x0000000808087981 */ /* 0x000ea2000c1f5900 */
[----:B------:R-:W-:-:S04]  /*b550*/  IMAD.IADD R11, R2, 0x1, R11 ;  /* 0x00000001020b7824 */ /* 0x000fc800078e020b */
[----:B------:R-:W-:-:S05]  /*b560*/  IMAD R6, R6, UR4, R11 ;  /* 0x0000000406067c24 */ /* 0x000fca000f8e020b */
[----:B------:R-:W-:-:S05]  /*b570*/  LEA R7, R6, UR13, 0x2 ;  /* 0x0000000d06077c11 */ /* 0x000fca000f8e10ff */
[----:B--2---:R0:W-:Y:S02]  /*b580*/  STS [R7], R8 ;  /* 0x0000000807007388 */ /* 0x0041e40000000800 */
.L_x_168:
[----:B------:R-:W-:Y:S05]  /*b590*/  BSYNC.RECONVERGENT B0 ;  /* 0x0000000000007941 */ /* 0x000fea0003800200 */
.L_x_167:
[----:B------:R-:W-:Y:S06]  /*b5a0*/  MEMBAR.SC.GPU ;  /* 0x0000000000007992 */ /* 0x000fec0000002000 */
[----:B------:R-:W-:-:S00]  /*b5b0*/  ERRBAR ;  /* 0x00000000000079ab */ /* 0x000fc00000000000 */
[----:B------:R-:W-:Y:S06]  /*b5c0*/  CGAERRBAR ;  /* 0x00000000000075ab */ /* 0x000fec0000000000 */
[----:B------:R-:W-:Y:S02]  /*b5d0*/  CCTL.IVALL ;  /* 0x00000000ff00798f */ /* 0x000fe40002000000 */
[----:B------:R-:W-:Y:S06]  /*b5e0*/  BAR.SYNC.DEFER_BLOCKING 0x0 ;  /* 0x0000000000007b1d */ /* 0x000fec0000010000 */
[----:B------:R-:W-:Y:S01]  /*b5f0*/  BSSY.RECONVERGENT B0, `(.L_x_169) ;  /* 0x0000101000007945 */ /* 0x000fe20003800200 */
[----:B------:R-:W5:Y:S04]  /*b600*/  LDS R2, [UR13+0xbfd0] ;  /* 0x00bfd00dff027984 */ /* 0x000f680008000800 */
[----:B------:R-:W0:Y:S01]  /*b610*/  LDS R11, [UR13+0xbfcc] ;  /* 0x00bfcc0dff0b7984 */ /* 0x000e220008000800 */
[----:B-----5:R-:W-:-:S04]  /*b620*/  IMAD R4, R2, UR4, R2 ;  /* 0x0000000402047c24 */ /* 0x020fc8000f8e0202 */
[----:B0-----:R-:W-:-:S05]  /*b630*/  IMAD R8, R4, R11, RZ ;  /* 0x0000000b04087224 */ /* 0x001fca00078e02ff */
[----:B------:R-:W-:-:S13]  /*b640*/  ISETP.GE.AND P0, PT, R5, R8, PT ;  /* 0x000000080500720c */ /* 0x000fda0003f06270 */
[----:B------:R-:W-:Y:S05]  /*b650*/  @P0 BRA `(.L_x_170) ;  /* 0x0000000c00e80947 */ /* 0x000fea0003800000 */
[----:B------:R-:W0:Y:S01]  /*b660*/  LDS R9, [UR13+0xbfc0] ;  /* 0x00bfc00dff097984 */ /* 0x000e220008000800 */
[C---:B------:R-:W-:Y:S01]  /*b670*/  ISETP.GT.AND P0, PT, R2.reuse, -0x1, PT ;  /* 0xffffffff0200780c */ /* 0x040fe20003f04270 */
[----:B------:R-:W-:Y:S01]  /*b680*/  IMAD.MOV R12, RZ, RZ, -R2 ;  /* 0x000000ffff0c7224 */ /* 0x000fe200078e0a02 */
[----:B---34-:R-:W-:Y:S01]  /*b690*/  SHF.L.U32 R23, R2, 0x1, RZ ;  /* 0x0000000102177819 */ /* 0x018fe200000006ff */
[----:B------:R-:W3:Y:S02]  /*b6a0*/  LDS R10, [UR13+0xbfbc] ;  /* 0x00bfbc0dff0a7984 */ /* 0x000ee40008000800 */
[----:B------:R-:W-:Y:S02]  /*b6b0*/  IMAD R11, R12, UR4, R11 ;  /* 0x000000040c0b7c24 */ /* 0x000fe4000f8e020b */
[----:B------:R-:W-:-:S06]  /*b6c0*/  VIADD R13, R23, 0x1 ;  /* 0x00000001170d7836 */ /* 0x000fcc0000000000 */
[----:B------:R-:W-:Y:S05]  /*b6d0*/  @P0 BRA `(.L_x_171) ;  /* 0x0000000400080947 */ /* 0x000fea0003800000 */
[----:B------:R-:W-:Y:S01]  /*b6e0*/  IABS R12, R4 ;  /* 0x00000004000c7213 */ /* 0x000fe20000000000 */
[----:B------:R-:W-:Y:S01]  /*b6f0*/  BSSY.RECONVERGENT B1, `(.L_x_172) ;  /* 0x000003f000017945 */ /* 0x000fe20003800200 */
[----:B------:R-:W-:Y:S01]  /*b700*/  MOV R14, RZ ;  /* 0x000000ff000e7202 */ /* 0x000fe20000000f00 */
[----:B------:R-:W-:Y:S01]  /*b710*/  IMAD.MOV.U32 R13, RZ, RZ, R5 ;  /* 0x000000ffff0d7224 */ /* 0x000fe200078e0005 */
[----:B------:R-:W4:Y:S08]  /*b720*/  I2F.RP R6, R12 ;  /* 0x0000000c00067306 */ /* 0x000f300000209400 */
[----:B----4-:R-:W4:Y:S02]  /*b730*/  MUFU.RCP R6, R6 ;  /* 0x0000000600067308 */ /* 0x010f240000001000 */
[----:B----4-:R-:W-:-:S06]  /*b740*/  VIADD R15, R6, 0xffffffe ;  /* 0x0ffffffe060f7836 */ /* 0x010fcc0000000000 */
[----:B------:R-:W4:Y:S02]  /*b750*/  F2I.FTZ.U32.TRUNC.NTZ R15, R15 ;  /* 0x0000000f000f7305 */ /* 0x000f24000021f000 */
[----:B----4-:R-:W-:-:S04]  /*b760*/  IMAD.MOV R7, RZ, RZ, -R15 ;  /* 0x000000ffff077224 */ /* 0x010fc800078e0a0f */
[----:B------:R-:W-:-:S04]  /*b770*/  IMAD R7, R7, R12, RZ ;  /* 0x0000000c07077224 */ /* 0x000fc800078e02ff */
[----:B------:R-:W-:-:S07]  /*b780*/  IMAD.HI.U32 R14, R15, R7, R14 ;  /* 0x000000070f0e7227 */ /* 0x000fce00078e000e */
.L_x_175:
[-C--:B-1----:R-:W-:Y:S01]  /*b790*/  IABS R6, R4.reuse ;  /* 0x0000000400067213 */ /* 0x082fe20000000000 */
[----:B------:R-:W-:Y:S01]  /*b7a0*/  BSSY.RECONVERGENT B2, `(.L_x_173) ;  /* 0x000002f000027945 */ /* 0x000fe20003800200 */
[----:B------:R-:W-:Y:S02]  /*b7b0*/  IABS R15, R13 ;  /* 0x0000000d000f7213 */ /* 0x000fe40000000000 */
[-C--:B--2---:R-:W-:Y:S01]  /*b7c0*/  IABS R16, R4.reuse ;  /* 0x0000000400107213 */ /* 0x084fe20000000000 */
[----:B-1----:R-:W-:Y:S01]  /*b7d0*/  IMAD.MOV R18, RZ, RZ, -R6 ;  /* 0x000000ffff127224 */ /* 0x002fe200078e0a06 */
[----:B------:R-:W-:Y:S01]  /*b7e0*/  LOP3.LUT R19, RZ, R4, RZ, 0x33, !PT ;  /* 0x00000004ff137212 */ /* 0x000fe200078e33ff */
        /* <DEDUP_REMOVED lines=9> */
[----:B------:R-:W-:Y:S01]  /*b880*/  @P0 VIADD R6, R6, 0x1 ;  /* 0x0000000106060836 */ /* 0x000fe20000000000 */
[----:B------:R-:W-:-:S05]  /*b890*/  ISETP.GE.AND P0, PT, R4, RZ, PT ;  /* 0x000000ff0400720c */ /* 0x000fca0003f06270 */
[----:B------:R-:W-:-:S04]  /*b8a0*/  @!P2 IADD3 R6, PT, PT, -R6, RZ, RZ ;  /* 0x000000ff0606a210 */ /* 0x000fc80007ffe1ff */
[----:B------:R-:W-:-:S04]  /*b8b0*/  SEL R17, R19, R6, !P1 ;  /* 0x0000000613117207 */ /* 0x000fc80004800000 */
[----:B------:R-:W-:-:S04]  /*b8c0*/  ISETP.LT.OR P0, PT, R17, 0x1, !P0 ;  /* 0x000000011100780c */ /* 0x000fc80004701670 */
[----:B------:R-:W-:-:S13]  /*b8d0*/  ISETP.GE.OR P0, PT, R17, R11, P0 ;  /* 0x0000000b1100720c */ /* 0x000fda0000706670 */
[----:B------:R-:W-:Y:S05]  /*b8e0*/  @P0 BRA `(.L_x_174) ;  /* 0x0000000000680947 */ /* 0x000fea0003800000 */
[----:B------:R-:W1:Y:S01]  /*b8f0*/  I2F.RP R20, R16 ;  /* 0x0000001000147306 */ /* 0x000e620000209400 */
[----:B------:R-:W-:Y:S01]  /*b900*/  IMAD.MOV.U32 R6, RZ, RZ, RZ ;  /* 0x000000ffff067224 */ /* 0x000fe200078e00ff */
[----:B------:R-:W-:Y:S01]  /*b910*/  ISETP.GE.AND P2, PT, R13, RZ, PT ;  /* 0x000000ff0d00720c */ /* 0x000fe20003f46270 */
[----:B------:R-:W2:Y:S01]  /*b920*/  S2UR UR6, SR_CgaCtaId ;  /* 0x00000000000679c3 */ /* 0x000ea20000008800 */
[----:B------:R-:W-:Y:S01]  /*b930*/  UMOV UR5, 0x400 ;  /* 0x0000040000057882 */ /* 0x000fe20000000000 */
[----:B------:R-:W-:Y:S01]  /*b940*/  IMAD.IADD R17, R2, 0x1, R17 ;  /* 0x0000000102117824 */ /* 0x000fe200078e0211 */
[----:B------:R-:W-:Y:S02]  /*b950*/  UIADD3 UR5, UPT, UPT, UR5, 0x3090, URZ ;  /* 0x0000309005057890 */ /* 0x000fe4000fffe0ff */
[----:B-1----:R-:W1:Y:S02]  /*b960*/  MUFU.RCP R20, R20 ;  /* 0x0000001400147308 */ /* 0x002e640000001000 */
[----:B--2---:R-:W-:Y:S01]  /*b970*/  ULEA UR5, UR6, UR5, 0x18 ;  /* 0x0000000506057291 */ /* 0x004fe2000f8ec0ff */
[----:B-1----:R-:W-:-:S06]  /*b980*/  VIADD R7, R20, 0xffffffe ;  /* 0x0ffffffe14077836 */ /* 0x002fcc0000000000 */
[----:B------:R-:W1:Y:S02]  /*b990*/  F2I.FTZ.U32.TRUNC.NTZ R7, R7 ;  /* 0x0000000700077305 */ /* 0x000e64000021f000 */
[----:B-1----:R-:W-:-:S04]  /*b9a0*/  IMAD.MOV R21, RZ, RZ, -R7 ;  /* 0x000000ffff157224 */ /* 0x002fc800078e0a07 */
[----:B------:R-:W-:-:S04]  /*b9b0*/  IMAD R21, R21, R16, RZ ;  /* 0x0000001015157224 */ /* 0x000fc800078e02ff */
[----:B------:R-:W-:-:S06]  /*b9c0*/  IMAD.HI.U32 R6, R7, R21, R6 ;  /* 0x0000001507067227 */ /* 0x000fcc00078e0006 */
[----:B------:R-:W-:-:S04]  /*b9d0*/  IMAD.HI.U32 R6, R6, R15, RZ ;  /* 0x0000000f06067227 */ /* 0x000fc800078e00ff */
[----:B------:R-:W-:-:S05]  /*b9e0*/  IMAD R15, R6, R18, R15 ;  /* 0x00000012060f7224 */ /* 0x000fca00078e020f */
[----:B------:R-:W-:-:S13]  /*b9f0*/  ISETP.GT.U32.AND P0, PT, R16, R15, PT ;  /* 0x0000000f1000720c */ /* 0x000fda0003f04070 */
[----:B------:R-:W-:-:S05]  /*ba00*/  @!P0 IMAD.IADD R15, R15, 0x1, -R16 ;  /* 0x000000010f0f8824 */ /* 0x000fca00078e0a10 */
[----:B------:R-:W-:-:S13]  /*ba10*/  ISETP.GT.U32.AND P0, PT, R16, R15, PT ;  /* 0x0000000f1000720c */ /* 0x000fda0003f04070 */
[----:B------:R-:W-:-:S05]  /*ba20*/  @!P0 IADD3 R15, PT, PT, R15, -R16, RZ ;  /* 0x800000100f0f8210 */ /* 0x000fca0007ffe0ff */
[----:B------:R-:W-:-:S05]  /*ba30*/  @!P2 IMAD.MOV R15, RZ, RZ, -R15 ;  /* 0x000000ffff0fa224 */ /* 0x000fca00078e0a0f */
[----:B------:R-:W-:-:S05]  /*ba40*/  SEL R15, R19, R15, !P1 ;  /* 0x0000000f130f7207 */ /* 0x000fca0004800000 */
[----:B---3--:R-:W-:-:S04]  /*ba50*/  IMAD.IADD R6, R10, 0x1, R15 ;  /* 0x000000010a067824 */ /* 0x008fc800078e020f */
[----:B0-----:R-:W-:-:S05]  /*ba60*/  IMAD R6, R17, R9, R6 ;  /* 0x0000000911067224 */ /* 0x001fca00078e0206 */
[----:B------:R-:W-:-:S05]  /*ba70*/  LEA R6, R6, UR5, 0x2 ;  /* 0x0000000506067c11 */ /* 0x000fca000f8e10ff */
[----:B------:R1:W-:Y:S02]  /*ba80*/  STS [R6], RZ ;  /* 0x000000ff06007388 */ /* 0x0003e40000000800 */
.L_x_174:
[----:B------:R-:W-:Y:S05]  /*ba90*/  BSYNC.RECONVERGENT B2 ;  /* 0x0000000000027941 */ /* 0x000fea0003800200 */
.L_x_173:
[----:B------:R-:W2:Y:S02]  /*baa0*/  LDCU UR5, c[0x0][0x360] ;  /* 0x00006c00ff0577ac */ /* 0x000ea40008000800 */
[----:B--2---:R-:W-:-:S05]  /*bab0*/  VIADD R13, R13, UR5 ;  /* 0x000000050d0d7c36 */ /* 0x004fca0008000000 */
[----:B------:R-:W-:-:S13]  /*bac0*/  ISETP.GE.AND P0, PT, R13, R8, PT ;  /* 0x000000080d00720c */ /* 0x000fda0003f06270 */
[----:B------:R-:W-:Y:S05]  /*bad0*/  @!P0 BRA `(.L_x_175) ;  /* 0xfffffffc002c8947 */ /* 0x000fea000383ffff */
[----:B------:R-:W-:Y:S05]  /*bae0*/  BSYNC.RECONVERGENT B1 ;  /* 0x0000000000017941 */ /* 0x000fea0003800200 */
.L_x_172:
[----:B------:R-:W-:Y:S05]  /*baf0*/  BRA `(.L_x_170) ;  /* 0x0000000800c07947 */ /* 0x000fea0003800000 */
.L_x_171:
[C---:B------:R-:W-:Y:S02]  /*bb00*/  LOP3.LUT R6, R23.reuse, 0xe, RZ, 0xc0, !PT ;  /* 0x0000000e17067812 */ /* 0x040fe400078ec0ff */
[----:B------:R-:W-:Y:S02]  /*bb10*/  LOP3.LUT R7, R23, 0x6, RZ, 0xc0, !PT ;  /* 0x0000000617077812 */ /* 0x000fe400078ec0ff */
[----:B------:R-:W-:Y:S02]  /*bb20*/  ISETP.GE.U32.AND P1, PT, R6, 0x7, PT ;  /* 0x000000070600780c */ /* 0x000fe40003f26070 */
[----:B------:R-:W-:Y:S02]  /*bb30*/  ISETP.GE.U32.AND P2, PT, R7, 0x3, PT ;  /* 0x000000030700780c */ /* 0x000fe40003f46070 */
[----:B------:R-:W-:Y:S02]  /*bb40*/  LOP3.LUT R13, R13, 0xfffffff0, RZ, 0xc0, !PT ;  /* 0xfffffff00d0d7812 */ /* 0x000fe400078ec0ff */
[----:B------:R-:W-:-:S09]  /*bb50*/  MOV R15, R5 ;  /* 0x00000005000f7202 */ /* 0x000fd20000000f00 */
.L_x_183:
[-C--:B-1----:R-:W-:Y:S01]  /*bb60*/  IABS R14, R4.reuse ;  /* 0x00000004000e7213 */ /* 0x082fe20000000000 */
[----:B------:R-:W-:Y:S01]  /*bb70*/  BSSY.RECONVERGENT B1, `(.L_x_176) ;  /* 0x00000a4000017945 */ /* 0x000fe20003800200 */
[----:B------:R-:W-:Y:S02]  /*bb80*/  IABS R17, R15 ;  /* 0x0000000f00117213 */ /* 0x000fe40000000000 */
[----:B--2---:R-:W2:Y:S01]  /*bb90*/  I2F.RP R16, R14 ;  /* 0x0000000e00107306 */ /* 0x004ea20000209400 */
[----:B------:R-:W-:-:S07]  /*bba0*/  IABS R20, R4 ;  /* 0x0000000400147213 */ /* 0x000fce0000000000 */
[----:B--2---:R-:W2:Y:S02]  /*bbb0*/  MUFU.RCP R16, R16 ;  /* 0x0000001000107308 */ /* 0x004ea40000001000 */
[----:B--2---:R-:W-:-:S06]  /*bbc0*/  VIADD R6, R16, 0xffffffe ;  /* 0x0ffffffe10067836 */ /* 0x004fcc0000000000 */
[----:B------:R2:W1:Y:S02]  /*bbd0*/  F2I.FTZ.U32.TRUNC.NTZ R7, R6 ;  /* 0x0000000600077305 */ /* 0x000464000021f000 */
[----:B--2---:R-:W-:Y:S02]  /*bbe0*/  IMAD.MOV.U32 R6, RZ, RZ, RZ ;  /* 0x000000ffff067224 */ /* 0x004fe400078e00ff */
[----:B-1----:R-:W-:-:S04]  /*bbf0*/  IMAD.MOV R19, RZ, RZ, -R7 ;  /* 0x000000ffff137224 */ /* 0x002fc800078e0a07 */
[----:B------:R-:W-:-:S04]  /*bc00*/  IMAD R19, R19, R14, RZ ;  /* 0x0000000e13137224 */ /* 0x000fc800078e02ff */
[----:B------:R-:W-:-:S04]  /*bc10*/  IMAD.HI.U32 R18, R7, R19, R6 ;  /* 0x0000001307127227 */ /* 0x000fc800078e0006 */
[----:B------:R-:W-:Y:S02]  /*bc20*/  IMAD.MOV R7, RZ, RZ, -R20 ;  /* 0x000000ffff077224 */ /* 0x000fe400078e0a14 */
[----:B------:R-:W-:-:S04]  /*bc30*/  IMAD.HI.U32 R6, R18, R17, RZ ;  /* 0x0000001112067227 */ /* 0x000fc800078e00ff */
[----:B------:R-:W-:-:S05]  /*bc40*/  IMAD R7, R6, R7, R17 ;  /* 0x0000000706077224 */ /* 0x000fca00078e0211 */
[----:B------:R-:W-:-:S13]  /*bc50*/  ISETP.GT.U32.AND P3, PT, R14, R7, PT ;  /* 0x000000070e00720c */ /* 0x000fda0003f64070 */
[-C--:B------:R-:W-:Y:S01]  /*bc60*/  @!P3 IADD3 R7, PT, PT, R7, -R14.reuse, RZ ;  /* 0x8000000e0707b210 */ /* 0x080fe20007ffe0ff */
[----:B------:R-:W-:Y:S01]  /*bc70*/  @!P3 VIADD R6, R6, 0x1 ;  /* 0x000000010606b836 */ /* 0x000fe20000000000 */
[----:B------:R-:W-:Y:S02]  /*bc80*/  ISETP.NE.AND P3, PT, R4, RZ, PT ;  /* 0x000000ff0400720c */ /* 0x000fe40003f65270 */
[----:B------:R-:W-:Y:S02]  /*bc90*/  ISETP.GE.U32.AND P0, PT, R7, R14, PT ;  /* 0x0000000e0700720c */ /* 0x000fe40003f06070 */
[----:B------:R-:W-:-:S04]  /*bca0*/  LOP3.LUT R7, R15, R4, RZ, 0x3c, !PT ;  /* 0x000000040f077212 */ /* 0x000fc800078e3cff */
[----:B------:R-:W-:-:S07]  /*bcb0*/  ISETP.GE.AND P4, PT, R7, RZ, PT ;  /* 0x000000ff0700720c */ /* 0x000fce0003f86270 */
[----:B------:R-:W-:Y:S01]  /*bcc0*/  @P0 VIADD R6, R6, 0x1 ;  /* 0x0000000106060836 */ /* 0x000fe20000000000 */
[----:B------:R-:W-:-:S05]  /*bcd0*/  ISETP.GE.AND P0, PT, R4, RZ, PT ;  /* 0x000000ff0400720c */ /* 0x000fca0003f06270 */
[----:B------:R-:W-:Y:S01]  /*bce0*/  @!P4 IMAD.MOV R6, RZ, RZ, -R6 ;  /* 0x000000ffff06c224 */ /* 0x000fe200078e0a06 */
[----:B------:R-:W-:-:S04]  /*bcf0*/  @!P3 LOP3.LUT R6, RZ, R4, RZ, 0x33, !PT ;  /* 0x00000004ff06b212 */ /* 0x000fc800078e33ff */
[----:B------:R-:W-:-:S04]  /*bd00*/  ISETP.LT.OR P0, PT, R6, 0x1, !P0 ;  /* 0x000000010600780c */ /* 0x000fc80004701670 */
[----:B------:R-:W-:-:S13]  /*bd10*/  ISETP.GE.OR P0, PT, R6, R11, P0 ;  /* 0x0000000b0600720c */ /* 0x000fda0000706670 */
[----:B------:R-:W-:Y:S05]  /*bd20*/  @P0 BRA `(.L_x_177) ;  /* 0x0000000800200947 */ /* 0x000fea0003800000 */
[----:B------:R-:W-:Y:S01]  /*bd30*/  IADD3 R14, PT, PT, R2, R6, RZ ;  /* 0x00000006020e7210 */ /* 0x000fe20007ffe0ff */
[----:B------:R-:W-:Y:S02]  /*bd40*/  IMAD.MOV R17, RZ, RZ, -R6 ;  /* 0x000000ffff117224 */ /* 0x000fe400078e0a06 */
[----:B------:R-:W-:Y:S02]  /*bd50*/  IMAD.MOV.U32 R16, RZ, RZ, RZ ;  /* 0x000000ffff107224 */ /* 0x000fe400078e00ff */
[----:B------:R-:W-:Y:S02]  /*bd60*/  IMAD R17, R4, R17, R15 ;  /* 0x0000001104117224 */ /* 0x000fe400078e020f */
[----:B0-----:R-:W-:Y:S02]  /*bd70*/  IMAD R14, R14, R9, RZ ;  /* 0x000000090e0e7224 */ /* 0x001fe400078e02ff */
[----:B------:R-:W-:-:S03]  /*bd80*/  IMAD.MOV.U32 R6, RZ, RZ, R12 ;  /* 0x000000ffff067224 */ /* 0x000fc600078e000c */
[----:B------:R-:W-:-:S07]  /*bd90*/  IADD3 R18, PT, PT, R14, R17, R2 ;  /* 0x000000110e127210 */ /* 0x000fce0007ffe002 */
.L_x_182:
        /* <DEDUP_REMOVED lines=9> */
.L_x_179:
[----:B------:R-:W-:Y:S01]  /*be30*/  IADD3 R19, PT, PT, R20, R7, RZ ;  /* 0x0000000714137210 */ /* 0x000fe20007ffe0ff */
        /* <DEDUP_REMOVED lines=23> */
[----:B-1----:R-:W-:Y:S01]  /*bfb0*/  IADD3 R16, PT, PT, R16, R21, R24 ;  /* 0x0000001510107210 */ /* 0x002fe20007ffe018 */
[----:B------:R-:W-:-:S05]  /*bfc0*/  IMAD.IADD R24, R2, 0x1, R7 ;  /* 0x0000000102187824 */ /* 0x000fca00078e0207 */
[----:B------:R-:W-:Y:S02]  /*bfd0*/  ISETP.NE.AND P0, PT, R24, R13, PT ;  /* 0x0000000d1800720c */ /* 0x000fe40003f05270 */
[----:B--2---:R-:W-:-:S04]  /*bfe0*/  IADD3 R25, PT, PT, R26, R25, R16 ;  /* 0x000000191a197210 */ /* 0x004fc80007ffe010 */
[----:B0-----:R-:W-:-:S07]  /*bff0*/  IADD3 R16, PT, PT, R27, R22, R25 ;  /* 0x000000161b107210 */ /* 0x001fce0007ffe019 */
[----:B------:R-:W-:Y:S05]  /*c000*/  @P0 BRA `(.L_x_179) ;  /* 0xfffffffc00880947 */ /* 0x000fea000383ffff */
.L_x_178:
        /* <DEDUP_REMOVED lines=19> */
.L_x_180:
[----:B------:R-:W-:Y:S01]  /*c140*/  IADD3 R6, PT, PT, R6, 0x1, RZ ;  /* 0x0000000106067810 */ /* 0x000fe20007ffe0ff */
        /* <DEDUP_REMOVED lines=13> */
.L_x_181:
[----:B------:R-:W0:Y:S01]  /*c220*/  S2UR UR6, SR_CgaCtaId ;  /* 0x00000000000679c3 */ /* 0x000e220000008800 */
[----:B------:R-:W-:Y:S01]  /*c230*/  LOP3.LUT R19, R2, 0x1, RZ, 0xc0, !PT ;  /* 0x0000000102137812 */ /* 0x000fe200078ec0ff */
[----:B------:R-:W-:Y:S01]  /*c240*/  UMOV UR5, 0x400 ;  /* 0x0000040000057882 */ /* 0x000fe20000000000 */
[----:B------:R-:W-:Y:S02]  /*c250*/  IMAD.IADD R20, R20, 0x1, R7 ;  /* 0x0000000114147824 */ /* 0x000fe400078e0207 */
[----:B------:R-:W-:Y:S01]  /*c260*/  ISETP.NE.U32.AND P0, PT, R19, 0x1, PT ;  /* 0x000000011300780c */ /* 0x000fe20003f05070 */
[----:B0-----:R-:W-:-:S06]  /*c270*/  ULEA UR7, UR6, UR5, 0x18 ;  /* 0x0000000506077291 */ /* 0x001fcc000f8ec0ff */
[----:B------:R-:W-:-:S05]  /*c280*/  LEA R21, R20, UR7, 0x2 ;  /* 0x0000000714157c11 */ /* 0x000fca000f8e10ff */
[----:B------:R-:W0:Y:S04]  /*c290*/  LDS R7, [R21] ;  /* 0x0000000015077984 */ /* 0x000e280000000800 */
[----:B------:R-:W-:Y:S04]  /*c2a0*/  @!P0 LDS R19, [R21+0x4] ;  /* 0x0000040015138984 */ /* 0x000fe80000000800 */
[----:B------:R-:W1:Y:S01]  /*c2b0*/  @!P0 LDS R20, [R21+0x8] ;  /* 0x0000080015148984 */ /* 0x000e620000000800 */
[----:B0-----:R-:W-:-:S05]  /*c2c0*/  IMAD.IADD R16, R7, 0x1, R16 ;  /* 0x0000000107107824 */ /* 0x001fca00078e0210 */
[----:B-1----:R-:W-:Y:S01]  /*c2d0*/  @!P0 IADD3 R16, PT, PT, R20, R19, R16 ;  /* 0x0000001314108210 */ /* 0x002fe20007ffe010 */
[----:B------:R-:W-:Y:S06]  /*c2e0*/  @P3 BRA `(.L_x_182) ;  /* 0xfffffff800ac3947 */ /* 0x000fec000383ffff */
[----:B------:R-:W-:Y:S01]  /*c2f0*/  IADD3 R19, PT, PT, R23, 0x1, RZ ;  /* 0x0000000117137810 */ /* 0x000fe20007ffe0ff */
[----:B------:R-:W-:Y:S01]  /*c300*/  IMAD.MOV.U32 R6, RZ, RZ, RZ ;  /* 0x000000ffff067224 */ /* 0x000fe200078e00ff */
[----:B------:R-:W-:Y:S01]  /*c310*/  IABS R25, R16 ;  /* 0x0000001000197213 */ /* 0x000fe20000000000 */
[----:B------:R-:W-:Y:S01]  /*c320*/  UIADD3 UR5, UPT, UPT, UR5, 0x3090, URZ ;  /* 0x0000309005057890 */ /* 0x000fe2000fffe0ff */
[-C--:B------:R-:W-:Y:S02]  /*c330*/  IABS R18, R19.reuse ;  /* 0x0000001300127213 */ /* 0x080fe40000000000 */
[-C--:B------:R-:W-:Y:S01]  /*c340*/  IABS R22, R19.reuse ;  /* 0x0000001300167213 */ /* 0x080fe20000000000 */
[----:B------:R-:W-:Y:S01]  /*c350*/  ULEA UR5, UR6, UR5, 0x18 ;  /* 0x0000000506057291 */ /* 0x000fe2000f8ec0ff */
[----:B------:R-:W0:Y:S01]  /*c360*/  I2F.RP R20, R18 ;  /* 0x0000001200147306 */ /* 0x000e220000209400 */
[----:B------:R-:W-:Y:S02]  /*c370*/  LOP3.LUT R16, R16, R19, RZ, 0x3c, !PT ;  /* 0x0000001310107212 */ /* 0x000fe400078e3cff */
[----:B---3--:R-:W-:-:S02]  /*c380*/  IADD3 R14, PT, PT, R14, R10, R17 ;  /* 0x0000000a0e0e7210 */ /* 0x008fc40007ffe011 */
[----:B------:R-:W-:Y:S02]  /*c390*/  ISETP.GE.AND P4, PT, R16, RZ, PT ;  /* 0x000000ff1000720c */ /* 0x000fe40003f86270 */
[----:B------:R-:W-:Y:S01]  /*c3a0*/  LEA R14, R14, UR5, 0x2 ;  /* 0x000000050e0e7c11 */ /* 0x000fe2000f8e10ff */
[----:B0-----:R-:W0:Y:S02]  /*c3b0*/  MUFU.RCP R20, R20 ;  /* 0x0000001400147308 */ /* 0x001e240000001000 */
[----:B0-----:R-:W-:Y:S02]  /*c3c0*/  VIADD R7, R20, 0xffffffe ;  /* 0x0ffffffe14077836 */ /* 0x001fe40000000000 */
[----:B------:R-:W-:-:S04]  /*c3d0*/  IMAD.MOV R20, RZ, RZ, -R22 ;  /* 0x000000ffff147224 */ /* 0x000fc800078e0a16 */
[----:B------:R-:W0:Y:S02]  /*c3e0*/  F2I.FTZ.U32.TRUNC.NTZ R7, R7 ;  /* 0x0000000700077305 */ /* 0x000e24000021f000 */
[----:B0-----:R-:W-:-:S04]  /*c3f0*/  IMAD.MOV R21, RZ, RZ, -R7 ;  /* 0x000000ffff157224 */ /* 0x001fc800078e0a07 */
[----:B------:R-:W-:-:S04]  /*c400*/  IMAD R21, R21, R18, RZ ;  /* 0x0000001215157224 */ /* 0x000fc800078e02ff */
[----:B------:R-:W-:-:S06]  /*c410*/  IMAD.HI.U32 R6, R7, R21, R6 ;  /* 0x0000001507067227 */ /* 0x000fcc00078e0006 */
[----:B------:R-:W-:-:S04]  /*c420*/  IMAD.HI.U32 R7, R6, R25, RZ ;  /* 0x0000001906077227 */ /* 0x000fc800078e00ff */
[----:B------:R-:W-:-:S05]  /*c430*/  IMAD R21, R7, R20, R25 ;  /* 0x0000001407157224 */ /* 0x000fca00078e0219 */
[----:B------:R-:W-:-:S13]  /*c440*/  ISETP.GT.U32.AND P3, PT, R18, R21, PT ;  /* 0x000000151200720c */ /* 0x000fda0003f64070 */
[----:B------:R-:W-:Y:S01]  /*c450*/  @!P3 IADD3 R21, PT, PT, R21, -R18, RZ ;  /* 0x800000121515b210 */ /* 0x000fe20007ffe0ff */
[----:B------:R-:W-:-:S03]  /*c460*/  @!P3 VIADD R7, R7, 0x1 ;  /* 0x000000010707b836 */ /* 0x000fc60000000000 */
[----:B------:R-:W-:-:S13]  /*c470*/  ISETP.GE.U32.AND P0, PT, R21, R18, PT ;  /* 0x000000121500720c */ /* 0x000fda0003f06070 */
[----:B------:R-:W-:Y:S01]  /*c480*/  @P0 VIADD R7, R7, 0x1 ;  /* 0x0000000107070836 */ /* 0x000fe20000000000 */
[----:B------:R-:W-:-:S03]  /*c490*/  ISETP.NE.AND P0, PT, R19, RZ, PT ;  /* 0x000000ff1300720c */ /* 0x000fc60003f05270 */
[----:B------:R-:W-:Y:S01]  /*c4a0*/  IMAD.MOV.U32 R16, RZ, RZ, R7 ;  /* 0x000000ffff107224 */ /* 0x000fe200078e0007 */
[----:B------:R-:W-:-:S03]  /*c4b0*/  LOP3.LUT R7, RZ, R19, RZ, 0x33, !PT ;  /* 0x00000013ff077212 */ /* 0x000fc600078e33ff */
[----:B------:R-:W-:-:S05]  /*c4c0*/  @!P4 IMAD.MOV R16, RZ, RZ, -R16 ;  /* 0x000000ffff10c224 */ /* 0x000fca00078e0a10 */
[----:B------:R-:W-:-:S04]  /*c4d0*/  SEL R16, R7, R16, !P0 ;  /* 0x0000001007107207 */ /* 0x000fc80004000000 */
[----:B------:R-:W-:Y:S02]  /*c4e0*/  IABS R25, R16 ;  /* 0x0000001000197213 */ /* 0x000fe40000000000 */
[----:B------:R-:W-:-:S03]  /*c4f0*/  LOP3.LUT R16, R16, R19, RZ, 0x3c, !PT ;  /* 0x0000001310107212 */ /* 0x000fc600078e3cff */
[----:B------:R-:W-:Y:S01]  /*c500*/  IMAD.HI.U32 R21, R6, R25, RZ ;  /* 0x0000001906157227 */ /* 0x000fe200078e00ff */
[----:B------:R-:W-:-:S03]  /*c510*/  ISETP.GE.AND P5, PT, R16, RZ, PT ;  /* 0x000000ff1000720c */ /* 0x000fc60003fa6270 */
[----:B------:R-:W-:-:S05]  /*c520*/  IMAD R25, R21, R20, R25 ;  /* 0x0000001415197224 */ /* 0x000fca00078e0219 */
[----:B------:R-:W-:-:S13]  /*c530*/  ISETP.GT.U32.AND P4, PT, R18, R25, PT ;  /* 0x000000191200720c */ /* 0x000fda0003f84070 */
[----:B------:R-:W-:Y:S01]  /*c540*/  @!P4 IADD3 R25, PT, PT, R25, -R18, RZ ;  /* 0x800000121919c210 */ /* 0x000fe20007ffe0ff */
[----:B------:R-:W-:-:S03]  /*c550*/  @!P4 VIADD R21, R21, 0x1 ;  /* 0x000000011515c836 */ /* 0x000fc60000000000 */
[----:B------:R-:W-:-:S13]  /*c560*/  ISETP.GE.U32.AND P3, PT, R25, R18, PT ;  /* 0x000000121900720c */ /* 0x000fda0003f66070 */
[----:B------:R-:W-:-:S04]  /*c570*/  @P3 VIADD R21, R21, 0x1 ;  /* 0x0000000115153836 */ /* 0x000fc80000000000 */
[----:B------:R-:W-:-:S05]  /*c580*/  @!P5 IMAD.MOV R21, RZ, RZ, -R21 ;  /* 0x000000ffff15d224 */ /* 0x000fca00078e0a15 */
[----:B------:R-:W-:-:S05]  /*c590*/  SEL R7, R7, R21, !P0 ;  /* 0x0000001507077207 */ /* 0x000fca0004000000 */
[----:B------:R1:W-:Y:S02]  /*c5a0*/  STS [R14], R7 ;  /* 0x000000070e007388 */ /* 0x0003e40000000800 */
.L_x_177:
[----:B------:R-:W-:Y:S05]  /*c5b0*/  BSYNC.RECONVERGENT B1 ;  /* 0x0000000000017941 */ /* 0x000fea0003800200 */
.L_x_176:
[----:B------:R-:W2:Y:S02]  /*c5c0*/  LDCU UR5, c[0x0][0x360] ;  /* 0x00006c00ff0577ac */ /* 0x000ea40008000800 */
[----:B--2---:R-:W-:-:S05]  /*c5d0*/  VIADD R15, R15, UR5 ;  /* 0x000000050f0f7c36 */ /* 0x004fca0008000000 */
[----:B------:R-:W-:-:S13]  /*c5e0*/  ISETP.GE.AND P0, PT, R15, R8, PT ;  /* 0x000000080f00720c */ /* 0x000fda0003f06270 */
[----:B------:R-:W-:Y:S05]  /*c5f0*/  @!P0 BRA `(.L_x_183) ;  /* 0xfffffff400588947 */ /* 0x000fea000383ffff */
.L_x_170:
[----:B------:R-:W-:Y:S05]  /*c600*/  BSYNC.RECONVERGENT B0 ;  /* 0x0000000000007941 */ /* 0x000fea0003800200 */
.L_x_169:
[----:B-1234-:R-:W1:Y:S01]  /*c610*/  S2R R19, SR_CgaCtaId ;  /* 0x0000000000137919 */ /* 0x01ee620000008800 */
        /* <DEDUP_REMOVED lines=20> */
[----:B------:R-:W1:Y:S03]  /*c760*/  I2F.RP R17, R15 ;  /* 0x0000000f00117306 */ /* 0x000e660000209400 */
[----:B------:R-:W-:-:S05]  /*c770*/  LEA R16, R19, R16, 0x18 ;  /* 0x0000001013107211 */ /* 0x000fca00078ec0ff */
[----:B-1----:R-:W1:Y:S02]  /*c780*/  MUFU.RCP R17, R17 ;  /* 0x0000001100117308 */ /* 0x002e640000001000 */
[----:B-1----:R-:W-:Y:S02]  /*c790*/  IADD3 R7, PT, PT, R17, 0xffffffe, RZ ;  /* 0x0ffffffe11077810 */ /* 0x002fe40007ffe0ff */
[----:B------:R-:W-:Y:S01]  /*c7a0*/  MOV R17, R5 ;  /* 0x0000000500117202 */ /* 0x000fe20000000f00 */
[----:B0-----:R-:W-:-:S03]  /*c7b0*/  IMAD.MOV R20, RZ, RZ, -R6 ;  /* 0x000000ffff147224 */ /* 0x001fc600078e0a06 */
[----:B------:R-:W0:Y:S01]  /*c7c0*/  F2I.FTZ.U32.TRUNC.NTZ R7, R7 ;  /* 0x0000000700077305 */ /* 0x000e22000021f000 */
[----:B------:R-:W-:Y:S02]  /*c7d0*/  IMAD.MOV.U32 R6, RZ, RZ, RZ ;  /* 0x000000ffff067224 */ /* 0x000fe400078e00ff */
[----:B------:R-:W-:Y:S02]  /*c7e0*/  IMAD R11, R20, UR4, R11 ;  /* 0x00000004140b7c24 */ /* 0x000fe4000f8e020b */
[----:B0-----:R-:W-:-:S04]  /*c7f0*/  IMAD.MOV R18, RZ, RZ, -R7 ;  /* 0x000000ffff127224 */ /* 0x001fc800078e0a07 */
[----:B------:R-:W-:Y:S02]  /*c800*/  IMAD R19, R18, R15, RZ ;  /* 0x0000000f12137224 */ /* 0x000fe400078e02ff */
[----:B------:R-:W-:Y:S02]  /*c810*/  IMAD R18, R10, UR4, RZ ;  /* 0x000000040a127c24 */ /* 0x000fe4000f8e02ff */
[----:B------:R-:W-:Y:S01]  /*c820*/  IMAD.HI.U32 R6, R7, R19, R6 ;  /* 0x0000001307067227 */ /* 0x000fe200078e0006 */
[----:B------:R-:W-:-:S03]  /*c830*/  LOP3.LUT R7, RZ, R10, RZ, 0x33, !PT ;  /* 0x0000000aff077212 */ /* 0x000fc600078e33ff */
[----:B------:R-:W-:-:S07]  /*c840*/  IMAD R18, R13, R18, RZ ;  /* 0x000000120d127224 */ /* 0x000fce00078e02ff */
.L_x_186:
        /* <DEDUP_REMOVED lines=13> */
[----:B------:R-:W-:-:S04]  /*c920*/  @!P3 IADD3 R19, PT, PT, -R19, RZ, RZ ;  /* 0x000000ff1313b210 */ /* 0x000fc80007ffe1ff */
[----:B------:R-:W-:-:S05]  /*c930*/  SEL R20, R7, R19, !P1 ;  /* 0x0000001307147207 */ /* 0x000fca0004800000 */
[--C-:B------:R-:W-:Y:S02]  /*c940*/  IMAD.MOV R22, RZ, RZ, -R20.reuse ;  /* 0x000000ffff167224 */ /* 0x100fe400078e0a14 */
[----:B------:R-:W-:Y:S02]  /*c950*/  IMAD.IADD R19, R11, 0x1, R20 ;  /* 0x000000010b137824 */ /* 0x000fe400078e0214 */
[----:B------:R-:W-:-:S04]  /*c960*/  IMAD R22, R10, R22, R17 ;  /* 0x000000160a167224 */ /* 0x000fc800078e0211 */
[----:B------:R-:W-:-:S04]  /*c970*/  IMAD.IADD R22, R13, 0x1, R22 ;  /* 0x000000010d167824 */ /* 0x000fc800078e0216 */
[----:B------:R-:W-:-:S04]  /*c980*/  IMAD R19, R19, R8, R22 ;  /* 0x0000000813137224 */ /* 0x000fc800078e0216 */
[----:B------:R-:W-:Y:S01]  /*c990*/  IMAD R20, R19, 0x4, R2 ;  /* 0x0000000413147824 */ /* 0x000fe200078e0202 */
[----:B------:R-:W-:Y:S01]  /*c9a0*/  IADD3 R19, PT, PT, R18, R17, RZ ;  /* 0x0000001112137210 */ /* 0x000fe20007ffe0ff */
[----:B------:R-:W-:-:S04]  /*c9b0*/  VIADD R17, R17, 0x400 ;  /* 0x0000040011117836 */ /* 0x000fc80000000000 */
[----:B------:R-:W0:Y:S01]  /*c9c0*/  LDS R20, [R20] ;  /* 0x0000000014147984 */ /* 0x000e220000000800 */
[----:B------:R-:W-:Y:S01]  /*c9d0*/  IMAD R19, R19, 0x4, R16 ;  /* 0x0000000413137824 */ /* 0x000fe200078e0210 */
[----:B------:R-:W-:-:S04]  /*c9e0*/  ISETP.GE.AND P0, PT, R17, R12, PT ;  /* 0x0000000c1100720c */ /* 0x000fc80003f06270 */
[----:B0-----:R0:W-:Y:S09]  /*c9f0*/  STS [R19], R20 ;  /* 0x0000001413007388 */ /* 0x0011f20000000800 */
[----:B------:R-:W-:Y:S05]  /*ca00*/  @!P0 BRA `(.L_x_186) ;  /* 0xfffffffc00908947 */ /* 0x000fea000383ffff */
.L_x_185:
[----:B------:R-:W-:Y:S05]  /*ca10*/  BSYNC.RECONVERGENT B0 ;  /* 0x0000000000007941 */ /* 0x000fea0003800200 */
.L_x_184:
        /* <DEDUP_REMOVED lines=13> */
.L_x_189:
[C---:B-1----:R-:W-:Y:S01]  /*caf0*/  LEA R2, R7.reuse, R8, 0x2 ;  /* 0x0000000807027211 */ /* 0x042fe200078e10ff */
[C---:B------:R-:W-:Y:S02]  /*cb00*/  IMAD R9, R7.reuse, 0x4, R14 ;  /* 0x0000000407097824 */ /* 0x040fe400078e020e */
[----:B------:R-:W-:Y:S02]  /*cb10*/  VIADD R7, R7, 0x400 ;  /* 0x0000040007077836 */ /* 0x000fe40000000000 */
[----:B------:R-:W1:Y:S03]  /*cb20*/  LDS R4, [R2] ;  /* 0x0000000002047984 */ /* 0x000e660000000800 */
[----:B------:R-:W-:Y:S01]  /*cb30*/  ISETP.GE.AND P0, PT, R7, R6, PT ;  /* 0x000000060700720c */ /* 0x000fe20003f06270 */
[----:B-1----:R1:W-:Y:S04]  /*cb40*/  STS [R9], R4 ;  /* 0x0000000409007388 */ /* 0x0023e80000000800 */
[----:B------:R1:W-:Y:S08]  /*cb50*/  STS [R2], RZ ;  /* 0x000000ff02007388 */ /* 0x0003f00000000800 */
[----:B------:R-:W-:Y:S05]  /*cb60*/  @!P0 BRA `(.L_x_189) ;  /* 0xfffffffc00e08947 */ /* 0x000fea000383ffff */
.L_x_188:
[----:B------:R-:W-:Y:S05]  /*cb70*/  BSYNC.RECONVERGENT B0 ;  /* 0x0000000000007941 */ /* 0x000fea0003800200 */
.L_x_187:
        /* <DEDUP_REMOVED lines=9> */
.L_x_163:
[----:B------:R-:W5:Y:S01]  /*cc10*/  S2UR UR5, SR_CgaCtaId ;  /* 0x00000000000579c3 */ /* 0x000f620000008800 */
[----:B------:R-:W-:Y:S01]  /*cc20*/  UMOV UR4, 0x400 ;  /* 0x0000040000047882 */ /* 0x000fe20000000000 */
[----:B------:R-:W-:Y:S01]  /*cc30*/  BSSY.RECONVERGENT B0, `(.L_x_191) ;  /* 0x000003f000007945 */ /* 0x000fe20003800200 */
[----:B-----5:R-:W-:-:S09]  /*cc40*/  ULEA UR4, UR5, UR4, 0x18 ;  /* 0x0000000405047291 */ /* 0x020fd2000f8ec0ff */
[----:B-1----:R-:W1:Y:S04]  /*cc50*/  LDS.128 R8, [UR4+0xbfc0] ;  /* 0x00bfc004ff087984 */ /* 0x002e680008000c00 */
[----:B----4-:R-:W4:Y:S04]  /*cc60*/  LDS R14, [UR4+0xbfd0] ;  /* 0x00bfd004ff0e7984 */ /* 0x010f280008000800 */
[----:B0-----:R-:W0:Y:S01]  /*cc70*/  LDS R2, [UR4+0xbfbc] ;  /* 0x00bfbc04ff027984 */ /* 0x001e220008000800 */
[----:B-1----:R-:W-:Y:S02]  /*cc80*/  IMAD R4, R10, R11, RZ ;  /* 0x0000000b0a047224 */ /* 0x002fe400078e02ff */
[----:B----4-:R-:W-:-:S03]  /*cc90*/  IMAD R14, R14, UR6, RZ ;  /* 0x000000060e0e7c24 */ /* 0x010fc6000f8e02ff */
[----:B------:R-:W-:-:S13]  /*cca0*/  ISETP.GE.AND P0, PT, R5, R4, PT ;  /* 0x000000040500720c */ /* 0x000fda0003f06270 */
[----:B0-----:R-:W-:Y:S05]  /*ccb0*/  @P0 BRA `(.L_x_192) ;  /* 0x0000000000d80947 */ /* 0x001fea0003800000 */
[----:B------:R-:W-:Y:S01]  /*ccc0*/  IABS R9, R10 ;  /* 0x0000000a00097213 */ /* 0x000fe20000000000 */
[----:B------:R-:W0:Y:S01]  /*ccd0*/  LDS R15, [UR4+0xbfd8] ;  /* 0x00bfd804ff0f7984 */ /* 0x000e220008000800 */
[----:B--23--:R-:W1:Y:S01]  /*cce0*/  LDC R16, c[0x0][0x360] ;  /* 0x0000d800ff107b82 */ /* 0x00ce620000000800 */
[----:B------:R-:W-:Y:S01]  /*ccf0*/  ISETP.NE.AND P1, PT, R10, RZ, PT ;  /* 0x000000ff0a00720c */ /* 0x000fe20003f25270 */
[----:B------:R-:W2:Y:S01]  /*cd00*/  I2F.RP R17, R9 ;  /* 0x0000000900117306 */ /* 0x000ea20000209400 */
[----:B------:R-:W-:-:S05]  /*cd10*/  IMAD.IADD R11, R11, 0x1, -R14 ;  /* 0x000000010b0b7824 */ /* 0x000fca00078e0a0e */
[----:B------:R-:W3:Y:S02]  /*cd20*/  LDC.64 R6, c[0x0][0x380] ;  /* 0x0000e000ff067b82 */ /* 0x000ee40000000a00 */
[----:B--2---:R-:W2:Y:S02]  /*cd30*/  MUFU.RCP R17, R17 ;  /* 0x0000001100117308 */ /* 0x004ea40000001000 */
[----:B--2---:R-:W-:-:S06]  /*cd40*/  VIADD R12, R17, 0xffffffe ;  /* 0x0ffffffe110c7836 */ /* 0x004fcc0000000000 */
[----:B------:R2:W4:Y:S02]  /*cd50*/  F2I.FTZ.U32.TRUNC.NTZ R13, R12 ;  /* 0x0000000c000d7305 */ /* 0x000524000021f000 */
[----:B--2---:R-:W-:Y:S02]  /*cd60*/  HFMA2 R12, -RZ, RZ, 0, 0 ;  /* 0x00000000ff0c7431 */ /* 0x004fe400000001ff */
[----:B----4-:R-:W-:-:S04]  /*cd70*/  IMAD.MOV R18, RZ, RZ, -R13 ;  /* 0x000000ffff127224 */ /* 0x010fc800078e0a0d */
[----:B------:R-:W-:Y:S01]  /*cd80*/  IMAD R19, R18, R9, RZ ;  /* 0x0000000912137224 */ /* 0x000fe200078e02ff */
[----:B------:R-:W-:-:S03]  /*cd90*/  IABS R18, R10 ;  /* 0x0000000a00127213 */ /* 0x000fc60000000000 */
[----:B------:R-:W-:Y:S01]  /*cda0*/  IMAD.HI.U32 R17, R13, R19, R12 ;  /* 0x000000130d117227 */ /* 0x000fe200078e000c */
[----:B------:R-:W-:-:S03]  /*cdb0*/  IABS R12, R10 ;  /* 0x0000000a000c7213 */ /* 0x000fc60000000000 */
[----:B------:R-:W-:Y:S02]  /*cdc0*/  IMAD.MOV R20, RZ, RZ, -R18 ;  /* 0x000000ffff147224 */ /* 0x000fe400078e0a12 */
[----:B------:R-:W-:Y:S02]  /*cdd0*/  IMAD.MOV.U32 R19, RZ, RZ, R5 ;  /* 0x000000ffff137224 */ /* 0x000fe400078e0005 */
[----:B01-3--:R-:W-:-:S07]  /*cde0*/  IMAD.MOV.U32 R18, RZ, RZ, R12 ;  /* 0x000000ffff127224 */ /* 0x00bfce00078e000c */
.L_x_195:
[----:B0-----:R-:W-:Y:S01]  /*cdf0*/  IABS R12, R19 ;  /* 0x00000013000c7213 */ /* 0x001fe20000000000 */
[----:B------:R-:W-:Y:S04]  /*ce00*/  BSSY.RECONVERGENT B1, `(.L_x_193) ;  /* 0x0000020000017945 */ /* 0x000fe80003800200 */
        /* <DEDUP_REMOVED lines=8> */
[----:B------:R-:W-:-:S04]  /*ce90*/  @P0 VIADD R13, R13, 0x1 ;  /* 0x000000010d0d0836 */ /* 0x000fc80000000000 */
[----:B------:R-:W-:-:S04]  /*cea0*/  IMAD.MOV.U32 R22, RZ, RZ, R13 ;  /* 0x000000ffff167224 */ /* 0x000fc800078e000d */
[----:B------:R-:W-:Y:S01]  /*ceb0*/  @!P3 IMAD.MOV R22, RZ, RZ, -R22 ;  /* 0x000000ffff16b224 */ /* 0x000fe200078e0a16 */
[----:B------:R-:W-:-:S04]  /*cec0*/  @!P1 LOP3.LUT R22, RZ, R10, RZ, 0x33, !PT ;  /* 0x0000000aff169212 */ /* 0x000fc800078e33ff */
[C---:B------:R-:W-:Y:S02]  /*ced0*/  IADD3 R12, PT, PT, -R22.reuse, RZ, RZ ;  /* 0x000000ff160c7210 */ /* 0x040fe40007ffe1ff */
[----:B------:R-:W-:-:S03]  /*cee0*/  ISETP.GE.AND P0, PT, R22, R11, PT ;  /* 0x0000000b1600720c */ /* 0x000fc60003f06270 */
        /* <DEDUP_REMOVED lines=11> */
[----:B------:R-:W-:Y:S01]  /*cfa0*/  LEA R21, R12, UR5, 0x2 ;  /* 0x000000050c157c11 */ /* 0x000fe2000f8e10ff */
[----:B------:R-:W-:-:S04]  /*cfb0*/  IMAD.IADD R12, R0, 0x1, R23 ;  /* 0x00000001000c7824 */ /* 0x000fc800078e0217 */
[----:B------:R-:W-:Y:S01]  /*cfc0*/  IMAD R13, R22, R15, R12 ;  /* 0x0000000f160d7224 */ /* 0x000fe200078e020c */
[----:B------:R-:W0:Y:S03]  /*cfd0*/  LDS R21, [R21] ;  /* 0x0000000015157984 */ /* 0x000e260000000800 */
[----:B------:R-:W-:-:S05]  /*cfe0*/  IMAD.WIDE R12, R13, 0x4, R6 ;  /* 0x000000040d0c7825 */ /* 0x000fca00078e0206 */
[----:B0-----:R0:W-:Y:S02]  /*cff0*/  STG.E.STRONG.SYS desc[UR8][R12.64], R21 ;  /* 0x000000150c007986 */ /* 0x0011e4000c115908 */
.L_x_194:
[----:B------:R-:W-:Y:S05]  /*d000*/  BSYNC.RECONVERGENT B1 ;  /* 0x0000000000017941 */ /* 0x000fea0003800200 */
.L_x_193:
[----:B------:R-:W-:Y:S05]  /*d010*/  @!P2 BRA `(.L_x_195) ;  /* 0xfffffffc0074a947 */ /* 0x000fea000383ffff */
.L_x_192:
[----:B------:R-:W-:Y:S05]  /*d020*/  BSYNC.RECONVERGENT B0 ;  /* 0x0000000000007941 */ /* 0x000fea0003800200 */
.L_x_191:
[----:B------:R-:W1:Y:S01]  /*d030*/  S2UR UR10, SR_CgaCtaId ;  /* 0x00000000000a79c3 */ /* 0x000e620000008800 */
[----:B------:R-:W-:Y:S01]  /*d040*/  UMOV UR7, 0x400 ;  /* 0x0000040000077882 */ /* 0x000fe20000000000 */
[----:B------:R-:W4:Y:S01]  /*d050*/  LDCU UR5, c[0x0][0x3ac] ;  /* 0x00007580ff0577ac */ /* 0x000f220008000800 */
[----:B------:R-:W-:Y:S01]  /*d060*/  BSSY.RECONVERGENT B0, `(.L_x_196) ;  /* 0x000008d000007945 */ /* 0x000fe20003800200 */
[----:B------:R-:W5:Y:S01]  /*d070*/  LDCU UR4, c[0x0][0x39c] ;  /* 0x00007380ff0477ac */ /* 0x000f620008000800 */
[----:B----4-:R-:W-:Y:S01]  /*d080*/  IMAD R7, R10, UR5, RZ ;  /* 0x000000050a077c24 */ /* 0x010fe2000f8e02ff */
[----:B-1----:R-:W-:-:S03]  /*d090*/  ULEA UR11, UR10, UR7, 0x18 ;  /* 0x000000070a0b7291 */ /* 0x002fc6000f8ec0ff */
[----:B------:R-:W-:-:S05]  /*d0a0*/  IMAD R0, R2, R7, RZ ;  /* 0x0000000702007224 */ /* 0x000fca00078e02ff */
[----:B------:R-:W-:Y:S01]  /*d0b0*/  ISETP.GE.AND P0, PT, R5, R0, PT ;  /* 0x000000000500720c */ /* 0x000fe20003f06270 */
[----:B------:R-:W5:Y:S02]  /*d0c0*/  LDS R4, [UR11+0xbfdc] ;  /* 0x00bfdc0bff047984 */ /* 0x000f640008000800 */
[----:B-----5:R-:W-:-:S10]  /*d0d0*/  IMAD R3, R4, UR4, R3 ;  /* 0x0000000404037c24 */ /* 0x020fd4000f8e0203 */
[----:B------:R-:W-:Y:S05]  /*d0e0*/  @P0 BRA `(.L_x_197) ;  /* 0x0000000800100947 */ /* 0x000fea0003800000 */
[----:B------:R-:W-:Y:S01]  /*d0f0*/  LOP3.LUT R7, R5, 0x400, RZ, 0xfc, !PT ;  /* 0x0000040005077812 */ /* 0x000fe200078efcff */
[----:B------:R-:W-:Y:S01]  /*d100*/  BSSY.RECONVERGENT B1, `(.L_x_198) ;  /* 0x000001c000017945 */ /* 0x000fe20003800200 */
[----:B------:R-:W-:Y:S01]  /*d110*/  LOP3.LUT R9, RZ, R5, RZ, 0x33, !PT ;  /* 0x00000005ff097212 */ /* 0x000fe200078e33ff */
[-C--:B------:R-:W-:Y:S01]  /*d120*/  IMAD R10, R3, R0.reuse, RZ ;  /* 0x00000000030a7224 */ /* 0x080fe200078e02ff */
[----:B------:R-:W-:Y:S01]  /*d130*/  VIMNMX R2, PT, PT, R7, R0, !PT ;  /* 0x0000000007027248 */ /* 0x000fe20007fe0100 */
[----:B------:R-:W-:-:S03]  /*d140*/  IMAD.MOV.U32 R17, RZ, RZ, R5 ;  /* 0x000000ffff117224 */ /* 0x000fc600078e0005 */
[----:B------:R-:W-:-:S04]  /*d150*/  IADD3 R2, PT, PT, R9, R2, RZ ;  /* 0x0000000209027210 */ /* 0x000fc80007ffe0ff */
[C---:B------:R-:W-:Y:S02]  /*d160*/  LOP3.LUT R4, R2.reuse, 0xc00, RZ, 0xc0, !PT ;  /* 0x00000c0002047812 */ /* 0x040fe400078ec0ff */
[----:B------:R-:W-:Y:S02]  /*d170*/  ISETP.GE.U32.AND P1, PT, R2, 0xc00, PT ;  /* 0x00000c000200780c */ /* 0x000fe40003f26070 */
[----:B------:R-:W-:-:S13]  /*d180*/  ISETP.NE.AND P0, PT, R4, 0xc00, PT ;  /* 0x00000c000400780c */ /* 0x000fda0003f05270 */
[----:B------:R-:W-:Y:S05]  /*d190*/  @!P0 BRA `(.L_x_199) ;  /* 0x0000000000488947 */ /* 0x000fea0003800000 */
[----:B------:R-:W1:Y:S01]  /*d1a0*/  LDC.64 R6, c[0x0][0x3a0] ;  /* 0x0000e800ff067b82 */ /* 0x000e620000000a00 */
[----:B------:R-:W-:Y:S01]  /*d1b0*/  LEA.HI R2, R2, 0x1, RZ, 0x16 ;  /* 0x0000000102027811 */ /* 0x000fe200078fb0ff */
[----:B------:R-:W-:Y:S01]  /*d1c0*/  UIADD3 UR4, UPT, UPT, UR7, 0xa338, URZ ;  /* 0x0000a33807047890 */ /* 0x000fe2000fffe0ff */
[----:B------:R-:W-:-:S03]  /*d1d0*/  IMAD.IADD R9, R10, 0x1, R5 ;  /* 0x000000010a097824 */ /* 0x000fc600078e0205 */
[----:B------:R-:W-:Y:S01]  /*d1e0*/  ULEA UR4, UR10, UR4, 0x18 ;  /* 0x000000040a047291 */ /* 0x000fe2000f8ec0ff */
[C---:B------:R-:W-:Y:S01]  /*d1f0*/  IMAD.SHL.U32 R4, R2.reuse, 0x400, RZ ;  /* 0x0000040002047824 */ /* 0x040fe200078e00ff */
[----:B------:R-:W-:-:S04]  /*d200*/  LOP3.LUT R2, R2, 0x3, RZ, 0xc0, !PT ;  /* 0x0000000302027812 */ /* 0x000fc800078ec0ff */
[C---:B------:R-:W-:Y:S01]  /*d210*/  LOP3.LUT R17, R5.reuse, 0xc00, R4, 0xf8, !PT ;  /* 0x00000c0005117812 */ /* 0x040fe200078ef804 */
[----:B------:R-:W-:Y:S01]  /*d220*/  IMAD.MOV R8, RZ, RZ, -R2 ;  /* 0x000000ffff087224 */ /* 0x000fe200078e0a02 */
[----:B------:R-:W-:-:S07]  /*d230*/  LEA R4, R5, UR4, 0x2 ;  /* 0x0000000405047c11 */ /* 0x000fce000f8e10ff */
.L_x_200:
[----:B----4-:R4:W5:Y:S01]  /*d240*/  LDS R11, [R4] ;  /* 0x00000000040b7984 */ /* 0x0109620000000800 */
[----:B-1----:R-:W-:Y:S01]  /*d250*/  IMAD.WIDE R2, R9, 0x4, R6 ;  /* 0x0000000409027825 */ /* 0x002fe200078e0206 */
[----:B------:R-:W-:-:S03]  /*d260*/  IADD3 R8, PT, PT, R8, 0x1, RZ ;  /* 0x0000000108087810 */ /* 0x000fc60007ffe0ff */
[----:B------:R-:W-:Y:S01]  /*d270*/  VIADD R9, R9, 0x400 ;  /* 0x0000040009097836 */ /* 0x000fe20000000000 */
[----:B------:R-:W-:Y:S01]  /*d280*/  ISETP.NE.AND P0, PT, R8, RZ, PT ;  /* 0x000000ff0800720c */ /* 0x000fe20003f05270 */
[----:B----4-:R-:W-:Y:S01]  /*d290*/  VIADD R4, R4, 0x1000 ;  /* 0x0000100004047836 */ /* 0x010fe20000000000 */
[----:B-----5:R4:W-:Y:S11]  /*d2a0*/  STG.E.STRONG.SYS desc[UR8][R2.64], R11 ;  /* 0x0000000b02007986 */ /* 0x0209f6000c115908 */
[----:B------:R-:W-:Y:S05]  /*d2b0*/  @P0 BRA `(.L_x_200) ;  /* 0xfffffffc00e00947 */ /* 0x000fea000383ffff */
.L_x_199:
[----:B------:R-:W-:Y:S05]  /*d2c0*/  BSYNC.RECONVERGENT B1 ;  /* 0x0000000000017941 */ /* 0x000fea0003800200 */
.L_x_198:
[----:B------:R-:W-:Y:S05]  /*d2d0*/  @!P1 BRA `(.L_x_197) ;  /* 0x0000000400949947 */ /* 0x000fea0003800000 */
[----:B------:R-:W1:Y:S01]  /*d2e0*/  LDCU.64 UR4, c[0x0][0x3a0] ;  /* 0x00007400ff0477ac */ /* 0x000e620008000a00 */
[--C-:B----4-:R-:W-:Y:S01]  /*d2f0*/  IMAD.IADD R2, R0, 0x1, -R17.reuse ;  /* 0x0000000100027824 */ /* 0x110fe200078e0a11 */
[----:B------:R-:W-:Y:S01]  /*d300*/  BSSY.RECONVERGENT B1, `(.L_x_201) ;  /* 0x000003b000017945 */ /* 0x000fe20003800200 */
[----:B------:R-:W-:Y:S01]  /*d310*/  IMAD.IADD R15, R10, 0x1, R17 ;  /* 0x000000010a0f7824 */ /* 0x000fe200078e0211 */
[----:B------:R-:W-:Y:S01]  /*d320*/  UIADD3 UR6, UPT, UPT, UR7, 0xa338, URZ ;  /* 0x0000a33807067890 */ /* 0x000fe2000fffe0ff */
[----:B------:R-:W-:Y:S02]  /*d330*/  PLOP3.LUT P0, PT, PT, PT, PT, 0x80, 0x8 ;  /* 0x000000000008781c */ /* 0x000fe40003f0f070 */
[----:B------:R-:W-:Y:S01]  /*d340*/  ISETP.GT.AND P1, PT, R2, 0x3000, PT ;  /* 0x000030000200780c */ /* 0x000fe20003f24270 */
[----:B------:R-:W-:-:S06]  /*d350*/  ULEA UR6, UR10, UR6, 0x18 ;  /* 0x000000060a067291 */ /* 0x000fcc000f8ec0ff */
[----:B------:R-:W-:Y:S01]  /*d360*/  LEA R4, R17, UR6, 0x2 ;  /* 0x0000000611047c11 */ /* 0x000fe2000f8e10ff */
[----:B-1----:R-:W-:-:S04]  /*d370*/  UIADD3 UR4, UP0, UPT, UR4, 0x2000, URZ ;  /* 0x0000200004047890 */ /* 0x002fc8000ff1e0ff */
[----:B------:R-:W-:Y:S01]  /*d380*/  VIADD R4, R4, 0x2000 ;  /* 0x0000200004047836 */ /* 0x000fe20000000000 */
[----:B------:R-:W-:Y:S01]  /*d390*/  UIADD3.X UR5, UPT, UPT, URZ, UR5, URZ, UP0, !UPT ;  /* 0x00000005ff057290 */ /* 0x000fe200087fe4ff */
[----:B------:R-:W-:-:S05]  /*d3a0*/  IMAD.U32 R2, RZ, RZ, UR4 ;  /* 0x00000004ff027e24 */ /* 0x000fca000f8e00ff */
[----:B------:R-:W-:Y:S01]  /*d3b0*/  MOV R3, UR5 ;  /* 0x0000000500037c02 */ /* 0x000fe20008000f00 */
[----:B------:R-:W-:Y:S06]  /*d3c0*/  @!P1 BRA `(.L_x_202) ;  /* 0x0000000000b89947 */ /* 0x000fec0003800000 */
[----:B------:R-:W-:Y:S01]  /*d3d0*/  PLOP3.LUT P0, PT, PT, PT, PT, 0x8, 0x80 ;  /* 0x000000000080781c */ /* 0x000fe20003f0e170 */
[----:B------:R-:W-:-:S12]  /*d3e0*/  VIADD R14, R0, 0xffffd000 ;  /* 0xffffd000000e7836 */ /* 0x000fd80000000000 */
.L_x_203:
[----:B-1----:R-:W1:Y:S01]  /*d3f0*/  LDS R11, [R4+-0x2000] ;  /* 0xffe00000040b7984 */ /* 0x002e620000000800 */
[C-C-:B0-----:R-:W-:Y:S01]  /*d400*/  IMAD.WIDE R12, R15.reuse, 0x4, R2.reuse ;  /* 0x000000040f0c7825 */ /* 0x141fe200078e0202 */
[C---:B------:R-:W-:Y:S02]  /*d410*/  IADD3 R6, PT, PT, R15.reuse, 0x2000, RZ ;  /* 0x000020000f067810 */ /* 0x040fe40007ffe0ff */
[----:B------:R-:W0:Y:S01]  /*d420*/  LDS R10, [R4+-0x1000] ;  /* 0xfff00000040a7984 */ /* 0x000e220000000800 */
[----:B------:R-:W-:Y:S02]  /*d430*/  VIADD R9, R15, 0x1000 ;  /* 0x000010000f097836 */ /* 0x000fe40000000000 */
[----:B------:R-:W-:Y:S01]  /*d440*/  VIADD R17, R17, 0x4000 ;  /* 0x0000400011117836 */ /* 0x000fe20000000000 */
[----:B--23--:R-:W2:Y:S01]  /*d450*/  LDS R28, [R4] ;  /* 0x00000000041c7984 */ /* 0x00cea20000000800 */
[----:B------:R-:W-:-:S03]  /*d460*/  IMAD.WIDE R8, R9, 0x4, R2 ;  /* 0x0000000409087825 */ /* 0x000fc600078e0202 */
[----:B------:R-:W3:Y:S01]  /*d470*/  LDS R7, [R4+0x1000] ;  /* 0x0010000004077984 */ /* 0x000ee20000000800 */
[----:B------:R-:W-:-:S03]  /*d480*/  ISETP.GE.AND P1, PT, R17, R14, PT ;  /* 0x0000000e1100720c */ /* 0x000fc60003f26270 */
        /* <DEDUP_REMOVED lines=12> */
[----:B-1----:R1:W-:Y:S04]  /*d550*/  STG.E.STRONG.SYS desc[UR8][R12.64+-0x2000], R11 ;  /* 0xffe0000b0c007986 */ /* 0x0023e8000c115908 */
[----:B0-----:R0:W-:Y:S01]  /*d560*/  STG.E.STRONG.SYS desc[UR8][R12.64+-0x1000], R10 ;  /* 0xfff0000a0c007986 */ /* 0x0011e2000c115908 */
[----:B--2---:R-:W-:-:S03]  /*d570*/  VIADD R4, R4, 0x10000 ;  /* 0x0001000004047836 */ /* 0x004fc60000000000 */
[----:B------:R-:W-:Y:S04]  /*d580*/  STG.E.STRONG.SYS desc[UR8][R12.64], R28 ;  /* 0x0000001c0c007986 */ /* 0x000fe8000c115908 */
[----:B---3--:R2:W-:Y:S01]  /*d590*/  STG.E.STRONG.SYS desc[UR8][R12.64+0x1000], R7 ;  /* 0x001000070c007986 */ /* 0x0085e2000c115908 */
[C---:B-1----:R-:W-:Y:S02]  /*d5a0*/  VIADD R11, R15.reuse, 0x3000 ;  /* 0x000030000f0b7836 */ /* 0x042fe40000000000 */
[----:B------:R-:W-:Y:S01]  /*d5b0*/  VIADD R15, R15, 0x4000 ;  /* 0x000040000f0f7836 */ /* 0x000fe20000000000 */
[----:B----4-:R1:W-:Y:S01]  /*d5c0*/  STG.E.STRONG.SYS desc[UR8][R8.64+-0x2000], R26 ;  /* 0xffe0001a08007986 */ /* 0x0103e2000c115908 */
[----:B0-----:R-:W-:-:S03]  /*d5d0*/  IMAD.WIDE R10, R11, 0x4, R2 ;  /* 0x000000040b0a7825 */ /* 0x001fc600078e0202 */
[----:B-----5:R1:W-:Y:S01]  /*d5e0*/  STG.E.STRONG.SYS desc[UR8][R8.64+-0x1000], R20 ;  /* 0xfff0001408007986 */ /* 0x0203e2000c115908 */
[----:B--2---:R-:W-:-:S03]  /*d5f0*/  IMAD.WIDE R6, R6, 0x4, R2 ;  /* 0x0000000406067825 */ /* 0x004fc600078e0202 */
[----:B------:R1:W-:Y:S04]  /*d600*/  STG.E.STRONG.SYS desc[UR8][R8.64], R22 ;  /* 0x0000001608007986 */ /* 0x0003e8000c115908 */
        /* <DEDUP_REMOVED lines=10> */
.L_x_202:
[----:B------:R-:W-:Y:S05]  /*d6b0*/  BSYNC.RECONVERGENT B1 ;  /* 0x0000000000017941 */ /* 0x000fea0003800200 */
.L_x_201:
[----:B-1----:R-:W-:Y:S01]  /*d6c0*/  IADD3 R6, PT, PT, R0, -R17, RZ ;  /* 0x8000001100067210 */ /* 0x002fe20007ffe0ff */
[----:B------:R-:W-:Y:S03]  /*d6d0*/  BSSY.RECONVERGENT B1, `(.L_x_204) ;  /* 0x000001a000017945 */ /* 0x000fe60003800200 */
[----:B------:R-:W-:-:S13]  /*d6e0*/  ISETP.GT.AND P1, PT, R6, 0x1000, PT ;  /* 0x000010000600780c */ /* 0x000fda0003f24270 */
[----:B------:R-:W-:Y:S05]  /*d6f0*/  @!P1 BRA `(.L_x_205) ;  /* 0x00000000005c9947 */ /* 0x000fea0003800000 */
[----:B------:R-:W1:Y:S01]  /*d700*/  LDS R11, [R4+-0x2000] ;  /* 0xffe00000040b7984 */ /* 0x000e620000000800 */
[C---:B------:R-:W-:Y:S01]  /*d710*/  VIADD R9, R15.reuse, 0x1000 ;  /* 0x000010000f097836 */ /* 0x040fe20000000000 */
[----:B------:R-:W-:Y:S01]  /*d720*/  PLOP3.LUT P0, PT, PT, PT, PT, 0x8, 0x80 ;  /* 0x000000000080781c */ /* 0x000fe20003f0e170 */
[--C-:B------:R-:W-:Y:S01]  /*d730*/  IMAD.WIDE R6, R15, 0x4, R2.reuse ;  /* 0x000000040f067825 */ /* 0x100fe200078e0202 */
[----:B0-----:R-:W0:Y:S03]  /*d740*/  LDS R13, [R4+-0x1000] ;  /* 0xfff00000040d7984 */ /* 0x001e260000000800 */
[----:B------:R-:W-:Y:S01]  /*d750*/  IMAD.WIDE R8, R9, 0x4, R2 ;  /* 0x0000000409087825 */ /* 0x000fe200078e0202 */
[----:B--23--:R-:W2:Y:S03]  /*d760*/  LDS R19, [R4] ;  /* 0x0000000004137984 */ /* 0x00cea60000000800 */
[----:B------:R-:W-:Y:S01]  /*d770*/  VIADD R17, R17, 0x2000 ;  /* 0x0000200011117836 */ /* 0x000fe20000000000 */
[----:B------:R-:W3:Y:S01]  /*d780*/  LDS R21, [R4+0x1000] ;  /* 0x0010000004157984 */ /* 0x000ee20000000800 */
[----:B------:R-:W-:-:S03]  /*d790*/  VIADD R15, R15, 0x2000 ;  /* 0x000020000f0f7836 */ /* 0x000fc60000000000 */
[----:B------:R-:W4:Y:S04]  /*d7a0*/  LDS R23, [R4+0x2000] ;  /* 0x0020000004177984 */ /* 0x000f280000000800 */
[----:B------:R-:W5:Y:S04]  /*d7b0*/  LDS R25, [R4+0x3000] ;  /* 0x0030000004197984 */ /* 0x000f680000000800 */
[----:B------:R-:W5:Y:S04]  /*d7c0*/  LDS R27, [R4+0x4000] ;  /* 0x00400000041b7984 */ /* 0x000f680000000800 */
[----:B------:R1:W5:Y:S02]  /*d7d0*/  LDS R29, [R4+0x5000] ;  /* 0x00500000041d7984 */ /* 0x0003640000000800 */
[----:B-1----:R-:W-:-:S02]  /*d7e0*/  VIADD R4, R4, 0x8000 ;  /* 0x0000800004047836 */ /* 0x002fc40000000000 */
[----:B------:R1:W-:Y:S04]  /*d7f0*/  STG.E.STRONG.SYS desc[UR8][R6.64+-0x2000], R11 ;  /* 0xffe0000b06007986 */ /* 0x0003e8000c115908 */
[----:B0-----:R1:W-:Y:S04]  /*d800*/  STG.E.STRONG.SYS desc[UR8][R6.64+-0x1000], R13 ;  /* 0xfff0000d06007986 */ /* 0x0013e8000c115908 */
[----:B--2---:R1:W-:Y:S04]  /*d810*/  STG.E.STRONG.SYS desc[UR8][R6.64], R19 ;  /* 0x0000001306007986 */ /* 0x0043e8000c115908 */
[----:B---3--:R1:W-:Y:S04]  /*d820*/  STG.E.STRONG.SYS desc[UR8][R6.64+0x1000], R21 ;  /* 0x0010001506007986 */ /* 0x0083e8000c115908 */
[----:B----4-:R1:W-:Y:S04]  /*d830*/  STG.E.STRONG.SYS desc[UR8][R8.64+-0x2000], R23 ;  /* 0xffe0001708007986 */ /* 0x0103e8000c115908 */
[----:B-----5:R1:W-:Y:S04]  /*d840*/  STG.E.STRONG.SYS desc[UR8][R8.64+-0x1000], R25 ;  /* 0xfff0001908007986 */ /* 0x0203e8000c115908 */
[----:B------:R1:W-:Y:S04]  /*d850*/  STG.E.STRONG.SYS desc[UR8][R8.64], R27 ;  /* 0x0000001b08007986 */ /* 0x0003e8000c115908 */
[----:B------:R1:W-:Y:S02]  /*d860*/  STG.E.STRONG.SYS desc[UR8][R8.64+0x1000], R29 ;  /* 0x0010001d08007986 */ /* 0x0003e4000c115908 */
.L_x_205:
[----:B------:R-:W-:Y:S05]  /*d870*/  BSYNC.RECONVERGENT B1 ;  /* 0x0000000000017941 */ /* 0x000fea0003800200 */
.L_x_204:
[----:B------:R-:W-:-:S13]  /*d880*/  ISETP.LT.OR P0, PT, R17, R0, P0 ;  /* 0x000000001100720c */ /* 0x000fda0000701670 */
[----:B------:R-:W-:Y:S05]  /*d890*/  @!P0 BRA `(.L_x_197) ;  /* 0x0000000000248947 */ /* 0x000fea0003800000 */
[----:B-1----:R-:W1:Y:S01]  /*d8a0*/  LDS R7, [R4+-0x2000] ;  /* 0xffe0000004077984 */ /* 0x002e620000000800 */
[----:B------:R-:W-:-:S03]  /*d8b0*/  IMAD.WIDE R2, R15, 0x4, R2 ;  /* 0x000000040f027825 */ /* 0x000fc600078e0202 */
[----:B------:R-:W4:Y:S04]  /*d8c0*/  LDS R9, [R4+-0x1000] ;  /* 0xfff0000004097984 */ /* 0x000f280000000800 */
[----:B------:R-:W5:Y:S04]  /*d8d0*/  LDS R11, [R4] ;  /* 0x00000000040b7984 */ /* 0x000f680000000800 */
[----:B0-----:R-:W0:Y:S04]  /*d8e0*/  LDS R13, [R4+0x1000] ;  /* 0x00100000040d7984 */ /* 0x001e280000000800 */
[----:B-1----:R1:W-:Y:S04]  /*d8f0*/  STG.E.STRONG.SYS desc[UR8][R2.64+-0x2000], R7 ;  /* 0xffe0000702007986 */ /* 0x0023e8000c115908 */
[----:B----4-:R1:W-:Y:S04]  /*d900*/  STG.E.STRONG.SYS desc[UR8][R2.64+-0x1000], R9 ;  /* 0xfff0000902007986 */ /* 0x0103e8000c115908 */
[----:B-----5:R1:W-:Y:S04]  /*d910*/  STG.E.STRONG.SYS desc[UR8][R2.64], R11 ;  /* 0x0000000b02007986 */ /* 0x0203e8000c115908 */
[----:B0-----:R1:W-:Y:S02]  /*d920*/  STG.E.STRONG.SYS desc[UR8][R2.64+0x1000], R13 ;  /* 0x0010000d02007986 */ /* 0x0013e4000c115908 */
.L_x_197:
[----:B------:R-:W-:Y:S05]  /*d930*/  BSYNC.RECONVERGENT B0 ;  /* 0x0000000000007941 */ /* 0x000fea0003800200 */
.L_x_196:
        /* <DEDUP_REMOVED lines=8> */
[----:B------:R-:W5:Y:S01]  /*d9c0*/  LDS R0, [UR11+0xbfe0] ;  /* 0x00bfe00bff007984 */ /* 0x000f620008000800 */
[----:B-1--4-:R-:W1:Y:S01]  /*d9d0*/  LDC.64 R2, c[0x0][0x3b8] ;  /* 0x0000ee00ff027b82 */ /* 0x012e620000000a00 */
[----:B------:R-:W5:Y:S02]  /*d9e0*/  LDCU UR4, c[0x0][0x3b0] ;  /* 0x00007600ff0477ac */ /* 0x000f640008000800 */
[----:B-----5:R-:W-:-:S04]  /*d9f0*/  IMAD R5, R0, UR4, RZ ;  /* 0x0000000400057c24 */ /* 0x020fc8000f8e02ff */
[----:B-1----:R-:W-:-:S05]  /*da00*/  IMAD.WIDE R2, R5, 0x4, R2 ;  /* 0x0000000405027825 */ /* 0x002fca00078e0202 */
[----:B------:R-:W4:Y:S02]  /*da10*/  LDG.E.STRONG.SYS R0, desc[UR8][R2.64+0x4] ;  /* 0x0000040802007981 */ /* 0x000f24000c1f5900 */
[----:B----4-:R-:W-:-:S05]  /*da20*/  IADD3 R5, PT, PT, R0, 0x1, RZ ;  /* 0x0000000100057810 */ /* 0x010fca0007ffe0ff */
[----:B------:R1:W-:Y:S02]  /*da30*/  STG.E.STRONG.SYS desc[UR8][R2.64+0x4], R5 ;  /* 0x0000040502007986 */ /* 0x0003e4000c115908 */
.L_x_207:
[----:B------:R-:W-:Y:S05]  /*da40*/  BSYNC.RECONVERGENT B0 ;  /* 0x0000000000007941 */ /* 0x000fea0003800200 */
.L_x_206:
[----:B------:R-:W-:Y:S06]  /*da50*/  MEMBAR.SC.GPU ;  /* 0x0000000000007992 */ /* 0x000fec0000002000 */
[----:B------:R-:W-:-:S00]  /*da60*/  ERRBAR ;  /* 0x00000000000079ab */ /* 0x000fc00000000000 */
[----:B------:R-:W-:Y:S06]  /*da70*/  CGAERRBAR ;  /* 0x00000000000075ab */ /* 0x000fec0000000000 */
[----:B------:R-:W-:Y:S02]  /*da80*/  CCTL.IVALL ;  /* 0x00000000ff00798f */ /* 0x000fe40002000000 */
[----:B------:R-:W-:Y:S08]  /*da90*/  BAR.SYNC.DEFER_BLOCKING 0x0 ;  /* 0x0000000000007b1d */ /* 0x000ff00000010000 */
[----:B-1----:R-:W1:Y:S08]  /*daa0*/  LDC R7, c[0x0][0x398] ;  /* 0x0000e600ff077b82 */ /* 0x002e700000000800 */
[----:B----4-:R-:W1:Y:S01]  /*dab0*/  LDC.64 R2, c[0x0][0x3c0] ;  /* 0x0000f000ff027b82 */ /* 0x010e620000000a00 */
[----:B------:R-:W4:Y:S01]  /*dac0*/  @!P0 LDS R5, [UR11+0xbfdc] ;  /* 0x00bfdc0bff058984 */ /* 0x000f220008000800 */
[----:B-1----:R-:W-:-:S05]  /*dad0*/  IMAD.WIDE R2, R7, 0x4, R2 ;  /* 0x0000000407027825 */ /* 0x002fca00078e0202 */
[----:B----4-:R-:W-:Y:S01]  /*dae0*/  @!P0 STG.E.STRONG.SYS desc[UR8][R2.64], R5 ;  /* 0x0000000502008986 */ /* 0x010fe2000c115908 */
[----:B------:R-:W-:Y:S06]  /*daf0*/  MEMBAR.SC.GPU ;  /* 0x0000000000007992 */ /* 0x000fec0000002000 */
[----:B------:R-:W-:-:S00]  /*db00*/  ERRBAR ;  /* 0x00000000000079ab */ /* 0x000fc00000000000 */
[----:B------:R-:W-:Y:S06]  /*db10*/  CGAERRBAR ;  /* 0x00000000000075ab */ /* 0x000fec0000000000 */
[----:B------:R-:W-:Y:S02]  /*db20*/  CCTL.IVALL ;  /* 0x00000000ff00798f */ /* 0x000fe40002000000 */
[----:B------:R-:W-:Y:S06]  /*db30*/  BAR.SYNC.DEFER_BLOCKING 0x0 ;  /* 0x0000000000007b1d */ /* 0x000fec0000010000 */
[----:B------:R-:W-:Y:S05]  /*db40*/  EXIT ;  /* 0x000000000000794d */ /* 0x000fea0003800000 */
.L_x_2:
[----:B------:R-:W0:Y:S01]  /*db50*/  S2R R16, SR_CgaCtaId ;  /* 0x0000000000107919 */ /* 0x000e220000008800 */
[----:B-1----:R-:W-:-:S04]  /*db60*/  MOV R3, 0x400 ;  /* 0x0000040000037802 */ /* 0x002fc80000000f00 */
[----:B0-----:R-:W-:-:S05]  /*db70*/  LEA R12, R16, R3, 0x18 ;  /* 0x00000003100c7211 */ /* 0x001fca00078ec0ff */
[----:B------:R-:W0:Y:S02]  /*db80*/  LDS R0, [R12+0xbfe0] ;  /* 0x00bfe0000c007984 */ /* 0x000e240000000800 */
[----:B0-----:R-:W-:-:S05]  /*db90*/  VIADD R2, R0, 0xffffffff ;  /* 0xffffffff00027836 */ /* 0x001fca0000000000 */
[----:B------:R-:W-:-:S13]  /*dba0*/  ISETP.NE.AND P1, PT, R2, UR6, PT ;  /* 0x0000000602007c0c */ /* 0x000fda000bf25270 */
[----:B------:R-:W-:Y:S05]  /*dbb0*/  @P1 BRA `(.L_x_208) ;  /* 0x000000b800fc1947 */ /* 0x000fea0003800000 */
[----:B------:R-:W0:Y:S01]  /*dbc0*/  LDC R15, c[0x0][0x398] ;  /* 0x0000e600ff0f7b82 */ /* 0x000e220000000800 */
[----:B------:R-:W-:Y:S07]  /*dbd0*/  BSSY B0, `(.L_x_209) ;  /* 0x000000f000007945 */ /* 0x000fee0003800000 */
[----:B------:R-:W0:Y:S02]  /*dbe0*/  LDC.64 R6, c[0x0][0x3c0] ;  /* 0x0000f000ff067b82 */ /* 0x000e240000000a00 */
[----:B0-----:R-:W-:Y:S01]  /*dbf0*/  IMAD.WIDE R6, R15, 0x4, R6 ;  /* 0x000000040f067825 */ /* 0x001fe200078e0206 */
[----:B------:R-:W-:Y:S06]  /*dc00*/  @P0 BRA `(.L_x_210) ;  /* 0x00000000002c0947 */ /* 0x000fec0003800000 */
[----:B------:R-:W-:Y:S01]  /*dc10*/  LDS R2, [R12+0xbfb8] ;  /* 0x00bfb8000c027984 */ /* 0x000fe20000000800 */
[----:B------:R-:W0:Y:S03]  /*dc20*/  LDC R13, c[0x0][0x3b0] ;  /* 0x0000ec00ff0d7b82 */ /* 0x000e260000000800 */
[----:B------:R-:W1:Y:S05]  /*dc30*/  LDS R11, [R12+0xbfdc] ;  /* 0x00bfdc000c0b7984 */ /* 0x000e6a0000000800 */
[----:B------:R-:W2:Y:S01]  /*dc40*/  LDC.64 R8, c[0x0][0x3b8] ;  /* 0x0000ee00ff087b82 */ /* 0x000ea20000000a00 */
[----:B0-----:R-:W-:-:S04]  /*dc50*/  IMAD R13, R0, R13, UR6 ;  /* 0x00000006000d7e24 */ /* 0x001fc8000f8e020d */
[----:B--2---:R-:W-:Y:S01]  /*dc60*/  IMAD.WIDE R8, R13, 0x4, R8 ;  /* 0x000000040d087825 */ /* 0x004fe200078e0208 */
[----:B-1----:R-:W-:-:S07]  /*dc70*/  VIMNMX R2, PT, PT, R2, R11, PT ;  /* 0x0000000b02027248 */ /* 0x002fce0003fe0100 */
.L_x_211:
[----:B------:R-:W2:Y:S01]  /*dc80*/  LDG.E.STRONG.SYS R11, desc[UR8][R8.64] ;  /* 0x00000008080b7981 */ /* 0x000ea2000c1f5900 */
[----:B------:R-:W-:Y:S05]  /*dc90*/  YIELD ;  /* 0x0000000000007946 */ /* 0x000fea0003800000 */
[----:B--2---:R-:W-:-:S13]  /*dca0*/  ISETP.GE.AND P1, PT, R11, R2, PT ;  /* 0x000000020b00720c */ /* 0x004fda0003f26270 */
[----:B------:R-:W-:Y:S05]  /*dcb0*/  @!P1 BRA `(.L_x_211) ;  /* 0xfffffffc00f09947 */ /* 0x000fea000383ffff */
.L_x_210:
[----:B------:R-:W-:Y:S05]  /*dcc0*/  BSYNC B0 ;  /* 0x0000000000007941 */ /* 0x000fea0003800000 */
.L_x_209:
        /* <DEDUP_REMOVED lines=11> */
[----:B------:R-:W-:Y:S06]  /*dd80*/  BAR.SYNC.DEFER_BLOCKING 0x0 ;  /* 0x0000000000007b1d */ /* 0x000fec0000010000 */
[----:B------:R-:W0:Y:S01]  /*dd90*/  LDCU UR7, c[0x0][0x3ac] ;  /* 0x00007580ff0777ac */ /* 0x000e220008000800 */
[----:B------:R-:W-:Y:S01]  /*dda0*/  BSSY.RECONVERGENT B0, `(.L_x_212) ;  /* 0x000008a000007945 */ /* 0x000fe20003800200 */
[----:B------:R-:W1:Y:S01]  /*ddb0*/  LDS R4, [R12+0xbfc8] ;  /* 0x00bfc8000c047984 */ /* 0x000e620000000800 */
[----:B0-----:R-:W-:-:S03]  /*ddc0*/  IMAD R7, R15, UR7, RZ ;  /* 0x000000070f077c24 */ /* 0x001fc6000f8e02ff */
[----:B------:R-:W0:Y:S04]  /*ddd0*/  LDS R6, [R12+0xbfbc] ;  /* 0x00bfbc000c067984 */ /* 0x000e280000000800 */
[----:B------:R-:W2:Y:S01]  /*dde0*/  LDS R2, [R12+0xbfdc] ;  /* 0x00bfdc000c027984 */ /* 0x000ea20000000800 */
[----:B-1----:R-:W-:-:S04]  /*ddf0*/  IMAD R9, R4, UR7, RZ ;  /* 0x0000000704097c24 */ /* 0x002fc8000f8e02ff */
[----:B0-----:R-:W-:Y:S02]  /*de00*/  IMAD R0, R6, R9, RZ ;  /* 0x0000000906007224 */ /* 0x001fe400078e02ff */
[----:B--2---:R-:W-:-:S03]  /*de10*/  IMAD R7, R2, R7, RZ ;  /* 0x0000000702077224 */ /* 0x004fc600078e02ff */
[----:B------:R-:W-:Y:S01]  /*de20*/  ISETP.GE.AND P0, PT, R5, R0, PT ;  /* 0x000000000500720c */ /* 0x000fe20003f06270 */
[----:B------:R-:W-:-:S04]  /*de30*/  IMAD R7, R4, R7, RZ ;  /* 0x0000000704077224 */ /* 0x000fc800078e02ff */
[----:B------:R-:W-:-:S08]  /*de40*/  IMAD R4, R6, R7, RZ ;  /* 0x0000000706047224 */ /* 0x000fd000078e02ff */
[----:B------:R-:W-:Y:S05]  /*de50*/  @P0 BRA `(.L_x_213) ;  /* 0x0000000400f80947 */ /* 0x000fea0003800000 */
[----:B------:R-:W-:Y:S01]  /*de60*/  LOP3.LUT R7, R5, 0x400, RZ, 0xfc, !PT ;  /* 0x0000040005077812 */ /* 0x000fe200078efcff */
[----:B------:R-:W-:Y:S01]  /*de70*/  BSSY.RECONVERGENT B1, `(.L_x_214) ;  /* 0x0000019000017945 */ /* 0x000fe20003800200 */
[----:B------:R-:W-:Y:S01]  /*de80*/  LOP3.LUT R9, RZ, R5, RZ, 0x33, !PT ;  /* 0x00000005ff097212 */ /* 0x000fe200078e33ff */
[----:B------:R-:W-:Y:S01]  /*de90*/  IMAD.MOV.U32 R13, RZ, RZ, R5 ;  /* 0x000000ffff0d7224 */ /* 0x000fe200078e0005 */
[----:B------:R-:W-:-:S05]  /*dea0*/  VIMNMX.U32 R2, PT, PT, R7, R0, !PT ;  /* 0x0000000007027248 */ /* 0x000fca0007fe0000 */
[----:B------:R-:W-:-:S05]  /*deb0*/  IMAD.IADD R2, R9, 0x1, R2 ;  /* 0x0000000109027824 */ /* 0x000fca00078e0202 */
[C---:B------:R-:W-:Y:S02]  /*dec0*/  LOP3.LUT R6, R2.reuse, 0xc00, RZ, 0xc0, !PT ;  /* 0x00000c0002067812 */ /* 0x040fe400078ec0ff */
[----:B------:R-:W-:Y:S02]  /*ded0*/  ISETP.GE.U32.AND P1, PT, R2, 0xc00, PT ;  /* 0x00000c000200780c */ /* 0x000fe40003f26070 */
[----:B------:R-:W-:-:S13]  /*dee0*/  ISETP.NE.AND P0, PT, R6, 0xc00, PT ;  /* 0x00000c000600780c */ /* 0x000fda0003f05270 */
[----:B------:R-:W-:Y:S05]  /*def0*/  @!P0 BRA `(.L_x_215) ;  /* 0x0000000000408947 */ /* 0x000fea0003800000 */
[----:B------:R-:W0:Y:S01]  /*df00*/  LDC.64 R6, c[0x0][0x3a0] ;  /* 0x0000e800ff067b82 */ /* 0x000e220000000a00 */
[----:B------:R-:W-:Y:S01]  /*df10*/  VIADD R9, R3, 0xa338 ;  /* 0x0000a33803097836 */ /* 0x000fe20000000000 */
[----:B------:R-:W-:Y:S01]  /*df20*/  LEA.HI R2, R2, 0x1, RZ, 0x16 ;  /* 0x0000000102027811 */ /* 0x000fe200078fb0ff */
[----:B------:R-:W-:Y:S02]  /*df30*/  HFMA2 R11, -RZ, RZ, 0, 0 ;  /* 0x00000000ff0b7431 */ /* 0x000fe400000001ff */
[----:B------:R-:W-:Y:S01]  /*df40*/  IMAD.MOV.U32 R13, RZ, RZ, R5 ;  /* 0x000000ffff0d7224 */ /* 0x000fe200078e0005 */
[----:B------:R-:W-:Y:S02]  /*df50*/  LOP3.LUT R2, R2, 0x3, RZ, 0xc0, !PT ;  /* 0x0000000302027812 */ /* 0x000fe400078ec0ff */
[----:B------:R-:W-:-:S07]  /*df60*/  LEA R10, R16, R9, 0x18 ;  /* 0x00000009100a7211 */ /* 0x000fce00078ec0ff */
.L_x_216:
[----:B------:R-:W-:-:S04]  /*df70*/  IMAD.IADD R9, R4, 0x1, R13 ;  /* 0x0000000104097824 */ /* 0x000fc800078e020d */
[----:B01----:R-:W-:-:S06]  /*df80*/  IMAD.WIDE R8, R9, 0x4, R6 ;  /* 0x0000000409087825 */ /* 0x003fcc00078e0206 */
[----:B------:R-:W2:Y:S01]  /*df90*/  LDG.E.STRONG.SYS R8, desc[UR8][R8.64] ;  /* 0x0000000808087981 */ /* 0x000ea2000c1f5900 */
[C---:B------:R-:W-:Y:S01]  /*dfa0*/  IMAD R15, R13.reuse, 0x4, R10 ;  /* 0x000000040d0f7824 */ /* 0x040fe200078e020a */
[----:B------:R-:W-:Y:S01]  /*dfb0*/  IADD3 R13, PT, PT, R13, 0x400, RZ ;  /* 0x000004000d0d7810 */ /* 0x000fe20007ffe0ff */
[----:B------:R-:W-:-:S05]  /*dfc0*/  VIADD R11, R11, 0x1 ;  /* 0x000000010b0b7836 */ /* 0x000fca0000000000 */
[----:B------:R-:W-:Y:S01]  /*dfd0*/  ISETP.NE.AND P0, PT, R11, R2, PT ;  /* 0x000000020b00720c */ /* 0x000fe20003f05270 */
[----:B--2---:R1:W-:-:S12]  /*dfe0*/  STS [R15], R8 ;  /* 0x000000080f007388 */ /* 0x0043d80000000800 */
[----:B------:R-:W-:Y:S05]  /*dff0*/  @P0 BRA `(.L_x_216) ;  /* 0xfffffffc00dc0947 */ /* 0x000fea000383ffff */
.L_x_215:
[----:B------:R-:W-:Y:S05]  /*e000*/  BSYNC.RECONVERGENT B1 ;  /* 0x0000000000017941 */ /* 0x000fea0003800200 */
.L_x_214:
[----:B------:R-:W-:Y:S05]  /*e010*/  @!P1 BRA `(.L_x_213) ;  /* 0x0000000400889947 */ /* 0x000fea0003800000 */
[----:B------:R-:W-:Y:S01]  /*e020*/  IMAD.IADD R2, R0, 0x1, -R13 ;  /* 0x0000000100027824 */ /* 0x000fe200078e0a0d */
[----:B------:R-:W-:Y:S01]  /*e030*/  BSSY.RECONVERGENT B1, `(.L_x_217) ;  /* 0x0000035000017945 */ /* 0x000fe20003800200 */
[----:B------:R-:W-:Y:S01]  /*e040*/  VIADD R3, R3, 0xa338 ;  /* 0x0000a33803037836 */ /* 0x000fe20000000000 */
[----:B------:R-:W-:Y:S02]  /*e050*/  PLOP3.LUT P0, PT, PT, PT, PT, 0x80, 0x8 ;  /* 0x000000000008781c */ /* 0x000fe40003f0f070 */
[----:B------:R-:W-:Y:S02]  /*e060*/  ISETP.GT.AND P1, PT, R2, 0x3000, PT ;  /* 0x000030000200780c */ /* 0x000fe40003f24270 */
[----:B------:R-:W-:-:S11]  /*e070*/  LEA R14, R16, R3, 0x18 ;  /* 0x00000003100e7211 */ /* 0x000fd600078ec0ff */
[----:B------:R-:W-:Y:S05]  /*e080*/  @!P1 BRA `(.L_x_218) ;  /* 0x0000000000bc9947 */ /* 0x000fea0003800000 */
[----:B------:R-:W-:Y:S01]  /*e090*/  PLOP3.LUT P0, PT, PT, PT, PT, 0x8, 0x80 ;  /* 0x000000000080781c */ /* 0x000fe20003f0e170 */
[----:B------:R-:W-:-:S12]  /*e0a0*/  VIADD R16, R0, 0xffffd000 ;  /* 0xffffd00000107836 */ /* 0x000fd80000000000 */
.L_x_219:
[----:B0-----:R-:W0:Y:S01]  /*e0b0*/  LDC.64 R10, c[0x0][0x3a0] ;  /* 0x0000e800ff0a7b82 */ /* 0x001e220000000a00 */
[C-C-:B------:R-:W-:Y:S01]  /*e0c0*/  IMAD.IADD R3, R4.reuse, 0x1, R13.reuse ;  /* 0x0000000104037824 */ /* 0x140fe200078e020d */
[C-C-:B------:R-:W-:Y:S02]  /*e0d0*/  IADD3 R7, PT, PT, R4.reuse, 0x1000, R13.reuse ;  /* 0x0000100004077810 */ /* 0x140fe40007ffe00d */
[C-C-:B------:R-:W-:Y:S02]  /*e0e0*/  IADD3 R9, PT, PT, R4.reuse, 0x2000, R13.reuse ;  /* 0x0000200004097810 */ /* 0x140fe40007ffe00d */
[----:B-1----:R-:W-:Y:S01]  /*e0f0*/  IADD3 R15, PT, PT, R4, 0x3000, R13 ;  /* 0x00003000040f7810 */ /* 0x002fe20007ffe00d */
[----:B0-----:R-:W-:-:S04]  /*e100*/  IMAD.WIDE R2, R3, 0x4, R10 ;  /* 0x0000000403027825 */ /* 0x001fc800078e020a */
[--C-:B------:R-:W-:Y:S01]  /*e110*/  IMAD.WIDE R6, R7, 0x4, R10.reuse ;  /* 0x0000000407067825 */ /* 0x100fe200078e020a */
[----:B------:R-:W2:Y:S03]  /*e120*/  LDG.E.STRONG.SYS R17, desc[UR8][R2.64] ;  /* 0x0000000802117981 */ /* 0x000ea6000c1f5900 */
[----:B------:R-:W-:-:S04]  /*e130*/  IMAD.WIDE R8, R9, 0x4, R10 ;  /* 0x0000000409087825 */ /* 0x000fc800078e020a */
[----:B------:R-:W-:Y:S02]  /*e140*/  IMAD.WIDE R10, R15, 0x4, R10 ;  /* 0x000000040f0a7825 */ /* 0x000fe400078e020a */
[----:B------:R-:W3:Y:S04]  /*e150*/  LDG.E.STRONG.SYS R15, desc[UR8][R2.64+0x1000] ;  /* 0x00100008020f7981 */ /* 0x000ee8000c1f5900 */
[----:B------:R-:W4:Y:S04]  /*e160*/  LDG.E.STRONG.SYS R18, desc[UR8][R2.64+0x2000] ;  /* 0x0020000802127981 */ /* 0x000f28000c1f5900 */
[----:B------:R-:W5:Y:S04]  /*e170*/  LDG.E.STRONG.SYS R22, desc[UR8][R2.64+0x3000] ;  /* 0x0030000802167981 */ /* 0x000f68000c1f5900 */
[----:B------:R-:W5:Y:S04]  /*e180*/  LDG.E.STRONG.SYS R21, desc[UR8][R6.64] ;  /* 0x0000000806157981 */ /* 0x000f68000c1f5900 */
[----:B------:R-:W5:Y:S04]  /*e190*/  LDG.E.STRONG.SYS R20, desc[UR8][R6.64+0x1000] ;  /* 0x0010000806147981 */ /* 0x000f68000c1f5900 */
[----:B------:R-:W5:Y:S04]  /*e1a0*/  LDG.E.STRONG.SYS R19, desc[UR8][R6.64+0x2000] ;  /* 0x0020000806137981 */ /* 0x000f68000c1f5900 */
[----:B------:R0:W5:Y:S04]  /*e1b0*/  LDG.E.STRONG.SYS R23, desc[UR8][R6.64+0x3000] ;  /* 0x0030000806177981 */ /* 0x000168000c1f5900 */
[----:B------:R-:W5:Y:S04]  /*e1c0*/  LDG.E.STRONG.SYS R24, desc[UR8][R8.64] ;  /* 0x0000000808187981 */ /* 0x000f68000c1f5900 */
[----:B------:R-:W5:Y:S04]  /*e1d0*/  LDG.E.STRONG.SYS R25, desc[UR8][R8.64+0x1000] ;  /* 0x0010000808197981 */ /* 0x000f68000c1f5900 */
[----:B------:R-:W5:Y:S04]  /*e1e0*/  LDG.E.STRONG.SYS R26, desc[UR8][R8.64+0x2000] ;  /* 0x00200008081a7981 */ /* 0x000f68000c1f5900 */
[----:B------:R-:W5:Y:S04]  /*e1f0*/  LDG.E.STRONG.SYS R27, desc[UR8][R8.64+0x3000] ;  /* 0x00300008081b7981 */ /* 0x000f68000c1f5900 */
[----:B------:R-:W5:Y:S04]  /*e200*/  LDG.E.STRONG.SYS R28, desc[UR8][R10.64] ;  /* 0x000000080a1c7981 */ /* 0x000f68000c1f5900 */
[----:B------:R-:W5:Y:S04]  /*e210*/  LDG.E.STRONG.SYS R29, desc[UR8][R10.64+0x1000] ;  /* 0x001000080a1d7981 */ /* 0x000f68000c1f5900 */
[----:B------:R-:W5:Y:S04]  /*e220*/  LDG.E.STRONG.SYS R2, desc[UR8][R10.64+0x2000] ;  /* 0x002000080a027981 */ /* 0x000f68000c1f5900 */
[----:B------:R-:W5:Y:S01]  /*e230*/  LDG.E.STRONG.SYS R3, desc[UR8][R10.64+0x3000] ;  /* 0x003000080a037981 */ /* 0x000f62000c1f5900 */
[C---:B0-----:R-:W-:Y:S01]  /*e240*/  LEA R6, R13.reuse, R14, 0x2 ;  /* 0x0000000e0d067211 */ /* 0x041fe200078e10ff */
[----:B------:R-:W-:-:S05]  /*e250*/  VIADD R13, R13, 0x4000 ;  /* 0x000040000d0d7836 */ /* 0x000fca0000000000 */
[----:B------:R-:W-:Y:S01]  /*e260*/  ISETP.GE.AND P1, PT, R13, R16, PT ;  /* 0x000000100d00720c */ /* 0x000fe20003f26270 */
[----:B--2---:R0:W-:Y:S04]  /*e270*/  STS [R6], R17 ;  /* 0x0000001106007388 */ /* 0x0041e80000000800 */
[----:B---3--:R0:W-:Y:S04]  /*e280*/  STS [R6+0x1000], R15 ;  /* 0x0010000f06007388 */ /* 0x0081e80000000800 */
[----:B----4-:R0:W-:Y:S04]  /*e290*/  STS [R6+0x2000], R18 ;  /* 0x0020001206007388 */ /* 0x0101e80000000800 */
[----:B-----5:R0:W-:Y:S04]  /*e2a0*/  STS [R6+0x3000], R22 ;  /* 0x0030001606007388 */ /* 0x0201e80000000800 */
[----:B------:R0:W-:Y:S04]  /*e2b0*/  STS [R6+0x4000], R21 ;  /* 0x0040001506007388 */ /* 0x0001e80000000800 */
        /* <DEDUP_REMOVED lines=10> */
[----:B------:R0:W-:Y:S01]  /*e360*/  STS [R6+0xf000], R3 ;  /* 0x00f0000306007388 */ /* 0x0001e20000000800 */
[----:B------:R-:W-:Y:S05]  /*e370*/  @!P1 BRA `(.L_x_219) ;  /* 0xfffffffc004c9947 */ /* 0x000fea000383ffff */
.L_x_218:
[----:B------:R-:W-:Y:S05]  /*e380*/  BSYNC.RECONVERGENT B1 ;  /* 0x0000000000017941 */ /* 0x000fea0003800200 */
.L_x_217:
[----:B0-----:R-:W-:Y:S01]  /*e390*/  IMAD.IADD R2, R0, 0x1, -R13 ;  /* 0x0000000100027824 */ /* 0x001fe200078e0a0d */
[----:B------:R-:W-:Y:S04]  /*e3a0*/  BSSY.RECONVERGENT B1, `(.L_x_220) ;  /* 0x000001b000017945 */ /* 0x000fe80003800200 */
[----:B------:R-:W-:-:S13]  /*e3b0*/  ISETP.GT.AND P1, PT, R2, 0x1000, PT ;  /* 0x000010000200780c */ /* 0x000fda0003f24270 */
[----:B------:R-:W-:Y:S05]  /*e3c0*/  @!P1 BRA `(.L_x_221) ;  /* 0x0000000000609947 */ /* 0x000fea0003800000 */
[----:B------:R-:W0:Y:S01]  /*e3d0*/  LDC.64 R2, c[0x0][0x3a0] ;  /* 0x0000e800ff027b82 */ /* 0x000e220000000a00 */
[C-C-:B------:R-:W-:Y:S01]  /*e3e0*/  IMAD.IADD R7, R4.reuse, 0x1, R13.reuse ;  /* 0x0000000104077824 */ /* 0x140fe200078e020d */
[----:B------:R-:W-:-:S03]  /*e3f0*/  IADD3 R9, PT, PT, R4, 0x1000, R13 ;  /* 0x0000100004097810 */ /* 0x000fc60007ffe00d */
[----:B0-----:R-:W-:-:S04]  /*e400*/  IMAD.WIDE R6, R7, 0x4, R2 ;  /* 0x0000000407067825 */ /* 0x001fc800078e0202 */
[----:B------:R-:W-:Y:S01]  /*e410*/  IMAD.WIDE R2, R9, 0x4, R2 ;  /* 0x0000000409027825 */ /* 0x000fe200078e0202 */
[----:B-1----:R-:W2:Y:S04]  /*e420*/  LDG.E.STRONG.SYS R8, desc[UR8][R6.64] ;  /* 0x0000000806087981 */ /* 0x002ea8000c1f5900 */
[----:B------:R-:W3:Y:S04]  /*e430*/  LDG.E.STRONG.SYS R10, desc[UR8][R6.64+0x1000] ;  /* 0x00100008060a7981 */ /* 0x000ee8000c1f5900 */
[----:B------:R-:W4:Y:S04]  /*e440*/  LDG.E.STRONG.SYS R16, desc[UR8][R6.64+0x2000] ;  /* 0x0020000806107981 */ /* 0x000f28000c1f5900 */
[----:B------:R-:W5:Y:S04]  /*e450*/  LDG.E.STRONG.SYS R18, desc[UR8][R6.64+0x3000] ;  /* 0x0030000806127981 */ /* 0x000f68000c1f5900 */
[----:B------:R-:W5:Y:S04]  /*e460*/  LDG.E.STRONG.SYS R20, desc[UR8][R2.64] ;  /* 0x0000000802147981 */ /* 0x000f68000c1f5900 */
[----:B------:R-:W5:Y:S04]  /*e470*/  LDG.E.STRONG.SYS R22, desc[UR8][R2.64+0x1000] ;  /* 0x0010000802167981 */ /* 0x000f68000c1f5900 */
[----:B------:R-:W5:Y:S04]  /*e480*/  LDG.E.STRONG.SYS R24, desc[UR8][R2.64+0x2000] ;  /* 0x0020000802187981 */ /* 0x000f68000c1f5900 */
[----:B------:R-:W5:Y:S01]  /*e490*/  LDG.E.STRONG.SYS R26, desc[UR8][R2.64+0x3000] ;  /* 0x00300008021a7981 */ /* 0x000f62000c1f5900 */
[----:B------:R-:W-:Y:S01]  /*e4a0*/  IMAD R9, R13, 0x4, R14 ;  /* 0x000000040d097824 */ /* 0x000fe200078e020e */
[----:B------:R-:W-:-:S02]  /*e4b0*/  PLOP3.LUT P0, PT, PT, PT, PT, 0x8, 0x80 ;  /* 0x000000000080781c */ /* 0x000fc40003f0e170 */
[----:B------:R-:W-:Y:S02]  /*e4c0*/  IADD3 R13, PT, PT, R13, 0x2000, RZ ;  /* 0x000020000d0d7810 */ /* 0x000fe40007ffe0ff */
[----:B--2---:R0:W-:Y:S04]  /*e4d0*/  STS [R9], R8 ;  /* 0x0000000809007388 */ /* 0x0041e80000000800 */
[----:B---3--:R0:W-:Y:S04]  /*e4e0*/  STS [R9+0x1000], R10 ;  /* 0x0010000a09007388 */ /* 0x0081e80000000800 */
[----:B----4-:R0:W-:Y:S04]  /*e4f0*/  STS [R9+0x2000], R16 ;  /* 0x0020001009007388 */ /* 0x0101e80000000800 */
[----:B-----5:R0:W-:Y:S04]  /*e500*/  STS [R9+0x3000], R18 ;  /* 0x0030001209007388 */ /* 0x0201e80000000800 */
[----:B------:R0:W-:Y:S04]  /*e510*/  STS [R9+0x4000], R20 ;  /* 0x0040001409007388 */ /* 0x0001e80000000800 */
[----:B------:R0:W-:Y:S04]  /*e520*/  STS [R9+0x5000], R22 ;  /* 0x0050001609007388 */ /* 0x0001e80000000800 */
[----:B------:R0:W-:Y:S04]  /*e530*/  STS [R9+0x6000], R24 ;  /* 0x0060001809007388 */ /* 0x0001e80000000800 */
[----:B------:R0:W-:Y:S02]  /*e540*/  STS [R9+0x7000], R26 ;  /* 0x0070001a09007388 */ /* 0x0001e40000000800 */
.L_x_221:
[----:B------:R-:W-:Y:S05]  /*e550*/  BSYNC.RECONVERGENT B1 ;  /* 0x0000000000017941 */ /* 0x000fea0003800200 */
.L_x_220:
[----:B------:R-:W-:-:S13]  /*e560*/  ISETP.LT.OR P0, PT, R13, R0, P0 ;  /* 0x000000000d00720c */ /* 0x000fda0000701670 */
[----:B------:R-:W-:Y:S05]  /*e570*/  @!P0 BRA `(.L_x_213) ;  /* 0x0000000000308947 */ /* 0x000fea0003800000 */
[----:B------:R-:W2:Y:S01]  /*e580*/  LDC.64 R2, c[0x0][0x3a0] ;  /* 0x0000e800ff027b82 */ /* 0x000ea20000000a00 */
[----:B------:R-:W-:-:S04]  /*e590*/  IMAD.IADD R7, R4, 0x1, R13 ;  /* 0x0000000104077824 */ /* 0x000fc800078e020d */
[----:B--2---:R-:W-:-:S05]  /*e5a0*/  IMAD.WIDE R2, R7, 0x4, R2 ;  /* 0x0000000407027825 */ /* 0x004fca00078e0202 */
[----:B------:R-:W2:Y:S04]  /*e5b0*/  LDG.E.STRONG.SYS R0, desc[UR8][R2.64] ;  /* 0x0000000802007981 */ /* 0x000ea8000c1f5900 */
[----:B------:R-:W3:Y:S04]  /*e5c0*/  LDG.E.STRONG.SYS R4, desc[UR8][R2.64+0x1000] ;  /* 0x0010000802047981 */ /* 0x000ee8000c1f5900 */
[----:B------:R-:W4:Y:S04]  /*e5d0*/  LDG.E.STRONG.SYS R6, desc[UR8][R2.64+0x2000] ;  /* 0x0020000802067981 */ /* 0x000f28000c1f5900 */
[----:B01----:R-:W5:Y:S01]  /*e5e0*/  LDG.E.STRONG.SYS R8, desc[UR8][R2.64+0x3000] ;  /* 0x0030000802087981 */ /* 0x003f62000c1f5900 */
[----:B------:R-:W-:-:S05]  /*e5f0*/  IMAD R7, R13, 0x4, R14 ;  /* 0x000000040d077824 */ /* 0x000fca00078e020e */
[----:B--2---:R2:W-:Y:S04]  /*e600*/  STS [R7], R0 ;  /* 0x0000000007007388 */ /* 0x0045e80000000800 */
[----:B---3--:R2:W-:Y:S04]  /*e610*/  STS [R7+0x1000], R4 ;  /* 0x0010000407007388 */ /* 0x0085e80000000800 */
[----:B----4-:R2:W-:Y:S04]  /*e620*/  STS [R7+0x2000], R6 ;  /* 0x0020000607007388 */ /* 0x0105e80000000800 */
[----:B-----5:R2:W-:Y:S02]  /*e630*/  STS [R7+0x3000], R8 ;  /* 0x0030000807007388 */ /* 0x0205e40000000800 */
.L_x_213:
[----:B------:R-:W-:Y:S05]  /*e640*/  BSYNC.RECONVERGENT B0 ;  /* 0x0000000000007941 */ /* 0x000fea0003800200 */
.L_x_212:
[----:B------:R-:W-:Y:S06]  /*e650*/  MEMBAR.SC.GPU ;  /* 0x0000000000007992 */ /* 0x000fec0000002000 */
[----:B------:R-:W-:-:S00]  /*e660*/  ERRBAR ;  /* 0x00000000000079ab */ /* 0x000fc00000000000 */
[----:B------:R-:W-:Y:S06]  /*e670*/  CGAERRBAR ;  /* 0x00000000000075ab */ /* 0x000fec0000000000 */
[----:B------:R-:W-:Y:S02]  /*e680*/  CCTL.IVALL ;  /* 0x00000000ff00798f */ /* 0x000fe40002000000 */
[----:B------:R-:W-:Y:S01]  /*e690*/  BAR.SYNC.DEFER_BLOCKING 0x0 ;  /* 0x0000000000007b1d */ /* 0x000fe20000010000 */
[----:B------:R-:W-:-:S09]  /*e6a0*/  UISETP.GE.AND UP0, UPT, UR7, 0x1, UPT ;  /* 0x000000010700788c */ /* 0x000fd2000bf06270 */
[----:B------:R-:W-:Y:S05]  /*e6b0*/  BRA.U !UP0, `(.L_x_222) ;  /* 0x0000002d08a47547 */ /* 0x000fea000b800000 */
[----:B------:R-:W3:Y:S02]  /*e6c0*/  LDCU UR4, c[0x0][0x3b4] ;  /* 0x00007680ff0477ac */ /* 0x000ee40008000800 */
[----:B---3--:R-:W-:-:S03]  /*e6d0*/  USHF.R.S32.HI UR6, URZ, 0x1f, UR4 ;  /* 0x0000001fff067899 */ /* 0x008fc60008011404 */
[----:B------:R-:W-:-:S09]  /*e6e0*/  UMOV UR4, URZ ;  /* 0x000000ff00047c82 */ /* 0x000fd20008000000 */
.L_x_253:
[----:B0-2---:R-:W2:Y:S01]  /*e6f0*/  S2R R7, SR_CgaCtaId ;  /* 0x0000000000077919 */ /* 0x005ea20000008800 */
[----:B------:R-:W-:Y:S01]  /*e700*/  MOV R4, 0x400 ;  /* 0x0000040000047802 */ /* 0x000fe20000000f00 */
[----:B------:R-:W-:Y:S03]  /*e710*/  BSSY.RECONVERGENT B0, `(.L_x_223) ;  /* 0x0000136000007945 */ /* 0x000fe60003800200 */
[----:B--2---:R-:W-:-:S05]  /*e720*/  LEA R2, R7, R4, 0x18 ;  /* 0x0000000407027211 */ /* 0x004fca00078ec0ff */
[----:B------:R-:W-:Y:S04]  /*e730*/  LDS R3, [R2+0xbfc8] ;  /* 0x00bfc80002037984 */ /* 0x000fe80000000800 */
[----:B------:R-:W2:Y:S02]  /*e740*/  LDS R0, [R2+0xbfbc] ;  /* 0x00bfbc0002007984 */ /* 0x000ea40000000800 */
[----:B--2---:R-:W-:-:S05]  /*e750*/  IMAD.IADD R6, R3, 0x1, R0 ;  /* 0x0000000103067824 */ /* 0x004fca00078e0200 */
[----:B------:R-:W-:-:S13]  /*e760*/  ISETP.GE.U32.AND P0, PT, R5, R6, PT ;  /* 0x000000060500720c */ /* 0x000fda0003f06070 */
[----:B----4-:R-:W-:Y:S05]  /*e770*/  @P0 BRA `(.L_x_224) ;  /* 0x0000001000bc0947 */ /* 0x010fea0003800000 */
[----:B------:R-:W-:-:S13]  /*e780*/  ISETP.GE.AND P0, PT, R0, 0x1, PT ;  /* 0x000000010000780c */ /* 0x000fda0003f06270 */
[----:B------:R-:W-:Y:S05]  /*e790*/  @!P0 BRA `(.L_x_224) ;  /* 0x0000001000b48947 */ /* 0x000fea0003800000 */
[----:B0-----:R-:W0:Y:S01]  /*e7a0*/  LDS R9, [R2+0xbfd0] ;  /* 0x00bfd00002097984 */ /* 0x001e220000000800 */
[C---:B------:R-:W-:Y:S01]  /*e7b0*/  ISETP.GE.U32.AND P0, PT, R0.reuse, 0x4, PT ;  /* 0x000000040000780c */ /* 0x040fe20003f06070 */
[--C-:B------:R-:W-:Y:S02]  /*e7c0*/  IMAD.IADD R13, R5, 0x1, -R0.reuse ;  /* 0x00000001050d7824 */ /* 0x100fe400078e0a00 */
[----:B------:R-:W2:Y:S04]  /*e7d0*/  LDS R6, [R2+0xbfc0] ;  /* 0x00bfc00002067984 */ /* 0x000ea80000000800 */
[----:B-1----:R1:W3:Y:S01]  /*e7e0*/  LDS R8, [R2+0xbfd8] ;  /* 0x00bfd80002087984 */ /* 0x0022e20000000800 */
[----:B0-----:R-:W-:Y:S01]  /*e7f0*/  IMAD R11, R9, UR4, R0 ;  /* 0x00000004090b7c24 */ /* 0x001fe2000f8e0200 */
[----:B------:R-:W-:-:S03]  /*e800*/  LOP3.LUT R9, R0, 0x3, RZ, 0xc0, !PT ;  /* 0x0000000300097812 */ /* 0x000fc600078ec0ff */
[----:B--2---:R-:W-:Y:S01]  /*e810*/  IMAD R11, R11, R6, R5 ;  /* 0x000000060b0b7224 */ /* 0x004fe200078e0205 */
[----:B-1----:R-:W-:Y:S06]  /*e820*/  @!P0 BRA `(.L_x_225) ;  /* 0x0000001000148947 */ /* 0x002fec0003800000 */
[----:B------:R-:W-:Y:S01]  /*e830*/  LOP3.LUT R18, R0, 0x7ffffffc, RZ, 0xc0, !PT ;  /* 0x7ffffffc00127812 */ /* 0x000fe200078ec0ff */
[----:B------:R-:W0:Y:S03]  /*e840*/  LDCU UR12, c[0x0][0x3b4] ;  /* 0x00007680ff0c77ac */ /* 0x000e260008000800 */
[----:B------:R-:W-:Y:S01]  /*e850*/  ISETP.GT.AND P0, PT, R18, RZ, PT ;  /* 0x000000ff1200720c */ /* 0x000fe20003f04270 */
[----:B------:R-:W1:Y:S01]  /*e860*/  LDCU.64 UR14, c[0x0][0x380] ;  /* 0x00007000ff0e77ac */ /* 0x000e620008000a00 */
[----:B------:R-:W-:-:S11]  /*e870*/  UMOV UR5, URZ ;  /* 0x000000ff00057c82 */ /* 0x000fd60008000000 */
[----:B------:R-:W-:Y:S05]  /*e880*/  @!P0 BRA `(.L_x_226) ;  /* 0x0000000c006c8947 */ /* 0x000fea0003800000 */
[----:B------:R-:W-:Y:S02]  /*e890*/  IADD3 R10, PT, PT, R18, -UR5, RZ ;  /* 0x80000005120a7c10 */ /* 0x000fe4000fffe0ff */
[----:B------:R-:W-:Y:S02]  /*e8a0*/  PLOP3.LUT P0, PT, PT, PT, PT, 0x80, 0x8 ;  /* 0x000000000008781c */ /* 0x000fe40003f0f070 */
[----:B------:R-:W-:-:S13]  /*e8b0*/  ISETP.GT.AND P1, PT, R10, 0xc, PT ;  /* 0x0000000c0a00780c */ /* 0x000fda0003f24270 */
[----:B------:R-:W-:Y:S05]  /*e8c0*/  @!P1 BRA `(.L_x_227) ;  /* 0x0000000800309947 */ /* 0x000fea0003800000 */
[----:B------:R-:W-:Y:S01]  /*e8d0*/  PLOP3.LUT P0, PT, PT, PT, PT, 0x8, 0x80 ;  /* 0x000000000080781c */ /* 0x000fe20003f0e170 */
[----:B------:R-:W-:Y:S01]  /*e8e0*/  VIADD R16, R18, 0xfffffff4 ;  /* 0xfffffff412107836 */ /* 0x000fe20000000000 */
[----:B------:R-:W2:Y:S01]  /*e8f0*/  LDCU UR7, c[0x0][0x3b4] ;  /* 0x00007680ff0777ac */ /* 0x000ea20008000800 */
[----:B------:R-:W4:Y:S01]  /*e900*/  LDCU.64 UR10, c[0x0][0x380] ;  /* 0x00007000ff0a77ac */ /* 0x000f220008000a00 */
[----:B------:R-:W-:-:S09]  /*e910*/  NOP ;  /* 0x0000000000007918 */ /* 0x000fd20000000000 */
.L_x_228:
[----:B--23--:R-:W-:-:S04]  /*e920*/  IADD3 R10, P1, PT, R13, UR7, RZ ;  /* 0x000000070d0a7c10 */ /* 0x00cfc8000ff3e0ff */
[----:B------:R-:W-:Y:S02]  /*e930*/  LEA.HI.X.SX32 R15, R13, UR6, 0x1, P1 ;  /* 0x000000060d0f7c11 */ /* 0x000fe400088f0eff */
[----:B----4-:R-:W-:-:S04]  /*e940*/  LEA R14, P1, R10, UR10, 0x2 ;  /* 0x0000000a0a0e7c11 */ /* 0x010fc8000f8210ff */
[----:B------:R-:W-:-:S05]  /*e950*/  LEA.HI.X R15, R10, UR11, R15, 0x2, P1 ;  /* 0x0000000b0a0f7c11 */ /* 0x000fca00088f140f */
[----:B------:R-:W2:Y:S01]  /*e960*/  LDG.E.STRONG.SYS R10, desc[UR8][R14.64] ;  /* 0x000000080e0a7981 */ /* 0x000ea2000c1f5900 */
[----:B---3--:R-:W-:Y:S02]  /*e970*/  IMAD.IADD R19, R13, 0x1, R8 ;  /* 0x000000010d137824 */ /* 0x008fe400078e0208 */
[----:B------:R-:W-:-:S03]  /*e980*/  IMAD R17, R11, 0x4, R2 ;  /* 0x000000040b117824 */ /* 0x000fc600078e0202 */
[----:B------:R-:W-:-:S04]  /*e990*/  IADD3 R13, P1, PT, R19, UR7, RZ ;  /* 0x00000007130d7c10 */ /* 0x000fc8000ff3e0ff */
[----:B------:R-:W-:Y:S02]  /*e9a0*/  LEA.HI.X.SX32 R20, R19, UR6, 0x1, P1 ;  /* 0x0000000613147c11 */ /* 0x000fe400088f0eff */
[----:B------:R-:W-:-:S04]  /*e9b0*/  LEA R12, P1, R13, UR10, 0x2 ;  /* 0x0000000a0d0c7c11 */ /* 0x000fc8000f8210ff */
[----:B------:R-:W-:Y:S01]  /*e9c0*/  LEA.HI.X R13, R13, UR11, R20, 0x2, P1 ;  /* 0x0000000b0d0d7c11 */ /* 0x000fe200088f1414 */
[----:B------:R-:W-:Y:S01]  /*e9d0*/  IMAD.IADD R21, R19, 0x1, R8 ;  /* 0x0000000113157824 */ /* 0x000fe200078e0208 */
[----:B--2---:R2:W-:Y:S04]  /*e9e0*/  STS [R17], R10 ;  /* 0x0000000a11007388 */ /* 0x0045e80000000800 */
[----:B------:R-:W3:Y:S01]  /*e9f0*/  LDG.E.STRONG.SYS R20, desc[UR8][R12.64] ;  /* 0x000000080c147981 */ /* 0x000ee2000c1f5900 */
[----:B------:R-:W-:-:S04]  /*ea00*/  IADD3 R19, P1, PT, R21, UR7, RZ ;  /* 0x0000000715137c10 */ /* 0x000fc8000ff3e0ff */
[----:B------:R-:W-:Y:S02]  /*ea10*/  LEA.HI.X.SX32 R22, R21, UR6, 0x1, P1 ;  /* 0x0000000615167c11 */ /* 0x000fe400088f0eff */
[----:B------:R-:W-:-:S04]  /*ea20*/  LEA R14, P1, R19, UR10, 0x2 ;  /* 0x0000000a130e7c11 */ /* 0x000fc8000f8210ff */
[----:B------:R-:W-:Y:S02]  /*ea30*/  LEA.HI.X R15, R19, UR11, R22, 0x2, P1 ;  /* 0x0000000b130f7c11 */ /* 0x000fe400088f1416 */
[----:B------:R-:W-:Y:S01]  /*ea40*/  LEA R19, R6, R17, 0x2 ;  /* 0x0000001106137211 */ /* 0x000fe200078e10ff */
[----:B------:R-:W-:-:S04]  /*ea50*/  IMAD.IADD R21, R21, 0x1, R8 ;  /* 0x0000000115157824 */ /* 0x000fc800078e0208 */
[----:B---3--:R3:W-:Y:S04]  /*ea60*/  STS [R19], R20 ;  /* 0x0000001413007388 */ /* 0x0087e80000000800 */
[----:B------:R-:W4:Y:S01]  /*ea70*/  LDG.E.STRONG.SYS R22, desc[UR8][R14.64] ;  /* 0x000000080e167981 */ /* 0x000f22000c1f5900 */
[----:B--2---:R-:W-:Y:S01]  /*ea80*/  IADD3 R10, P1, PT, R21, UR7, RZ ;  /* 0x00000007150a7c10 */ /* 0x004fe2000ff3e0ff */
[----:B------:R-:W-:-:S03]  /*ea90*/  IMAD R17, R6, 0x4, R19 ;  /* 0x0000000406117824 */ /* 0x000fc600078e0213 */
[----:B------:R-:W-:Y:S02]  /*eaa0*/  LEA.HI.X.SX32 R13, R21, UR6, 0x1, P1 ;  /* 0x00000006150d7c11 */ /* 0x000fe400088f0eff */
[----:B------:R-:W-:-:S04]  /*eab0*/  LEA R12, P1, R10, UR10, 0x2 ;  /* 0x0000000a0a0c7c11 */ /* 0x000fc8000f8210ff */
[----:B------:R-:W-:Y:S01]  /*eac0*/  LEA.HI.X R13, R10, UR11, R13, 0x2, P1 ;  /* 0x0000000b0a0d7c11 */ /* 0x000fe200088f140d */
[----:B------:R-:W-:Y:S01]  /*ead0*/  IMAD.IADD R21, R21, 0x1, R8 ;  /* 0x0000000115157824 */ /* 0x000fe200078e0208 */
[----:B----4-:R2:W-:Y:S04]  /*eae0*/  STS [R17], R22 ;  /* 0x0000001611007388 */ /* 0x0105e80000000800 */
[----:B------:R-:W4:Y:S01]  /*eaf0*/  LDG.E.STRONG.SYS R12, desc[UR8][R12.64] ;  /* 0x000000080c0c7981 */ /* 0x000f22000c1f5900 */
[----:B------:R-:W-:Y:S01]  /*eb00*/  IADD3 R10, P1, PT, R21, UR7, RZ ;  /* 0x00000007150a7c10 */ /* 0x000fe2000ff3e0ff */
[----:B---3--:R-:W-:-:S03]  /*eb10*/  IMAD R19, R6, 0x4, R17 ;  /* 0x0000000406137824 */ /* 0x008fc600078e0211 */
[----:B------:R-:W-:Y:S02]  /*eb20*/  LEA.HI.X.SX32 R15, R21, UR6, 0x1, P1 ;  /* 0x00000006150f7c11 */ /* 0x000fe400088f0eff */
[----:B------:R-:W-:-:S04]  /*eb30*/  LEA R14, P1, R10, UR10, 0x2 ;  /* 0x0000000a0a0e7c11 */ /* 0x000fc8000f8210ff */
[----:B------:R-:W-:Y:S02]  /*eb40*/  LEA.HI.X R15, R10, UR11, R15, 0x2, P1 ;  /* 0x0000000b0a0f7c11 */ /* 0x000fe400088f140f */
[----:B------:R-:W-:Y:S01]  /*eb50*/  IADD3 R23, PT, PT, R21, R8, RZ ;  /* 0x0000000815177210 */ /* 0x000fe20007ffe0ff */
[----:B----4-:R3:W-:Y:S04]  /*eb60*/  STS [R19], R12 ;  /* 0x0000000c13007388 */ /* 0x0107e80000000800 */
[----:B------:R-:W4:Y:S01]  /*eb70*/  LDG.E.STRONG.SYS R14, desc[UR8][R14.64] ;  /* 0x000000080e0e7981 */ /* 0x000f22000c1f5900 */
[----:B------:R-:W-:Y:S01]  /*eb80*/  IADD3 R20, P1, PT, R23, UR7, RZ ;  /* 0x0000000717147c10 */ /* 0x000fe2000ff3e0ff */
[----:B--2---:R-:W-:-:S03]  /*eb90*/  IMAD R17, R6, 0x4, R11 ;  /* 0x0000000406117824 */ /* 0x004fc600078e020b */
[----:B------:R-:W-:Y:S01]  /*eba0*/  LEA.HI.X.SX32 R13, R23, UR6, 0x1, P1 ;  /* 0x00000006170d7c11 */ /* 0x000fe200088f0eff */
[----:B------:R-:W-:Y:S01]  /*ebb0*/  IMAD R21, R17, 0x4, R2 ;  /* 0x0000000411157824 */ /* 0x000fe200078e0202 */
[----:B------:R-:W-:-:S04]  /*ebc0*/  LEA R10, P1, R20, UR10, 0x2 ;  /* 0x0000000a140a7c11 */ /* 0x000fc8000f8210ff */
[----:B------:R-:W-:Y:S01]  /*ebd0*/  LEA.HI.X R11, R20, UR11, R13, 0x2, P1 ;  /* 0x0000000b140b7c11 */ /* 0x000fe200088f140d */
[----:B------:R-:W-:Y:S01]  /*ebe0*/  IMAD.IADD R23, R23, 0x1, R8 ;  /* 0x0000000117177824 */ /* 0x000fe200078e0208 */
[----:B----4-:R2:W-:Y:S04]  /*ebf0*/  STS [R21], R14 ;  /* 0x0000000e15007388 */ /* 0x0105e80000000800 */
[----:B------:R-:W4:Y:S01]  /*ec00*/  LDG.E.STRONG.SYS R20, desc[UR8][R10.64] ;  /* 0x000000080a147981 */ /* 0x000f22000c1f5900 */
[----:B------:R-:W-:Y:S01]  /*ec10*/  IADD3 R13, P1, PT, R23, UR7, RZ ;  /* 0x00000007170d7c10 */ /* 0x000fe2000ff3e0ff */
[----:B------:R-:W-:-:S03]  /*ec20*/  IMAD R15, R6, 0x4, R21 ;  /* 0x00000004060f7824 */ /* 0x000fc600078e0215 */
[----:B------:R-:W-:Y:S02]  /*ec30*/  LEA.HI.X.SX32 R22, R23, UR6, 0x1, P1 ;  /* 0x0000000617167c11 */ /* 0x000fe400088f0eff */
[----:B---3--:R-:W-:-:S04]  /*ec40*/  LEA R12, P1, R13, UR10, 0x2 ;  /* 0x0000000a0d0c7c11 */ /* 0x008fc8000f8210ff */
[----:B------:R-:W-:Y:S02]  /*ec50*/  LEA.HI.X R13, R13, UR11, R22, 0x2, P1 ;  /* 0x0000000b0d0d7c11 */ /* 0x000fe400088f1416 */
[----:B------:R-:W-:Y:S01]  /*ec60*/  IADD3 R23, PT, PT, R23, R8, RZ ;  /* 0x0000000817177210 */ /* 0x000fe20007ffe0ff */
[----:B----4-:R3:W-:Y:S04]  /*ec70*/  STS [R15], R20 ;  /* 0x000000140f007388 */ /* 0x0107e80000000800 */
[----:B------:R-:W4:Y:S01]  /*ec80*/  LDG.E.STRONG.SYS R19, desc[UR8][R12.64] ;  /* 0x000000080c137981 */ /* 0x000f22000c1f5900 */
[----:B--2---:R-:W-:-:S04]  /*ec90*/  IADD3 R14, P1, PT, R23, UR7, RZ ;  /* 0x00000007170e7c10 */ /* 0x004fc8000ff3e0ff */
[----:B------:R-:W-:Y:S02]  /*eca0*/  LEA.HI.X.SX32 R11, R23, UR6, 0x1, P1 ;  /* 0x00000006170b7c11 */ /* 0x000fe400088f0eff */
[----:B------:R-:W-:-:S04]  /*ecb0*/  LEA R10, P1, R14, UR10, 0x2 ;  /* 0x0000000a0e0a7c11 */ /* 0x000fc8000f8210ff */
[----:B------:R-:W-:Y:S01]  /*ecc0*/  LEA.HI.X R11, R14, UR11, R11, 0x2, P1 ;  /* 0x0000000b0e0b7c11 */ /* 0x000fe200088f140b */
[----:B------:R-:W-:Y:S02]  /*ecd0*/  IMAD R14, R6, 0x4, R15 ;  /* 0x00000004060e7824 */ /* 0x000fe400078e020f */
[----:B------:R-:W-:-:S03]  /*ece0*/  IMAD.IADD R23, R23, 0x1, R8 ;  /* 0x0000000117177824 */ /* 0x000fc600078e0208 */
[----:B----4-:R2:W-:Y:S04]  /*ecf0*/  STS [R14], R19 ;  /* 0x000000130e007388 */ /* 0x0105e80000000800 */
[----:B------:R-:W4:Y:S01]  /*ed00*/  LDG.E.STRONG.SYS R21, desc[UR8][R10.64] ;  /* 0x000000080a157981 */ /* 0x000f22000c1f5900 */
[----:B---3--:R-:W-:-:S04]  /*ed10*/  IADD3 R15, P1, PT, R23, UR7, RZ ;  /* 0x00000007170f7c10 */ /* 0x008fc8000ff3e0ff */
[----:B------:R-:W-:Y:S02]  /*ed20*/  LEA.HI.X.SX32 R20, R23, UR6, 0x1, P1 ;  /* 0x0000000617147c11 */ /* 0x000fe400088f0eff */
[----:B------:R-:W-:-:S04]  /*ed30*/  LEA R12, P1, R15, UR10, 0x2 ;  /* 0x0000000a0f0c7c11 */ /* 0x000fc8000f8210ff */
[----:B------:R-:W-:Y:S01]  /*ed40*/  LEA.HI.X R13, R15, UR11, R20, 0x2, P1 ;  /* 0x0000000b0f0d7c11 */ /* 0x000fe200088f1414 */
[----:B------:R-:W-:Y:S02]  /*ed50*/  IMAD R20, R6, 0x4, R14 ;  /* 0x0000000406147824 */ /* 0x000fe400078e020e */
[----:B------:R-:W-:-:S03]  /*ed60*/  IMAD.IADD R23, R23, 0x1, R8 ;  /* 0x0000000117177824 */ /* 0x000fc600078e0208 */
[----:B----4-:R3:W-:Y:S04]  /*ed70*/  STS [R20], R21 ;  /* 0x0000001514007388 */ /* 0x0107e80000000800 */
[----:B------:R-:W4:Y:S01]  /*ed80*/  LDG.E.STRONG.SYS R15, desc[UR8][R12.64] ;  /* 0x000000080c0f7981 */ /* 0x000f22000c1f5900 */
[C---:B--2---:R-:W-:Y:S02]  /*ed90*/  IADD3 R14, P1, PT, R23.reuse, UR7, RZ ;  /* 0x00000007170e7c10 */ /* 0x044fe4000ff3e0ff */
[----:B------:R-:W-:Y:S02]  /*eda0*/  LEA R17, R6, R17, 0x2 ;  /* 0x0000001106117211 */ /* 0x000fe400078e10ff */
[----:B------:R-:W-:Y:S02]  /*edb0*/  LEA.HI.X.SX32 R11, R23, UR6, 0x1, P1 ;  /* 0x00000006170b7c11 */ /* 0x000fe400088f0eff */
[----:B------:R-:W-:-:S04]  /*edc0*/  LEA R10, P1, R14, UR10, 0x2 ;  /* 0x0000000a0e0a7c11 */ /* 0x000fc8000f8210ff */
[----:B------:R-:W-:Y:S01]  /*edd0*/  LEA.HI.X R11, R14, UR11, R11, 0x2, P1 ;  /* 0x0000000b0e0b7c11 */ /* 0x000fe200088f140b */
[----:B------:R-:W-:Y:S02]  /*ede0*/  IMAD R14, R17, 0x4, R2 ;  /* 0x00000004110e7824 */ /* 0x000fe400078e0202 */
[----:B------:R-:W-:-:S03]  /*edf0*/  IMAD.IADD R23, R23, 0x1, R8 ;  /* 0x0000000117177824 */ /* 0x000fc600078e0208 */
[----:B----4-:R2:W-:Y:S04]  /*ee00*/  STS [R14], R15 ;  /* 0x0000000f0e007388 */ /* 0x0105e80000000800 */
[----:B------:R-:W4:Y:S01]  /*ee10*/  LDG.E.STRONG.SYS R19, desc[UR8][R10.64] ;  /* 0x000000080a137981 */ /* 0x000f22000c1f5900 */
[----:B------:R-:W-:-:S04]  /*ee20*/  IADD3 R13, P1, PT, R23, UR7, RZ ;  /* 0x00000007170d7c10 */ /* 0x000fc8000ff3e0ff */
[----:B---3--:R-:W-:Y:S02]  /*ee30*/  LEA.HI.X.SX32 R20, R23, UR6, 0x1, P1 ;  /* 0x0000000617147c11 */ /* 0x008fe400088f0eff */
[----:B------:R-:W-:-:S04]  /*ee40*/  LEA R12, P1, R13, UR10, 0x2 ;  /* 0x0000000a0d0c7c11 */ /* 0x000fc8000f8210ff */
[----:B------:R-:W-:Y:S01]  /*ee50*/  LEA.HI.X R13, R13, UR11, R20, 0x2, P1 ;  /* 0x0000000b0d0d7c11 */ /* 0x000fe200088f1414 */
[----:B------:R-:W-:Y:S02]  /*ee60*/  IMAD R20, R6, 0x4, R14 ;  /* 0x0000000406147824 */ /* 0x000fe400078e020e */
[----:B------:R-:W-:-:S03]  /*ee70*/  IMAD.IADD R23, R23, 0x1, R8 ;  /* 0x0000000117177824 */ /* 0x000fc600078e0208 */
[----:B----4-:R3:W-:Y:S04]  /*ee80*/  STS [R20], R19 ;  /* 0x0000001314007388 */ /* 0x0107e80000000800 */
[----:B------:R-:W4:Y:S01]  /*ee90*/  LDG.E.STRONG.SYS R21, desc[UR8][R12.64] ;  /* 0x000000080c157981 */ /* 0x000f22000c1f5900 */
[----:B--2---:R-:W-:-:S04]  /*eea0*/  IADD3 R14, P1, PT, R23, UR7, RZ ;  /* 0x00000007170e7c10 */ /* 0x004fc8000ff3e0ff */
[----:B------:R-:W-:Y:S02]  /*eeb0*/  LEA.HI.X.SX32 R11, R23, UR6, 0x1, P1 ;  /* 0x00000006170b7c11 */ /* 0x000fe400088f0eff */
[----:B------:R-:W-:-:S04]  /*eec0*/  LEA R10, P1, R14, UR10, 0x2 ;  /* 0x0000000a0e0a7c11 */ /* 0x000fc8000f8210ff */
[----:B------:R-:W-:Y:S02]  /*eed0*/  LEA.HI.X R11, R14, UR11, R11, 0x2, P1 ;  /* 0x0000000b0e0b7c11 */ /* 0x000fe400088f140b */
[----:B------:R-:W-:Y:S01]  /*eee0*/  LEA R14, R6, R20, 0x2 ;  /* 0x00000014060e7211 */ /* 0x000fe200078e10ff */
[----:B------:R-:W-:-:S04]  /*eef0*/  IMAD.IADD R23, R23, 0x1, R8 ;  /* 0x0000000117177824 */ /* 0x000fc800078e0208 */
        /* <DEDUP_REMOVED lines=10> */
[----:B--2---:R-:W-:Y:S01]  /*efa0*/  IADD3 R14, P1, PT, R23, UR7, RZ ;  /* 0x00000007170e7c10 */ /* 0x004fe2000ff3e0ff */
[----:B------:R-:W-:-:S03]  /*efb0*/  IMAD R17, R6, 0x4, R17 ;  /* 0x0000000406117824 */ /* 0x000fc600078e0211 */
[----:B------:R-:W-:Y:S02]  /*efc0*/  LEA.HI.X.SX32 R11, R23, UR6, 0x1, P1 ;  /* 0x00000006170b7c11 */ /* 0x000fe400088f0eff */
[----:B------:R-:W-:-:S04]  /*efd0*/  LEA R10, P1, R14, UR10, 0x2 ;  /* 0x0000000a0e0a7c11 */ /* 0x000fc8000f8210ff */
[----:B------:R-:W-:Y:S02]  /*efe0*/  LEA.HI.X R11, R14, UR11, R11, 0x2, P1 ;  /* 0x0000000b0e0b7c11 */ /* 0x000fe400088f140b */
[----:B------:R-:W-:Y:S01]  /*eff0*/  LEA R14, R17, R2, 0x2 ;  /* 0x00000002110e7211 */ /* 0x000fe200078e10ff */
[----:B------:R-:W-:-:S04]  /*f000*/  IMAD.IADD R23, R23, 0x1, R8 ;  /* 0x0000000117177824 */ /* 0x000fc800078e0208 */
[----:B----4-:R2:W-:Y:S04]  /*f010*/  STS [R14], R19 ;  /* 0x000000130e007388 */ /* 0x0105e80000000800 */
[----:B------:R-:W4:Y:S01]  /*f020*/  LDG.E.STRONG.SYS R10, desc[UR8][R10.64] ;  /* 0x000000080a0a7981 */ /* 0x000f22000c1f5900 */
[----:B------:R-:W-:Y:S01]  /*f030*/  IADD3 R13, P1, PT, R23, UR7, RZ ;  /* 0x00000007170d7c10 */ /* 0x000fe2000ff3e0ff */
[----:B------:R-:W-:-:S03]  /*f040*/  IMAD R21, R6, 0x4, R14 ;  /* 0x0000000406157824 */ /* 0x000fc600078e020e */
[----:B---3--:R-:W-:Y:S02]  /*f050*/  LEA.HI.X.SX32 R20, R23, UR6, 0x1, P1 ;  /* 0x0000000617147c11 */ /* 0x008fe400088f0eff */
[----:B------:R-:W-:-:S04]  /*f060*/  LEA R12, P1, R13, UR10, 0x2 ;  /* 0x0000000a0d0c7c11 */ /* 0x000fc8000f8210ff */
[----:B------:R-:W-:Y:S01]  /*f070*/  LEA.HI.X R13, R13, UR11, R20, 0x2, P1 ;  /* 0x0000000b0d0d7c11 */ /* 0x000fe200088f1414 */
[----:B------:R-:W-:Y:S01]  /*f080*/  IMAD.IADD R23, R23, 0x1, R8 ;  /* 0x0000000117177824 */ /* 0x000fe200078e0208 */
[----:B----4-:R3:W-:Y:S04]  /*f090*/  STS [R21], R10 ;  /* 0x0000000a15007388 */ /* 0x0107e80000000800 */
[----:B------:R-:W4:Y:S01]  /*f0a0*/  LDG.E.STRONG.SYS R12, desc[UR8][R12.64] ;  /* 0x000000080c0c7981 */ /* 0x000f22000c1f5900 */
[----:B------:R-:W-:Y:S01]  /*f0b0*/  IADD3 R15, P1, PT, R23, UR7, RZ ;  /* 0x00000007170f7c10 */ /* 0x000fe2000ff3e0ff */
[----:B--2---:R-:W-:-:S03]  /*f0c0*/  IMAD R19, R6, 0x4, R21 ;  /* 0x0000000406137824 */ /* 0x004fc600078e0215 */
[----:B------:R-:W-:Y:S02]  /*f0d0*/  LEA.HI.X.SX32 R20, R23, UR6, 0x1, P1 ;  /* 0x0000000617147c11 */ /* 0x000fe400088f0eff */
[----:B------:R-:W-:-:S04]  /*f0e0*/  LEA R14, P1, R15, UR10, 0x2 ;  /* 0x0000000a0f0e7c11 */ /* 0x000fc8000f8210ff */
[----:B------:R-:W-:Y:S01]  /*f0f0*/  LEA.HI.X R15, R15, UR11, R20, 0x2, P1 ;  /* 0x0000000b0f0f7c11 */ /* 0x000fe200088f1414 */
[----:B----4-:R3:W-:Y:S04]  /*f100*/  STS [R19], R12 ;  /* 0x0000000c13007388 */ /* 0x0107e80000000800 */
[----:B------:R-:W2:Y:S01]  /*f110*/  LDG.E.STRONG.SYS R14, desc[UR8][R14.64] ;  /* 0x000000080e0e7981 */ /* 0x000ea2000c1f5900 */
[C---:B------:R-:W-:Y:S01]  /*f120*/  LEA R25, R6.reuse, R19, 0x2 ;  /* 0x0000001306197211 */ /* 0x040fe200078e10ff */
[----:B------:R-:W-:Y:S01]  /*f130*/  UIADD3 UR5, UPT, UPT, UR5, 0x10, URZ ;  /* 0x0000001005057890 */ /* 0x000fe2000fffe0ff */
[----:B------:R-:W-:Y:S02]  /*f140*/  IMAD R11, R6, 0x4, R17 ;  /* 0x00000004060b7824 */ /* 0x000fe400078e0211 */
[----:B------:R-:W-:-:S03]  /*f150*/  IMAD.IADD R13, R23, 0x1, R8 ;  /* 0x00000001170d7824 */ /* 0x000fc600078e0208 */
[----:B------:R-:W-:Y:S01]  /*f160*/  ISETP.LE.AND P1, PT, R16, UR5, PT ;  /* 0x0000000510007c0c */ /* 0x000fe2000bf23270 */
[----:B--2---:R3:W-:-:S12]  /*f170*/  STS [R25], R14 ;  /* 0x0000000e19007388 */ /* 0x0047d80000000800 */
[----:B------:R-:W-:Y:S05]  /*f180*/  @!P1 BRA `(.L_x_228) ;  /* 0xfffffff400e49947 */ /* 0x000fea000383ffff */
.L_x_227:
[----:B---3--:R-:W-:-:S05]  /*f190*/  VIADD R10, R18, -UR5 ;  /* 0x80000005120a7c36 */ /* 0x008fca0008000000 */
[----:B------:R-:W-:-:S13]  /*f1a0*/  ISETP.GT.AND P1, PT, R10, 0x4, PT ;  /* 0x000000040a00780c */ /* 0x000fda0003f24270 */
[----:B------:R-:W-:Y:S05]  /*f1b0*/  @!P1 BRA `(.L_x_229) ;  /* 0x0000000400189947 */ /* 0x000fea0003800000 */
[----:B------:R-:W2:Y:S01]  /*f1c0*/  LDCU UR7, c[0x0][0x3b4] ;  /* 0x00007680ff0777ac */ /* 0x000ea20008000800 */
[----:B------:R-:W3:Y:S01]  /*f1d0*/  LDCU.64 UR10, c[0x0][0x380] ;  /* 0x00007000ff0a77ac */ /* 0x000ee20008000a00 */
[----:B--2---:R-:W-:-:S04]  /*f1e0*/  IADD3 R10, P0, PT, R13, UR7, RZ ;  /* 0x000000070d0a7c10 */ /* 0x004fc8000ff1e0ff */
[----:B------:R-:W-:Y:S02]  /*f1f0*/  LEA.HI.X.SX32 R15, R13, UR6, 0x1, P0 ;  /* 0x000000060d0f7c11 */ /* 0x000fe400080f0eff */
[----:B---3--:R-:W-:-:S04]  /*f200*/  LEA R14, P0, R10, UR10, 0x2 ;  /* 0x0000000a0a0e7c11 */ /* 0x008fc8000f8010ff */
[----:B------:R-:W-:-:S05]  /*f210*/  LEA.HI.X R15, R10, UR11, R15, 0x2, P0 ;  /* 0x0000000b0a0f7c11 */ /* 0x000fca00080f140f */
[----:B------:R-:W2:Y:S01]  /*f220*/  LDG.E.STRONG.SYS R10, desc[UR8][R14.64] ;  /* 0x000000080e0a7981 */ /* 0x000ea2000c1f5900 */
[----:B------:R-:W-:Y:S01]  /*f230*/  IMAD.IADD R19, R13, 0x1, R8 ;  /* 0x000000010d137824 */ /* 0x000fe200078e0208 */
[----:B------:R-:W-:-:S04]  /*f240*/  LEA R17, R11, R2, 0x2 ;  /* 0x000000020b117211 */ /* 0x000fc800078e10ff */
        /* <DEDUP_REMOVED lines=10> */
[----:B------:R-:W-:Y:S01]  /*f2f0*/  LEA.HI.X R15, R19, UR11, R20, 0x2, P0 ;  /* 0x0000000b130f7c11 */ /* 0x000fe200080f1414 */
[----:B------:R-:W-:Y:S02]  /*f300*/  IMAD R19, R6, 0x4, R17 ;  /* 0x0000000406137824 */ /* 0x000fe400078e0211 */
[----:B------:R-:W-:-:S03]  /*f310*/  IMAD.IADD R21, R21, 0x1, R8 ;  /* 0x0000000115157824 */ /* 0x000fc600078e0208 */
[----:B---3--:R3:W-:Y:S04]  /*f320*/  STS [R19], R16 ;  /* 0x0000001013007388 */ /* 0x0087e80000000800 */
[----:B------:R-:W4:Y:S01]  /*f330*/  LDG.E.STRONG.SYS R20, desc[UR8][R14.64] ;  /* 0x000000080e147981 */ /* 0x000f22000c1f5900 */
[----:B--2---:R-:W-:Y:S01]  /*f340*/  IADD3 R10, P0, PT, R21, UR7, RZ ;  /* 0x00000007150a7c10 */ /* 0x004fe2000ff1e0ff */
[----:B------:R-:W-:-:S03]  /*f350*/  IMAD R17, R6, 0x4, R19 ;  /* 0x0000000406117824 */ /* 0x000fc600078e0213 */
[----:B------:R-:W-:Y:S02]  /*f360*/  LEA.HI.X.SX32 R13, R21, UR6, 0x1, P0 ;  /* 0x00000006150d7c11 */ /* 0x000fe400080f0eff */
[----:B------:R-:W-:-:S04]  /*f370*/  LEA R12, P0, R10, UR10, 0x2 ;  /* 0x0000000a0a0c7c11 */ /* 0x000fc8000f8010ff */
[----:B------:R-:W-:Y:S02]  /*f380*/  LEA.HI.X R13, R10, UR11, R13, 0x2, P0 ;  /* 0x0000000b0a0d7c11 */ /* 0x000fe400080f140d */
[----:B------:R-:W-:Y:S01]  /*f390*/  IADD3 R21, PT, PT, R21, R8, RZ ;  /* 0x0000000815157210 */ /* 0x000fe20007ffe0ff */
[----:B----4-:R2:W-:Y:S04]  /*f3a0*/  STS [R17], R20 ;  /* 0x0000001411007388 */ /* 0x0105e80000000800 */
[----:B------:R-:W4:Y:S01]  /*f3b0*/  LDG.E.STRONG.SYS R12, desc[UR8][R12.64] ;  /* 0x000000080c0c7981 */ /* 0x000f22000c1f5900 */
[----:B------:R-:W-:Y:S01]  /*f3c0*/  IADD3 R10, P0, PT, R21, UR7, RZ ;  /* 0x00000007150a7c10 */ /* 0x000fe2000ff1e0ff */
[----:B---3--:R-:W-:-:S03]  /*f3d0*/  IMAD R19, R6, 0x4, R17 ;  /* 0x0000000406137824 */ /* 0x008fc600078e0211 */
[----:B------:R-:W-:Y:S02]  /*f3e0*/  LEA.HI.X.SX32 R15, R21, UR6, 0x1, P0 ;  /* 0x00000006150f7c11 */ /* 0x000fe400080f0eff */
[----:B------:R-:W-:-:S04]  /*f3f0*/  LEA R14, P0, R10, UR10, 0x2 ;  /* 0x0000000a0a0e7c11 */ /* 0x000fc8000f8010ff */
[----:B------:R-:W-:Y:S01]  /*f400*/  LEA.HI.X R15, R10, UR11, R15, 0x2, P0 ;  /* 0x0000000b0a0f7c11 */ /* 0x000fe200080f140f */
[----:B------:R-:W-:Y:S01]  /*f410*/  IMAD.IADD R23, R21, 0x1, R8 ;  /* 0x0000000115177824 */ /* 0x000fe200078e0208 */
[----:B----4-:R3:W-:Y:S04]  /*f420*/  STS [R19], R12 ;  /* 0x0000000c13007388 */ /* 0x0107e80000000800 */
[----:B------:R-:W4:Y:S01]  /*f430*/  LDG.E.STRONG.SYS R14, desc[UR8][R14.64] ;  /* 0x000000080e0e7981 */ /* 0x000f22000c1f5900 */
[----:B------:R-:W-:Y:S01]  /*f440*/  IADD3 R16, P0, PT, R23, UR7, RZ ;  /* 0x0000000717107c10 */ /* 0x000fe2000ff1e0ff */
[----:B--2---:R-:W-:-:S03]  /*f450*/  IMAD R17, R6, 0x4, R11 ;  /* 0x0000000406117824 */ /* 0x004fc600078e020b */
[----:B------:R-:W-:Y:S01]  /*f460*/  LEA.HI.X.SX32 R13, R23, UR6, 0x1, P0 ;  /* 0x00000006170d7c11 */ /* 0x000fe200080f0eff */
[----:B------:R-:W-:Y:S01]  /*f470*/  IMAD R21, R17, 0x4, R2 ;  /* 0x0000000411157824 */ /* 0x000fe200078e0202 */
        /* <DEDUP_REMOVED lines=20> */
[C---:B------:R-:W-:Y:S01]  /*f5c0*/  IMAD R25, R6.reuse, 0x4, R21 ;  /* 0x0000000406197824 */ /* 0x040fe200078e0215 */
[----:B------:R-:W-:Y:S01]  /*f5d0*/  PLOP3.LUT P0, PT, PT, PT, PT, 0x8, 0x80 ;  /* 0x000000000080781c */ /* 0x000fe20003f0e170 */
[----:B------:R-:W-:Y:S01]  /*f5e0*/  IMAD.IADD R13, R23, 0x1, R8 ;  /* 0x00000001170d7824 */ /* 0x000fe200078e0208 */
[----:B------:R-:W-:Y:S01]  /*f5f0*/  LEA R11, R6, R17, 0x2 ;  /* 0x00000011060b7211 */ /* 0x000fe200078e10ff */
[----:B------:R-:W-:Y:S01]  /*f600*/  UIADD3 UR5, UPT, UPT, UR5, 0x8, URZ ;  /* 0x0000000805057890 */ /* 0x000fe2000fffe0ff */
[----:B--2---:R3:W-:Y:S11]  /*f610*/  STS [R25], R14 ;  /* 0x0000000e19007388 */ /* 0x0047f60000000800 */
.L_x_229:
[----:B------:R-:W-:-:S13]  /*f620*/  ISETP.NE.OR P0, PT, R18, UR5, P0 ;  /* 0x0000000512007c0c */ /* 0x000fda0008705670 */
[----:B------:R-:W-:Y:S05]  /*f630*/  @!P0 BRA `(.L_x_225) ;  /* 0x0000000000908947 */ /* 0x000fea0003800000 */
.L_x_226:
[----:B0--3--:R-:W-:-:S04]  /*f640*/  IADD3 R10, P0, PT, R13, UR12, RZ ;  /* 0x0000000c0d0a7c10 */ /* 0x009fc8000ff1e0ff */
[----:B------:R-:W-:Y:S02]  /*f650*/  LEA.HI.X.SX32 R15, R13, UR6, 0x1, P0 ;  /* 0x000000060d0f7c11 */ /* 0x000fe400080f0eff */
[----:B-12---:R-:W-:-:S04]  /*f660*/  LEA R14, P0, R10, UR14, 0x2 ;  /* 0x0000000e0a0e7c11 */ /* 0x006fc8000f8010ff */
[----:B------:R-:W-:-:S05]  /*f670*/  LEA.HI.X R15, R10, UR15, R15, 0x2, P0 ;  /* 0x0000000f0a0f7c11 */ /* 0x000fca00080f140f */
[----:B------:R-:W2:Y:S01]  /*f680*/  LDG.E.STRONG.SYS R10, desc[UR8][R14.64] ;  /* 0x000000080e0a7981 */ /* 0x000ea2000c1f5900 */
[----:B------:R-:W-:Y:S02]  /*f690*/  IMAD.IADD R19, R13, 0x1, R8 ;  /* 0x000000010d137824 */ /* 0x000fe400078e0208 */
[----:B------:R-:W-:-:S03]  /*f6a0*/  IMAD R17, R11, 0x4, R2 ;  /* 0x000000040b117824 */ /* 0x000fc600078e0202 */
[----:B------:R-:W-:-:S04]  /*f6b0*/  IADD3 R13, P0, PT, R19, UR12, RZ ;  /* 0x0000000c130d7c10 */ /* 0x000fc8000ff1e0ff */
[----:B------:R-:W-:Y:S02]  /*f6c0*/  LEA.HI.X.SX32 R16, R19, UR6, 0x1, P0 ;  /* 0x0000000613107c11 */ /* 0x000fe400080f0eff */
[----:B------:R-:W-:-:S04]  /*f6d0*/  LEA R12, P0, R13, UR14, 0x2 ;  /* 0x0000000e0d0c7c11 */ /* 0x000fc8000f8010ff */
[----:B------:R-:W-:Y:S01]  /*f6e0*/  LEA.HI.X R13, R13, UR15, R16, 0x2, P0 ;  /* 0x0000000f0d0d7c11 */ /* 0x000fe200080f1410 */
[----:B------:R-:W-:Y:S01]  /*f6f0*/  IMAD.IADD R21, R19, 0x1, R8 ;  /* 0x0000000113157824 */ /* 0x000fe200078e0208 */
[----:B--2---:R0:W-:Y:S04]  /*f700*/  STS [R17], R10 ;  /* 0x0000000a11007388 */ /* 0x0041e80000000800 */
[----:B------:R-:W2:Y:S01]  /*f710*/  LDG.E.STRONG.SYS R12, desc[UR8][R12.64] ;  /* 0x000000080c0c7981 */ /* 0x000ea2000c1f5900 */
[C---:B------:R-:W-:Y:S02]  /*f720*/  IADD3 R16, P0, PT, R21.reuse, UR12, RZ ;  /* 0x0000000c15107c10 */ /* 0x040fe4000ff1e0ff */
[----:B------:R-:W-:Y:S02]  /*f730*/  LEA R19, R6, R17, 0x2 ;  /* 0x0000001106137211 */ /* 0x000fe400078e10ff */
[----:B------:R-:W-:-:S02]  /*f740*/  LEA.HI.X.SX32 R15, R21, UR6, 0x1, P0 ;  /* 0x00000006150f7c11 */ /* 0x000fc400080f0eff */
[----:B------:R-:W-:-:S04]  /*f750*/  LEA R14, P0, R16, UR14, 0x2 ;  /* 0x0000000e100e7c11 */ /* 0x000fc8000f8010ff */
[----:B------:R-:W-:Y:S01]  /*f760*/  LEA.HI.X R15, R16, UR15, R15, 0x2, P0 ;  /* 0x0000000f100f7c11 */ /* 0x000fe200080f140f */
[----:B------:R-:W-:Y:S01]  /*f770*/  IMAD.IADD R23, R21, 0x1, R8 ;  /* 0x0000000115177824 */ /* 0x000fe200078e0208 */
[----:B--2---:R2:W-:Y:S04]  /*f780*/  STS [R19], R12 ;  /* 0x0000000c13007388 */ /* 0x0045e80000000800 */
[----:B------:R-:W3:Y:S01]  /*f790*/  LDG.E.STRONG.SYS R14, desc[UR8][R14.64] ;  /* 0x000000080e0e7981 */ /* 0x000ee2000c1f5900 */
[----:B0-----:R-:W-:Y:S01]  /*f7a0*/  IADD3 R10, P0, PT, R23, UR12, RZ ;  /* 0x0000000c170a7c10 */ /* 0x001fe2000ff1e0ff */
[----:B------:R-:W-:-:S03]  /*f7b0*/  IMAD R21, R6, 0x4, R19 ;  /* 0x0000000406157824 */ /* 0x000fc600078e0213 */
[----:B------:R-:W-:Y:S02]  /*f7c0*/  LEA.HI.X.SX32 R13, R23, UR6, 0x1, P0 ;  /* 0x00000006170d7c11 */ /* 0x000fe400080f0eff */
[----:B------:R-:W-:-:S04]  /*f7d0*/  LEA R16, P0, R10, UR14, 0x2 ;  /* 0x0000000e0a107c11 */ /* 0x000fc8000f8010ff */
[----:B------:R-:W-:Y:S01]  /*f7e0*/  LEA.HI.X R17, R10, UR15, R13, 0x2, P0 ;  /* 0x0000000f0a117c11 */ /* 0x000fe200080f140d */
[----:B---3--:R2:W-:Y:S04]  /*f7f0*/  STS [R21], R14 ;  /* 0x0000000e15007388 */ /* 0x0085e80000000800 */
[----:B------:R-:W3:Y:S01]  /*f800*/  LDG.E.STRONG.SYS R16, desc[UR8][R16.64] ;  /* 0x0000000810107981 */ /* 0x000ee2000c1f5900 */
[C---:B------:R-:W-:Y:S01]  /*f810*/  IMAD R25, R6.reuse, 0x4, R21 ;  /* 0x0000000406197824 */ /* 0x040fe200078e0215 */
[----:B------:R-:W-:Y:S01]  /*f820*/  UIADD3 UR5, UPT, UPT, UR5, 0x4, URZ ;  /* 0x0000000405057890 */ /* 0x000fe2000fffe0ff */
[----:B------:R-:W-:Y:S01]  /*f830*/  IMAD R11, R6, 0x4, R11 ;  /* 0x00000004060b7824 */ /* 0x000fe200078e020b */
[----:B------:R-:W-:-:S04]  /*f840*/  IADD3 R13, PT, PT, R23, R8, RZ ;  /* 0x00000008170d7210 */ /* 0x000fc80007ffe0ff */
[----:B------:R-:W-:Y:S01]  /*f850*/  ISETP.NE.AND P0, PT, R18, UR5, PT ;  /* 0x0000000512007c0c */ /* 0x000fe2000bf05270 */
[----:B---3--:R2:W-:-:S12]  /*f860*/  STS [R25], R16 ;  /* 0x0000001019007388 */ /* 0x0085d80000000800 */
[----:B------:R-:W-:Y:S05]  /*f870*/  @P0 BRA `(.L_x_226) ;  /* 0xfffffffc00700947 */ /* 0x000fea000383ffff */
.L_x_225:
[----:B------:R-:W-:-:S13]  /*f880*/  ISETP.NE.AND P0, PT, R9, RZ, PT ;  /* 0x000000ff0900720c */ /* 0x000fda0003f05270 */
[----:B------:R-:W-:Y:S05]  /*f890*/  @!P0 BRA `(.L_x_224) ;  /* 0x0000000000748947 */ /* 0x000fea0003800000 */
[----:B------:R-:W3:Y:S01]  /*f8a0*/  LDCU UR5, c[0x0][0x3b4] ;  /* 0x00007680ff0577ac */ /* 0x000ee20008000800 */
[----:B------:R-:W2:Y:S01]  /*f8b0*/  LDCU.64 UR10, c[0x0][0x380] ;  /* 0x00007000ff0a77ac */ /* 0x000ea20008000a00 */
[----:B---3--:R-:W-:-:S04]  /*f8c0*/  IADD3 R10, P0, PT, R13, UR5, RZ ;  /* 0x000000050d0a7c10 */ /* 0x008fc8000ff1e0ff */
[----:B------:R-:W-:Y:S02]  /*f8d0*/  LEA.HI.X.SX32 R15, R13, UR6, 0x1, P0 ;  /* 0x000000060d0f7c11 */ /* 0x000fe400080f0eff */
[----:B--2---:R-:W-:-:S04]  /*f8e0*/  LEA R14, P0, R10, UR10, 0x2 ;  /* 0x0000000a0a0e7c11 */ /* 0x004fc8000f8010ff */
[----:B------:R-:W-:-:S05]  /*f8f0*/  LEA.HI.X R15, R10, UR11, R15, 0x2, P0 ;  /* 0x0000000b0a0f7c11 */ /* 0x000fca00080f140f */
[----:B------:R-:W2:Y:S01]  /*f900*/  LDG.E.STRONG.SYS R14, desc[UR8][R14.64] ;  /* 0x000000080e0e7981 */ /* 0x000ea2000c1f5900 */
[----:B------:R-:W-:Y:S01]  /*f910*/  IMAD R17, R11, 0x4, R2 ;  /* 0x000000040b117824 */ /* 0x000fe200078e0202 */
[----:B------:R-:W-:-:S04]  /*f920*/  ISETP.NE.AND P0, PT, R9, 0x1, PT ;  /* 0x000000010900780c */ /* 0x000fc80003f05270 */
[----:B--2---:R4:W-:Y:S09]  /*f930*/  STS [R17], R14 ;  /* 0x0000000e11007388 */ /* 0x0049f20000000800 */
[----:B------:R-:W-:Y:S05]  /*f940*/  @!P0 BRA `(.L_x_224) ;  /* 0x0000000000488947 */ /* 0x000fea0003800000 */
[----:B------:R-:W-:-:S05]  /*f950*/  IMAD.IADD R13, R13, 0x1, R8 ;  /* 0x000000010d0d7824 */ /* 0x000fca00078e0208 */
[----:B------:R-:W-:-:S04]  /*f960*/  IADD3 R11, P0, PT, R13, UR5, RZ ;  /* 0x000000050d0b7c10 */ /* 0x000fc8000ff1e0ff */
[----:B------:R-:W-:Y:S02]  /*f970*/  LEA.HI.X.SX32 R12, R13, UR6, 0x1, P0 ;  /* 0x000000060d0c7c11 */ /* 0x000fe400080f0eff */
[----:B------:R-:W-:-:S04]  /*f980*/  LEA R10, P0, R11, UR10, 0x2 ;  /* 0x0000000a0b0a7c11 */ /* 0x000fc8000f8010ff */
[----:B------:R-:W-:-:S05]  /*f990*/  LEA.HI.X R11, R11, UR11, R12, 0x2, P0 ;  /* 0x0000000b0b0b7c11 */ /* 0x000fca00080f140c */
[----:B------:R-:W2:Y:S01]  /*f9a0*/  LDG.E.STRONG.SYS R10, desc[UR8][R10.64] ;  /* 0x000000080a0a7981 */ /* 0x000ea2000c1f5900 */
[----:B----4-:R-:W-:Y:S01]  /*f9b0*/  IMAD R17, R6, 0x4, R17 ;  /* 0x0000000406117824 */ /* 0x010fe200078e0211 */
[----:B------:R-:W-:Y:S01]  /*f9c0*/  ISETP.NE.AND P0, PT, R9, 0x2, PT ;  /* 0x000000020900780c */ /* 0x000fe20003f05270 */
[----:B------:R-:W-:-:S03]  /*f9d0*/  IMAD.IADD R8, R13, 0x1, R8 ;  /* 0x000000010d087824 */ /* 0x000fc600078e0208 */
[----:B--2---:R2:W-:Y:S09]  /*f9e0*/  STS [R17], R10 ;  /* 0x0000000a11007388 */ /* 0x0045f20000000800 */
[----:B------:R-:W-:Y:S05]  /*f9f0*/  @!P0 BRA `(.L_x_224) ;  /* 0x00000000001c8947 */ /* 0x000fea0003800000 */
[----:B------:R-:W-:-:S04]  /*fa00*/  IADD3 R9, P0, PT, R8, UR5, RZ ;  /* 0x0000000508097c10 */ /* 0x000fc8000ff1e0ff */
[----:B--2---:R-:W-:Y:S02]  /*fa10*/  LEA.HI.X.SX32 R10, R8, UR6, 0x1, P0 ;  /* 0x00000006080a7c11 */ /* 0x004fe400080f0eff */
[----:B------:R-:W-:-:S04]  /*fa20*/  LEA R8, P0, R9, UR10, 0x2 ;  /* 0x0000000a09087c11 */ /* 0x000fc8000f8010ff */
[----:B------:R-:W-:-:S05]  /*fa30*/  LEA.HI.X R9, R9, UR11, R10, 0x2, P0 ;  /* 0x0000000b09097c11 */ /* 0x000fca00080f140a */
[----:B------:R-:W2:Y:S01]  /*fa40*/  LDG.E.STRONG.SYS R8, desc[UR8][R8.64] ;  /* 0x0000000808087981 */ /* 0x000ea2000c1f5900 */
[----:B------:R-:W-:-:S05]  /*fa50*/  LEA R11, R6, R17, 0x2 ;  /* 0x00000011060b7211 */ /* 0x000fca00078e10ff */
[----:B--2---:R2:W-:Y:S02]  /*fa60*/  STS [R11], R8 ;  /* 0x000000080b007388 */ /* 0x0045e40000000800 */
.L_x_224:
[----:B01----:R-:W-:Y:S05]  /*fa70*/  BSYNC.RECONVERGENT B0 ;  /* 0x0000000000007941 */ /* 0x003fea0003800200 */
.L_x_223:
[----:B------:R-:W-:Y:S01]  /*fa80*/  IMAD R6, R3, R0, RZ ;  /* 0x0000000003067224 */ /* 0x000fe200078e02ff */
[----:B------:R-:W-:Y:S04]  /*fa90*/  BSSY.RECONVERGENT B0, `(.L_x_230) ;  /* 0x000002e000007945 */ /* 0x000fe80003800200 */
[----:B------:R-:W-:-:S13]  /*faa0*/  ISETP.GE.AND P0, PT, R5, R6, PT ;  /* 0x000000060500720c */ /* 0x000fda0003f06270 */
[----:B------:R-:W-:Y:S05]  /*fab0*/  @P0 BRA `(.L_x_231) ;  /* 0x0000000000ac0947 */ /* 0x000fea0003800000 */
[----:B--23--:R-:W-:Y:S01]  /*fac0*/  IABS R8, R3 ;  /* 0x0000000300087213 */ /* 0x00cfe20000000000 */
[----:B------:R0:W1:Y:S01]  /*fad0*/  LDS R9, [R2+0xbfc0] ;  /* 0x00bfc00002097984 */ /* 0x0000620000000800 */
[----:B------:R-:W-:Y:S01]  /*fae0*/  VIADD R4, R4, 0xa338 ;  /* 0x0000a33804047836 */ /* 0x000fe20000000000 */
[----:B------:R-:W-:Y:S01]  /*faf0*/  ISETP.NE.AND P1, PT, R3, RZ, PT ;  /* 0x000000ff0300720c */ /* 0x000fe20003f25270 */
[----:B------:R-:W2:Y:S01]  /*fb00*/  I2F.RP R12, R8 ;  /* 0x00000008000c7306 */ /* 0x000ea20000209400 */
[----:B------:R-:W-:Y:S02]  /*fb10*/  IMAD.MOV.U32 R10, RZ, RZ, RZ ;  /* 0x000000ffff0a7224 */ /* 0x000fe400078e00ff */
[----:B------:R-:W-:Y:S01]  /*fb20*/  LEA R7, R7, R4, 0x18 ;  /* 0x0000000407077211 */ /* 0x000fe200078ec0ff */
[----:B------:R-:W-:-:S04]  /*fb30*/  IMAD R4, R6, UR4, RZ ;  /* 0x0000000406047c24 */ /* 0x000fc8000f8e02ff */
[----:B--2---:R-:W2:Y:S02]  /*fb40*/  MUFU.RCP R12, R12 ;  /* 0x0000000c000c7308 */ /* 0x004ea40000001000 */
[----:B--2---:R-:W-:Y:S01]  /*fb50*/  VIADD R11, R12, 0xffffffe ;  /* 0x0ffffffe0c0b7836 */ /* 0x004fe20000000000 */
[----:B------:R-:W-:-:S05]  /*fb60*/  MOV R12, R5 ;  /* 0x00000005000c7202 */ /* 0x000fca0000000f00 */
[----:B------:R-:W2:Y:S02]  /*fb70*/  F2I.FTZ.U32.TRUNC.NTZ R11, R11 ;  /* 0x0000000b000b7305 */ /* 0x000ea4000021f000 */
[----:B--2---:R-:W-:-:S04]  /*fb80*/  IMAD.MOV R13, RZ, RZ, -R11 ;  /* 0x000000ffff0d7224 */ /* 0x004fc800078e0a0b */
[----:B------:R-:W-:-:S04]  /*fb90*/  IMAD R13, R13, R8, RZ ;  /* 0x000000080d0d7224 */ /* 0x000fc800078e02ff */
[----:B------:R-:W-:Y:S01]  /*fba0*/  IMAD.HI.U32 R10, R11, R13, R10 ;  /* 0x0000000d0b0a7227 */ /* 0x000fe200078e000a */
[----:B01----:R-:W-:-:S07]  /*fbb0*/  LOP3.LUT R11, RZ, R3, RZ, 0x33, !PT ;  /* 0x00000003ff0b7212 */ /* 0x003fce00078e33ff */
.L_x_232:
[-C--:B------:R-:W-:Y:S02]  /*fbc0*/  IABS R13, R3.reuse ;  /* 0x00000003000d7213 */ /* 0x080fe40000000000 */
[----:B0-----:R-:W-:Y:S02]  /*fbd0*/  IABS R15, R12 ;  /* 0x0000000c000f7213 */ /* 0x001fe40000000000 */
[----:B------:R-:W-:Y:S01]  /*fbe0*/  LOP3.LUT R16, R12, R3, RZ, 0x3c, !PT ;  /* 0x000000030c107212 */ /* 0x000fe200078e3cff */
[----:B----4-:R-:W-:Y:S02]  /*fbf0*/  IMAD.MOV R14, RZ, RZ, -R13 ;  /* 0x000000ffff0e7224 */ /* 0x010fe400078e0a0d */
[----:B------:R-:W-:Y:S01]  /*fc00*/  IMAD.HI.U32 R13, R10, R15, RZ ;  /* 0x0000000f0a0d7227 */ /* 0x000fe200078e00ff */
[----:B------:R-:W-:-:S03]  /*fc10*/  ISETP.GE.AND P3, PT, R16, RZ, PT ;  /* 0x000000ff1000720c */ /* 0x000fc60003f66270 */
[----:B------:R-:W-:Y:S01]  /*fc20*/  IMAD R15, R13, R14, R15 ;  /* 0x0000000e0d0f7224 */ /* 0x000fe200078e020f */
[----:B------:R-:W-:-:S04]  /*fc30*/  IABS R14, R3 ;  /* 0x00000003000e7213 */ /* 0x000fc80000000000 */
[----:B------:R-:W-:-:S13]  /*fc40*/  ISETP.GT.U32.AND P2, PT, R8, R15, PT ;  /* 0x0000000f0800720c */ /* 0x000fda0003f44070 */
[----:B------:R-:W-:Y:S01]  /*fc50*/  @!P2 IMAD.IADD R15, R15, 0x1, -R14 ;  /* 0x000000010f0fa824 */ /* 0x000fe200078e0a0e */
[----:B------:R-:W-:Y:S01]  /*fc60*/  @!P2 IADD3 R13, PT, PT, R13, 0x1, RZ ;  /* 0x000000010d0da810 */ /* 0x000fe20007ffe0ff */
[----:B------:R-:W-:-:S03]  /*fc70*/  IMAD.IADD R14, R4, 0x1, R12 ;  /* 0x00000001040e7824 */ /* 0x000fc600078e020c */
[----:B------:R-:W-:Y:S01]  /*fc80*/  ISETP.GE.U32.AND P0, PT, R15, R8, PT ;  /* 0x000000080f00720c */ /* 0x000fe20003f06070 */
[----:B------:R-:W-:-:S06]  /*fc90*/  IMAD R15, R14, 0x4, R7 ;  /* 0x000000040e0f7824 */ /* 0x000fcc00078e0207 */
[----:B------:R-:W0:Y:S06]  /*fca0*/  LDS R15, [R15] ;  /* 0x000000000f0f7984 */ /* 0x000e2c0000000800 */
[----:B------:R-:W-:-:S04]  /*fcb0*/  @P0 VIADD R13, R13, 0x1 ;  /* 0x000000010d0d0836 */ /* 0x000fc80000000000 */
[----:B------:R-:W-:-:S05]  /*fcc0*/  @!P3 IMAD.MOV R13, RZ, RZ, -R13 ;  /* 0x000000ffff0db224 */ /* 0x000fca00078e0a0d */
[----:B------:R-:W-:-:S05]  /*fcd0*/  SEL R13, R11, R13, !P1 ;  /* 0x0000000d0b0d7207 */ /* 0x000fca0004800000 */
[----:B------:R-:W-:Y:S02]  /*fce0*/  IMAD.MOV R14, RZ, RZ, -R13 ;  /* 0x000000ffff0e7224 */ /* 0x000fe400078e0a0d */
[----:B------:R-:W-:Y:S02]  /*fcf0*/  IMAD R13, R9, R13, R0 ;  /* 0x0000000d090d7224 */ /* 0x000fe400078e0200 */
[----:B------:R-:W-:Y:S02]  /*fd00*/  IMAD R14, R3, R14, R12 ;  /* 0x0000000e030e7224 */ /* 0x000fe400078e020c */
[----:B------:R-:W-:Y:S02]  /*fd10*/  VIADD R12, R12, 0x400 ;  /* 0x000004000c0c7836 */ /* 0x000fe40000000000 */
[----:B------:R-:W-:-:S03]  /*fd20*/  IMAD.IADD R13, R13, 0x1, R14 ;  /* 0x000000010d0d7824 */ /* 0x000fc600078e020e */
[----:B------:R-:W-:Y:S02]  /*fd30*/  ISETP.GE.AND P0, PT, R12, R6, PT ;  /* 0x000000060c00720c */ /* 0x000fe40003f06270 */
[----:B------:R-:W-:-:S05]  /*fd40*/  LEA R14, R13, R2, 0x2 ;  /* 0x000000020d0e7211 */ /* 0x000fca00078e10ff */
[----:B0-----:R0:W-:Y:S06]  /*fd50*/  STS [R14], R15 ;  /* 0x0000000f0e007388 */ /* 0x0011ec0000000800 */
[----:B------:R-:W-:Y:S05]  /*fd60*/  @!P0 BRA `(.L_x_232) ;  /* 0xfffffffc00948947 */ /* 0x000fea000383ffff */
.L_x_231:
[----:B------:R-:W-:Y:S05]  /*fd70*/  BSYNC.RECONVERGENT B0 ;  /* 0x0000000000007941 */ /* 0x000fea0003800200 */
.L_x_230:
[----:B------:R-:W1:Y:S01]  /*fd80*/  S2UR UR7, SR_CgaCtaId ;  /* 0x00000000000779c3 */ /* 0x000e620000008800 */
[----:B------:R-:W-:Y:S01]  /*fd90*/  UMOV UR5, 0x400 ;  /* 0x0000040000057882 */ /* 0x000fe20000000000 */
[----:B------:R-:W-:Y:S01]  /*fda0*/  BSSY.RECONVERGENT B0, `(.L_x_233) ;  /* 0x000002e000007945 */ /* 0x000fe20003800200 */
[----:B-1----:R-:W-:-:S09]  /*fdb0*/  ULEA UR7, UR7, UR5, 0x18 ;  /* 0x0000000507077291 */ /* 0x002fd2000f8ec0ff */
[----:B------:R-:W1:Y:S02]  /*fdc0*/  LDS R2, [UR7+0xbfd0] ;  /* 0x00bfd007ff027984 */ /* 0x000e640008000800 */
[----:B-1----:R-:W-:-:S04]  /*fdd0*/  IMAD R9, R2, UR4, RZ ;  /* 0x0000000402097c24 */ /* 0x002fc8000f8e02ff */
[----:B------:R-:W-:-:S04]  /*fde0*/  IMAD R3, R0, 0x2, R9 ;  /* 0x0000000200037824 */ /* 0x000fc800078e0209 */
[----:B------:R-:W-:-:S05]  /*fdf0*/  IMAD R2, R0, R3, RZ ;  /* 0x0000000300027224 */ /* 0x000fca00078e02ff */
[----:B------:R-:W-:-:S13]  /*fe00*/  ISETP.GE.U32.AND P0, PT, R5, R2, PT ;  /* 0x000000020500720c */ /* 0x000fda0003f06070 */
[----:B------:R-:W-:Y:S05]  /*fe10*/  @P0 BRA `(.L_x_234) ;  /* 0x0000000000980947 */ /* 0x000fea0003800000 */
[----:B------:R-:W1:Y:S01]  /*fe20*/  I2F.U32.RP R4, R0 ;  /* 0x0000000000047306 */ /* 0x000e620000209000 */
[----:B------:R-:W-:Y:S01]  /*fe30*/  IMAD.MOV R7, RZ, RZ, -R0 ;  /* 0x000000ffff077224 */ /* 0x000fe200078e0a00 */
[----:B--2---:R-:W2:Y:S01]  /*fe40*/  LDS R11, [UR7+0xbfd8] ;  /* 0x00bfd807ff0b7984 */ /* 0x004ea20008000800 */
[----:B------:R-:W-:Y:S01]  /*fe50*/  ISETP.NE.U32.AND P2, PT, R0, RZ, PT ;  /* 0x000000ff0000720c */ /* 0x000fe20003f45070 */
[----:B------:R-:W5:Y:S01]  /*fe60*/  LDCU UR5, c[0x0][0x3b4] ;  /* 0x00007680ff0577ac */ /* 0x000f620008000800 */
[----:B------:R-:W0:Y:S03]  /*fe70*/  LDCU.64 UR10, c[0x0][0x380] ;  /* 0x00007000ff0a77ac */ /* 0x000e260008000a00 */
[----:B-1----:R-:W1:Y:S02]  /*fe80*/  MUFU.RCP R4, R4 ;  /* 0x0000000400047308 */ /* 0x002e640000001000 */
[----:B-1----:R-:W-:-:S06]  /*fe90*/  VIADD R2, R4, 0xffffffe ;  /* 0x0ffffffe04027836 */ /* 0x002fcc0000000000 */
[----:B------:R1:W3:Y:S02]  /*fea0*/  F2I.FTZ.U32.TRUNC.NTZ R3, R2 ;  /* 0x0000000200037305 */ /* 0x0002e4000021f000 */
[----:B-1----:R-:W-:Y:S02]  /*feb0*/  HFMA2 R2, -RZ, RZ, 0, 0 ;  /* 0x00000000ff027431 */ /* 0x002fe400000001ff */
[----:B---3--:R-:W-:-:S04]  /*fec0*/  IMAD R7, R7, R3, RZ ;  /* 0x0000000307077224 */ /* 0x008fc800078e02ff */
        /* <DEDUP_REMOVED lines=13> */
[----:B------:R-:W-:Y:S02]  /*ffa0*/  IMAD.IADD R3, R4, 0x1, -R0 ;  /* 0x0000000104037824 */ /* 0x000fe400078e0a00 */
[----:B------:R-:W-:Y:S02]  /*ffb0*/  IMAD.MOV R0, RZ, RZ, -R9 ;  /* 0x000000ffff007224 */ /* 0x000fe400078e0a09 */
[-C--:B--2---:R-:W-:Y:S02]  /*ffc0*/  IMAD R3, R2, R11.reuse, R3 ;  /* 0x0000000b02037224 */ /* 0x084fe400078e0203 */
[----:B-----5:R-:W-:-:S03]  /*ffd0*/  IMAD R0, R0, R11, UR5 ;  /* 0x0000000500007e24 */ /* 0x020fc6000f8e020b */
[----:B------:R-:W-:Y:S02]  /*ffe0*/  SHF.R.S32.HI R9, RZ, 0x1f, R3 ;  /* 0x0000001fff097819 */ /* 0x000fe40000011403 */
[----:B------:R-:W-:-:S04]  /*fff0*/  IADD3 R3, P0, PT, R0, R3, RZ ;  /* 0x0000000300037210 */ /* 0x000fc80007f1e0ff */
[----:B------:R-:W-:Y:S02]  /*10000*/  LEA.HI.X.SX32 R0, R0, R9, 0x1, P0 ;  /* 0x0000000900007211 */ /* 0x000fe400000f0eff */
[----:B0-----:R-:W-:-:S04]  /*10010*/  LEA R2, P0, R3, UR10, 0x2 ;  /* 0x0000000a03027c11 */ /* 0x001fc8000f8010ff */
[----:B------:R-:W-:Y:S02]  /*10020*/  LEA.HI.X R3, R3, UR11, R0, 0x2, P0 ;  /* 0x0000000b03037c11 */ /* 0x000fe400080f1400 */
[----:B------:R-:W0:Y:S04]  /*10030*/  LDS R0, [UR7+0xbfc0] ;  /* 0x00bfc007ff007984 */ /* 0x000e280008000800 */
[----:B------:R-:W2:Y:S01]  /*10040*/  LDG.E.STRONG.SYS R2, desc[UR8][R2.64] ;  /* 0x0000000802027981 */ /* 0x000ea2000c1f5900 */
[----:B0-----:R-:W-:-:S05]  /*10050*/  IMAD R0, R7, R0, R4 ;  /* 0x0000000007007224 */ /* 0x001fca00078e0204 */
[----:B------:R-:W-:-:S05]  /*10060*/  LEA R7, R0, UR7, 0x2 ;  /* 0x0000000700077c11 */ /* 0x000fca000f8e10ff */
[----:B--2---:R1:W-:Y:S02]  /*10070*/  STS [R7], R2 ;  /* 0x0000000207007388 */ /* 0x0043e40000000800 */
.L_x_234:
[----:B------:R-:W-:Y:S05]  /*10080*/  BSYNC.RECONVERGENT B0 ;  /* 0x0000000000007941 */ /* 0x000fea0003800200 */
.L_x_233:
[----:B------:R-:W-:Y:S06]  /*10090*/  MEMBAR.SC.GPU ;  /* 0x0000000000007992 */ /* 0x000fec0000002000 */
[----:B------:R-:W-:-:S00]  /*100a0*/  ERRBAR ;  /* 0x00000000000079ab */ /* 0x000fc00000000000 */
[----:B------:R-:W-:Y:S06]  /*100b0*/  CGAERRBAR ;  /* 0x00000000000075ab */ /* 0x000fec0000000000 */
[----:B------:R-:W-:Y:S02]  /*100c0*/  CCTL.IVALL ;  /* 0x00000000ff00798f */ /* 0x000fe40002000000 */
[----:B------:R-:W-:Y:S01]  /*100d0*/  BAR.SYNC.DEFER_BLOCKING 0x0 ;  /* 0x0000000000007b1d */ /* 0x000fe20000010000 */
[----:B------:R-:W-:-:S05]  /*100e0*/  UIADD3 UR5, UPT, UPT, UR4, 0x1, URZ ;  /* 0x0000000104057890 */ /* 0x000fca000fffe0ff */
[----:B------:R-:W-:Y:S01]  /*100f0*/  BSSY.RECONVERGENT B0, `(.L_x_235) ;  /* 0x00000f5000007945 */ /* 0x000fe20003800200 */
[----:B------:R-:W5:Y:S04]  /*10100*/  LDS R0, [UR7+0xbfc8] ;  /* 0x00bfc807ff007984 */ /* 0x000f680008000800 */
[----:B-1----:R-:W1:Y:S01]  /*10110*/  LDS R2, [UR7+0xbfd0] ;  /* 0x00bfd007ff027984 */ /* 0x002e620008000800 */
[----:B-----5:R-:W-:-:S04]  /*10120*/  IMAD R3, R0, UR4, R0 ;  /* 0x0000000400037c24 */ /* 0x020fc8000f8e0200 */
[----:B-1----:R-:W-:-:S05]  /*10130*/  IMAD R4, R3, R2, RZ ;  /* 0x0000000203047224 */ /* 0x002fca00078e02ff */
[----:B------:R-:W-:-:S13]  /*10140*/  ISETP.GE.AND P0, PT, R5, R4, PT ;  /* 0x000000040500720c */ /* 0x000fda0003f06270 */
[----:B------:R-:W-:Y:S05]  /*10150*/  @P0 BRA `(.L_x_236) ;  /* 0x0000000c00b80947 */ /* 0x000fea0003800000 */
[----:B------:R-:W1:Y:S01]  /*10160*/  LDS R3, [UR7+0xbfc0] ;  /* 0x00bfc007ff037984 */ /* 0x000e620008000800 */
[C---:B------:R-:W-:Y:S01]  /*10170*/  ISETP.GT.AND P0, PT, R2.reuse, -0x1, PT ;  /* 0xffffffff0200780c */ /* 0x040fe20003f04270 */
[C---:B--23--:R-:W-:Y:S01]  /*10180*/  IMAD.SHL.U32 R8, R2.reuse, 0x2, RZ ;  /* 0x0000000202087824 */ /* 0x04cfe200078e00ff */
[----:B------:R-:W-:Y:S01]  /*10190*/  IADD3 R7, PT, PT, -R2, RZ, RZ ;  /* 0x000000ff02077210 */ /* 0x000fe20007ffe1ff */
[----:B------:R-:W2:Y:S02]  /*101a0*/  LDS R6, [UR7+0xbfbc] ;  /* 0x00bfbc07ff067984 */ /* 0x000ea40008000800 */
[----:B------:R-:W-:-:S08]  /*101b0*/  VIADD R9, R8, 0x1 ;  /* 0x0000000108097836 */ /* 0x000fd00000000000 */
[----:B------:R-:W-:Y:S05]  /*101c0*/  @P0 BRA `(.L_x_237) ;  /* 0x0000000000c40947 */ /* 0x000fea0003800000 */
[-C--:B------:R-:W-:Y:S01]  /*101d0*/  IABS R8, R0.reuse ;  /* 0x0000000000087213 */ /* 0x080fe20000000000 */
[----:B------:R-:W-:Y:S01]  /*101e0*/  BSSY.RECONVERGENT B1, `(.L_x_238) ;  /* 0x000002e000017945 */ /* 0x000fe20003800200 */
[----:B------:R-:W-:Y:S01]  /*101f0*/  IABS R13, R0 ;  /* 0x00000000000d7213 */ /* 0x000fe20000000000 */
[----:B------:R-:W-:Y:S01]  /*10200*/  IMAD R7, R7, UR4, R0 ;  /* 0x0000000407077c24 */ /* 0x000fe2000f8e0200 */
[----:B------:R-:W3:Y:S01]  /*10210*/  I2F.RP R12, R8 ;  /* 0x00000008000c7306 */ /* 0x000ee20000209400 */
[----:B------:R-:W-:Y:S02]  /*10220*/  ISETP.NE.AND P1, PT, R0, RZ, PT ;  /* 0x000000ff0000720c */ /* 0x000fe40003f25270 */
[----:B----4-:R-:W-:-:S05]  /*10230*/  IADD3 R17, PT, PT, RZ, -R13, RZ ;  /* 0x8000000dff117210 */ /* 0x010fca0007ffe0ff */
[----:B---3--:R-:W3:Y:S02]  /*10240*/  MUFU.RCP R12, R12 ;  /* 0x0000000c000c7308 */ /* 0x008ee40000001000 */
[----:B---3--:R-:W-:Y:S01]  /*10250*/  VIADD R10, R12, 0xffffffe ;  /* 0x0ffffffe0c0a7836 */ /* 0x008fe20000000000 */
[----:B------:R-:W-:-:S05]  /*10260*/  IABS R12, R0 ;  /* 0x00000000000c7213 */ /* 0x000fca0000000000 */
[----:B------:R3:W4:Y:S02]  /*10270*/  F2I.FTZ.U32.TRUNC.NTZ R11, R10 ;  /* 0x0000000a000b7305 */ /* 0x000724000021f000 */
[----:B---3--:R-:W-:Y:S02]  /*10280*/  IMAD.MOV.U32 R10, RZ, RZ, RZ ;  /* 0x000000ffff0a7224 */ /* 0x008fe400078e00ff */
[----:B----4-:R-:W-:-:S04]  /*10290*/  IMAD.MOV R9, RZ, RZ, -R11 ;  /* 0x000000ffff097224 */ /* 0x010fc800078e0a0b */
[----:B------:R-:W-:-:S04]  /*102a0*/  IMAD R9, R9, R8, RZ ;  /* 0x0000000809097224 */ /* 0x000fc800078e02ff */
[----:B------:R-:W-:-:S04]  /*102b0*/  IMAD.HI.U32 R9, R11, R9, R10 ;  /* 0x000000090b097227 */ /* 0x000fc800078e000a */
[----:B------:R-:W-:Y:S02]  /*102c0*/  IMAD R10, R2, UR4, R2 ;  /* 0x00000004020a7c24 */ /* 0x000fe4000f8e0202 */
[----:B------:R-:W-:-:S07]  /*102d0*/  IMAD.MOV.U32 R11, RZ, RZ, R5 ;  /* 0x000000ffff0b7224 */ /* 0x000fce00078e0005 */
.L_x_239:
[----:B0-----:R-:W-:Y:S01]  /*102e0*/  IABS R14, R11 ;  /* 0x0000000b000e7213 */ /* 0x001fe20000000000 */
[----:B------:R-:W0:Y:S04]  /*102f0*/  LDCU UR10, c[0x0][0x360] ;  /* 0x00006c00ff0a77ac */ /* 0x000e280008000800 */
[----:B------:R-:W-:-:S04]  /*10300*/  IMAD.HI.U32 R13, R9, R14, RZ ;  /* 0x0000000e090d7227 */ /* 0x000fc800078e00ff */
[----:B------:R-:W-:Y:S01]  /*10310*/  IMAD R15, R13, R17, R14 ;  /* 0x000000110d0f7224 */ /* 0x000fe200078e020e */
[----:B------:R-:W-:-:S04]  /*10320*/  LOP3.LUT R14, R11, R0, RZ, 0x3c, !PT ;  /* 0x000000000b0e7212 */ /* 0x000fc800078e3cff */
[----:B------:R-:W-:Y:S02]  /*10330*/  ISETP.GT.U32.AND P2, PT, R8, R15, PT ;  /* 0x0000000f0800720c */ /* 0x000fe40003f44070 */
[----:B------:R-:W-:-:S11]  /*10340*/  ISETP.GE.AND P3, PT, R14, RZ, PT ;  /* 0x000000ff0e00720c */ /* 0x000fd60003f66270 */
[----:B------:R-:W-:Y:S02]  /*10350*/  @!P2 IMAD.IADD R15, R15, 0x1, -R12 ;  /* 0x000000010f0fa824 */ /* 0x000fe400078e0a0c */
[----:B------:R-:W-:-:S03]  /*10360*/  @!P2 VIADD R13, R13, 0x1 ;  /* 0x000000010d0da836 */ /* 0x000fc60000000000 */
[----:B------:R-:W-:-:S13]  /*10370*/  ISETP.GE.U32.AND P0, PT, R15, R8, PT ;  /* 0x000000080f00720c */ /* 0x000fda0003f06070 */
[----:B------:R-:W-:-:S05]  /*10380*/  @P0 VIADD R13, R13, 0x1 ;  /* 0x000000010d0d0836 */ /* 0x000fca0000000000 */
[----:B------:R-:W-:Y:S02]  /*10390*/  @!P3 IADD3 R13, PT, PT, -R13, RZ, RZ ;  /* 0x000000ff0d0db210 */ /* 0x000fe40007ffe1ff */
[----:B------:R-:W-:-:S04]  /*103a0*/  @!P1 LOP3.LUT R13, RZ, R0, RZ, 0x33, !PT ;  /* 0x00000000ff0d9212 */ /* 0x000fc800078e33ff */
[----:B------:R-:W-:Y:S01]  /*103b0*/  ISETP.GE.AND P0, PT, R13, R10, PT ;  /* 0x0000000a0d00720c */ /* 0x000fe20003f06270 */
[--C-:B------:R-:W-:Y:S02]  /*103c0*/  IMAD.MOV R14, RZ, RZ, -R13.reuse ;  /* 0x000000ffff0e7224 */ /* 0x100fe400078e0a0d */
[----:B--2---:R-:W-:Y:S02]  /*103d0*/  IMAD.IADD R16, R6, 0x1, R13 ;  /* 0x0000000106107824 */ /* 0x004fe400078e020d */
[----:B------:R-:W-:Y:S02]  /*103e0*/  IMAD R14, R0, R14, R11 ;  /* 0x0000000e000e7224 */ /* 0x000fe400078e020b */
[----:B0-----:R-:W-:-:S03]  /*103f0*/  VIADD R11, R11, UR10 ;  /* 0x0000000a0b0b7c36 */ /* 0x001fc60008000000 */
[----:B------:R-:W-:-:S04]  /*10400*/  ISETP.LT.AND P0, PT, R14, R7, !P0 ;  /* 0x000000070e00720c */ /* 0x000fc80004701270 */
[----:B------:R-:W-:Y:S01]  /*10410*/  ISETP.LT.OR P0, PT, R14, 0x1, !P0 ;  /* 0x000000010e00780c */ /* 0x000fe20004701670 */
[----:B------:R-:W-:-:S04]  /*10420*/  IMAD.IADD R14, R2, 0x1, R14 ;  /* 0x00000001020e7824 */ /* 0x000fc800078e020e */
[----:B-1----:R-:W-:-:S08]  /*10430*/  IMAD R13, R16, R3, R14 ;  /* 0x00000003100d7224 */ /* 0x002fd000078e020e */
[----:B------:R-:W0:Y:S01]  /*10440*/  @!P0 S2R R18, SR_CgaCtaId ;  /* 0x0000000000128919 */ /* 0x000e220000008800 */
[----:B------:R-:W-:-:S05]  /*10450*/  @!P0 MOV R15, 0x400 ;  /* 0x00000400000f8802 */ /* 0x000fca0000000f00 */
[----:B------:R-:W-:-:S05]  /*10460*/  @!P0 VIADD R15, R15, 0x3090 ;  /* 0x000030900f0f8836 */ /* 0x000fca0000000000 */
[----:B0-----:R-:W-:-:S04]  /*10470*/  @!P0 LEA R18, R18, R15, 0x18 ;  /* 0x0000000f12128211 */ /* 0x001fc800078ec0ff */
[----:B------:R-:W-:-:S05]  /*10480*/  @!P0 LEA R13, R13, R18, 0x2 ;  /* 0x000000120d0d8211 */ /* 0x000fca00078e10ff */
[----:B------:R3:W-:Y:S01]  /*10490*/  @!P0 STS [R13], RZ ;  /* 0x000000ff0d008388 */ /* 0x0007e20000000800 */
[----:B------:R-:W-:-:S13]  /*104a0*/  ISETP.GE.AND P0, PT, R11, R4, PT ;  /* 0x000000040b00720c */ /* 0x000fda0003f06270 */
[----:B---3--:R-:W-:Y:S05]  /*104b0*/  @!P0 BRA `(.L_x_239) ;  /* 0xfffffffc00888947 */ /* 0x008fea000383ffff */
[----:B------:R-:W-:Y:S05]  /*104c0*/  BSYNC.RECONVERGENT B1 ;  /* 0x0000000000017941 */ /* 0x000fea0003800200 */
.L_x_238:
[----:B------:R-:W-:Y:S05]  /*104d0*/  BRA `(.L_x_236) ;  /* 0x0000000800d87947 */ /* 0x000fea0003800000 */
.L_x_237:
[----:B------:R-:W-:-:S04]  /*104e0*/  LOP3.LUT R8, R8, 0x6, RZ, 0xc0, !PT ;  /* 0x0000000608087812 */ /* 0x000fc800078ec0ff */
[----:B------:R-:W-:Y:S02]  /*104f0*/  ISETP.GE.U32.AND P1, PT, R8, 0x3, PT ;  /* 0x000000030800780c */ /* 0x000fe40003f26070 */
[----:B------:R-:W-:Y:S01]  /*10500*/  LOP3.LUT R8, R9, 0xfffffff0, RZ, 0xc0, !PT ;  /* 0xfffffff009087812 */ /* 0x000fe200078ec0ff */
[----:B------:R-:W-:-:S10]  /*10510*/  IMAD.MOV.U32 R9, RZ, RZ, R5 ;  /* 0x000000ffff097224 */ /* 0x000fd400078e0005 */
.L_x_247:
[-C--:B0-----:R-:W-:Y:S01]  /*10520*/  IABS R13, R0.reuse ;  /* 0x00000000000d7213 */ /* 0x081fe20000000000 */
[----:B------:R-:W-:Y:S01]  /*10530*/  BSSY.RECONVERGENT B1, `(.L_x_240) ;  /* 0x00000ac000017945 */ /* 0x000fe20003800200 */
[----:B------:R-:W-:Y:S02]  /*10540*/  IABS R16, R9 ;  /* 0x0000000900107213 */ /* 0x000fe40000000000 */
[----:B0---4-:R-:W0:Y:S01]  /*10550*/  I2F.RP R14, R13 ;  /* 0x0000000d000e7306 */ /* 0x011e220000209400 */
[----:B------:R-:W-:-:S07]  /*10560*/  IABS R17, R0 ;  /* 0x0000000000117213 */ /* 0x000fce0000000000 */
[----:B0-----:R-:W0:Y:S02]  /*10570*/  MUFU.RCP R14, R14 ;  /* 0x0000000e000e7308 */ /* 0x001e240000001000 */
[----:B0-----:R-:W-:Y:S02]  /*10580*/  VIADD R10, R14, 0xffffffe ;  /* 0x0ffffffe0e0a7836 */ /* 0x001fe40000000000 */
[----:B------:R-:W-:-:S04]  /*10590*/  IMAD.MOV R14, RZ, RZ, -R17 ;  /* 0x000000ffff0e7224 */ /* 0x000fc800078e0a11 */
[----:B------:R0:W3:Y:S02]  /*105a0*/  F2I.FTZ.U32.TRUNC.NTZ R11, R10 ;  /* 0x0000000a000b7305 */ /* 0x0000e4000021f000 */
[----:B0-----:R-:W-:Y:S02]  /*105b0*/  IMAD.MOV.U32 R10, RZ, RZ, RZ ;  /* 0x000000ffff0a7224 */ /* 0x001fe400078e00ff */
[----:B---3--:R-:W-:-:S04]  /*105c0*/  IMAD.MOV R12, RZ, RZ, -R11 ;  /* 0x000000ffff0c7224 */ /* 0x008fc800078e0a0b */
[----:B------:R-:W-:Y:S01]  /*105d0*/  IMAD R15, R12, R13, RZ ;  /* 0x0000000d0c0f7224 */ /* 0x000fe200078e02ff */
[----:B------:R-:W-:-:S03]  /*105e0*/  MOV R12, R16 ;  /* 0x00000010000c7202 */ /* 0x000fc60000000f00 */
[----:B------:R-:W-:-:S04]  /*105f0*/  IMAD.HI.U32 R11, R11, R15, R10 ;  /* 0x0000000f0b0b7227 */ /* 0x000fc800078e000a */
[----:B------:R-:W-:Y:S02]  /*10600*/  IMAD.MOV R15, RZ, RZ, -R2 ;  /* 0x000000ffff0f7224 */ /* 0x000fe400078e0a02 */
[----:B------:R-:W-:-:S04]  /*10610*/  IMAD.HI.U32 R11, R11, R12, RZ ;  /* 0x0000000c0b0b7227 */ /* 0x000fc800078e00ff */
[----:B------:R-:W-:Y:S02]  /*10620*/  IMAD R10, R11, R14, R12 ;  /* 0x0000000e0b0a7224 */ /* 0x000fe400078e020c */
[----:B------:R-:W-:-:S03]  /*10630*/  IMAD R12, R2, UR4, R2 ;  /* 0x00000004020c7c24 */ /* 0x000fc6000f8e0202 */
[----:B------:R-:W-:-:S13]  /*10640*/  ISETP.GT.U32.AND P2, PT, R13, R10, PT ;  /* 0x0000000a0d00720c */ /* 0x000fda0003f44070 */
[----:B------:R-:W-:Y:S02]  /*10650*/  @!P2 IMAD.IADD R10, R10, 0x1, -R13 ;  /* 0x000000010a0aa824 */ /* 0x000fe400078e0a0d */
[----:B------:R-:W-:Y:S01]  /*10660*/  @!P2 VIADD R11, R11, 0x1 ;  /* 0x000000010b0ba836 */ /* 0x000fe20000000000 */
[----:B------:R-:W-:Y:S02]  /*10670*/  ISETP.NE.AND P2, PT, R0, RZ, PT ;  /* 0x000000ff0000720c */ /* 0x000fe40003f45270 */
[----:B------:R-:W-:Y:S02]  /*10680*/  ISETP.GE.U32.AND P0, PT, R10, R13, PT ;  /* 0x0000000d0a00720c */ /* 0x000fe40003f06070 */
[----:B------:R-:W-:-:S04]  /*10690*/  LOP3.LUT R10, R9, R0, RZ, 0x3c, !PT ;  /* 0x00000000090a7212 */ /* 0x000fc800078e3cff */
[----:B------:R-:W-:Y:S01]  /*106a0*/  ISETP.GE.AND P3, PT, R10, RZ, PT ;  /* 0x000000ff0a00720c */ /* 0x000fe20003f66270 */
[----:B------:R-:W-:-:S06]  /*106b0*/  IMAD R10, R15, UR4, R0 ;  /* 0x000000040f0a7c24 */ /* 0x000fcc000f8e0200 */
[----:B------:R-:W-:-:S06]  /*106c0*/  @P0 IADD3 R11, PT, PT, R11, 0x1, RZ ;  /* 0x000000010b0b0810 */ /* 0x000fcc0007ffe0ff */
[----:B------:R-:W-:Y:S01]  /*106d0*/  @!P3 IMAD.MOV R11, RZ, RZ, -R11 ;  /* 0x000000ffff0bb224 */ /* 0x000fe200078e0a0b */
[----:B------:R-:W-:-:S04]  /*106e0*/  @!P2 LOP3.LUT R11, RZ, R0, RZ, 0x33, !PT ;  /* 0x00000000ff0ba212 */ /* 0x000fc800078e33ff */
[----:B------:R-:W-:Y:S01]  /*106f0*/  ISETP.GE.AND P0, PT, R11, R12, PT ;  /* 0x0000000c0b00720c */ /* 0x000fe20003f06270 */
[----:B------:R-:W-:-:S04]  /*10700*/  IMAD.MOV R13, RZ, RZ, -R11 ;  /* 0x000000ffff0d7224 */ /* 0x000fc800078e0a0b */
[----:B------:R-:W-:-:S05]  /*10710*/  IMAD R13, R0, R13, R9 ;  /* 0x0000000d000d7224 */ /* 0x000fca00078e0209 */
[----:B------:R-:W-:-:S04]  /*10720*/  ISETP.LT.AND P0, PT, R13, R10, !P0 ;  /* 0x0000000a0d00720c */ /* 0x000fc80004701270 */
[----:B------:R-:W-:-:S13]  /*10730*/  ISETP.LT.OR P0, PT, R13, 0x1, !P0 ;  /* 0x000000010d00780c */ /* 0x000fda0004701670 */
[----:B------:R-:W-:Y:S05]  /*10740*/  @P0 BRA `(.L_x_241) ;  /* 0x0000000800280947 */ /* 0x000fea0003800000 */
[C---:B------:R-:W-:Y:S01]  /*10750*/  IMAD.IADD R10, R2.reuse, 0x1, R13 ;  /* 0x00000001020a7824 */ /* 0x040fe200078e020d */
[----:B------:R-:W-:Y:S01]  /*10760*/  IADD3 R13, PT, PT, R2, R11, RZ ;  /* 0x0000000b020d7210 */ /* 0x000fe20007ffe0ff */
[----:B------:R-:W-:Y:S02]  /*10770*/  IMAD.MOV.U32 R14, RZ, RZ, RZ ;  /* 0x000000ffff0e7224 */ /* 0x000fe400078e00ff */
[----:B------:R-:W-:Y:S02]  /*10780*/  IMAD.MOV.U32 R12, RZ, RZ, R7 ;  /* 0x000000ffff0c7224 */ /* 0x000fe400078e0007 */
[----:B-1----:R-:W-:-:S07]  /*10790*/  IMAD R13, R13, R3, R10 ;  /* 0x000000030d0d7224 */ /* 0x002fce00078e020a */
.L_x_246:
[C---:B------:R-:W-:Y:S01]  /*107a0*/  ISETP.GE.U32.AND P0, PT, R2.reuse, 0x8, PT ;  /* 0x000000080200780c */ /* 0x040fe20003f06070 */
[----:B------:R-:W-:Y:S01]  /*107b0*/  IMAD.SHL.U32 R15, R2, 0x2, RZ ;  /* 0x00000002020f7824 */ /* 0x000fe200078e00ff */
[----:B------:R-:W-:Y:S01]  /*107c0*/  ISETP.NE.AND P3, PT, R12, R2, PT ;  /* 0x000000020c00720c */ /* 0x000fe20003f65270 */
[----:B------:R-:W-:-:S03]  /*107d0*/  IMAD.MOV.U32 R17, RZ, RZ, R7 ;  /* 0x000000ffff117224 */ /* 0x000fc600078e0007 */
[----:B------:R-:W-:-:S04]  /*107e0*/  LOP3.LUT R16, R15, 0xe, RZ, 0xc0, !PT ;  /* 0x0000000e0f107812 */ /* 0x000fc800078ec0ff */
[----:B------:R-:W-:Y:S01]  /*107f0*/  ISETP.GE.U32.AND P2, PT, R16, 0x7, PT ;  /* 0x000000071000780c */ /* 0x000fe20003f46070 */
[----:B------:R-:W-:Y:S02]  /*10800*/  IMAD R16, R12, R3, R13 ;  /* 0x000000030c107224 */ /* 0x000fe400078e020d */
[----:B------:R-:W-:Y:S10]  /*10810*/  @!P0 BRA `(.L_x_242) ;  /* 0x0000000000888947 */ /* 0x000ff40003800000 */
[----:B------:R-:W0:Y:S01]  /*10820*/  S2UR UR11, SR_CgaCtaId ;  /* 0x00000000000b79c3 */ /* 0x000e220000008800 */
[----:B------:R-:W-:Y:S01]  /*10830*/  MOV R17, R7 ;  /* 0x0000000700117202 */ /* 0x000fe20000000f00 */
[----:B------:R-:W-:Y:S02]  /*10840*/  UMOV UR10, 0x400 ;  /* 0x00000400000a7882 */ /* 0x000fe40000000000 */
[----:B0-----:R-:W-:-:S12]  /*10850*/  ULEA UR10, UR11, UR10, 0x18 ;  /* 0x0000000a0b0a7291 */ /* 0x001fd8000f8ec0ff */
.L_x_243:
        /* <DEDUP_REMOVED lines=8> */
[----:B------:R-:W3:Y:S04]  /*108e0*/  LDS R22, [R18+0x14] ;  /* 0x0000140012167984 */ /* 0x000ee80000000800 */
[----:B------:R-:W-:Y:S04]  /*108f0*/  LDS R19, [R18+0x18] ;  /* 0x0000180012137984 */ /* 0x000fe80000000800 */
[----:B------:R-:W4:Y:S01]  /*10900*/  LDS R20, [R18+0x1c] ;  /* 0x00001c0012147984 */ /* 0x000f220000000800 */
[----:B0-----:R-:W-:-:S03]  /*10910*/  IADD3 R23, PT, PT, R24, R23, R14 ;  /* 0x0000001718177210 */ /* 0x001fc60007ffe00e */
[----:B------:R-:W-:Y:S01]  /*10920*/  LDS R14, [R18+0x20] ;  /* 0x00002000120e7984 */ /* 0x000fe20000000800 */
[----:B-1----:R-:W-:-:S03]  /*10930*/  IADD3 R25, PT, PT, R25, R26, R23 ;  /* 0x0000001a19197210 */ /* 0x002fc60007ffe017 */
[----:B------:R-:W0:Y:S01]  /*10940*/  LDS R23, [R18+0x24] ;  /* 0x0000240012177984 */ /* 0x000e220000000800 */
[----:B---3--:R-:W-:-:S03]  /*10950*/  IADD3 R25, PT, PT, R22, R21, R25 ;  /* 0x0000001516197210 */ /* 0x008fc60007ffe019 */
[----:B------:R-:W-:Y:S04]  /*10960*/  LDS R21, [R18+0x28] ;  /* 0x0000280012157984 */ /* 0x000fe80000000800 */
[----:B------:R-:W1:Y:S01]  /*10970*/  LDS R22, [R18+0x2c] ;  /* 0x00002c0012167984 */ /* 0x000e620000000800 */
[----:B----4-:R-:W-:-:S03]  /*10980*/  IADD3 R20, PT, PT, R20, R19, R25 ;  /* 0x0000001314147210 */ /* 0x010fc60007ffe019 */
[----:B------:R-:W-:Y:S04]  /*10990*/  LDS R25, [R18+0x30] ;  /* 0x0000300012197984 */ /* 0x000fe80000000800 */
[----:B------:R-:W3:Y:S04]  /*109a0*/  LDS R24, [R18+0x34] ;  /* 0x0000340012187984 */ /* 0x000ee80000000800 */
[----:B------:R-:W-:Y:S04]  /*109b0*/  LDS R19, [R18+0x38] ;  /* 0x0000380012137984 */ /* 0x000fe80000000800 */
[----:B------:R-:W4:Y:S01]  /*109c0*/  LDS R26, [R18+0x3c] ;  /* 0x00003c00121a7984 */ /* 0x000f220000000800 */
[----:B0-----:R-:W-:Y:S01]  /*109d0*/  IADD3 R14, PT, PT, R23, R14, R20 ;  /* 0x0000000e170e7210 */ /* 0x001fe20007ffe014 */
[----:B------:R-:W-:-:S05]  /*109e0*/  IMAD.IADD R23, R2, 0x1, R17 ;  /* 0x0000000102177824 */ /* 0x000fca00078e0211 */
[----:B------:R-:W-:Y:S02]  /*109f0*/  ISETP.NE.AND P0, PT, R23, R8, PT ;  /* 0x000000081700720c */ /* 0x000fe40003f05270 */
[----:B-1----:R-:W-:-:S04]  /*10a00*/  IADD3 R14, PT, PT, R22, R21, R14 ;  /* 0x00000015160e7210 */ /* 0x002fc80007ffe00e */
[----:B---3--:R-:W-:-:S04]  /*10a10*/  IADD3 R14, PT, PT, R24, R25, R14 ;  /* 0x00000019180e7210 */ /* 0x008fc80007ffe00e */
[----:B----4-:R-:W-:-:S03]  /*10a20*/  IADD3 R14, PT, PT, R26, R19, R14 ;  /* 0x000000131a0e7210 */ /* 0x010fc60007ffe00e */
[----:B------:R-:W-:Y:S05]  /*10a30*/  @P0 BRA `(.L_x_243) ;  /* 0xfffffffc00880947 */ /* 0x000fea000383ffff */
.L_x_242:
        /* <DEDUP_REMOVED lines=15> */
[----:B0-----:R-:W-:-:S04]  /*10b30*/  IADD3 R19, PT, PT, R20, R19, R14 ;  /* 0x0000001314137210 */ /* 0x001fc80007ffe00e */
[----:B-1----:R-:W-:-:S04]  /*10b40*/  IADD3 R19, PT, PT, R21, R22, R19 ;  /* 0x0000001615137210 */ /* 0x002fc80007ffe013 */
[----:B---3--:R-:W-:-:S04]  /*10b50*/  IADD3 R19, PT, PT, R23, R24, R19 ;  /* 0x0000001817137210 */ /* 0x008fc80007ffe013 */
[----:B----4-:R-:W-:-:S07]  /*10b60*/  IADD3 R14, PT, PT, R25, R26, R19 ;  /* 0x0000001a190e7210 */ /* 0x010fce0007ffe013 */
.L_x_244:
        /* <DEDUP_REMOVED lines=14> */
.L_x_245:
        /* <DEDUP_REMOVED lines=10> */
[----:B0-----:R-:W-:-:S04]  /*10cf0*/  IADD3 R14, PT, PT, R17, R14, RZ ;  /* 0x0000000e110e7210 */ /* 0x001fc80007ffe0ff */
[----:B-1----:R-:W-:Y:S01]  /*10d00*/  @!P0 IADD3 R14, PT, PT, R16, R19, R14 ;  /* 0x00000013100e8210 */ /* 0x002fe20007ffe00e */
[----:B------:R-:W-:Y:S06]  /*10d10*/  @P3 BRA `(.L_x_246) ;  /* 0xfffffff800a03947 */ /* 0x000fec000383ffff */
[----:B------:R-:W-:Y:S01]  /*10d20*/  VIADD R17, R15, 0x1 ;  /* 0x000000010f117836 */ /* 0x000fe20000000000 */
[----:B------:R-:W-:Y:S01]  /*10d30*/  IABS R20, R14 ;  /* 0x0000000e00147213 */ /* 0x000fe20000000000 */
[----:B------:R-:W-:Y:S01]  /*10d40*/  UIADD3 UR10, UPT, UPT, UR10, 0x3090, URZ ;  /* 0x000030900a0a7890 */ /* 0x000fe2000fffe0ff */
[----:B--2---:R-:W-:Y:S02]  /*10d50*/  IMAD.IADD R11, R6, 0x1, R11 ;  /* 0x00000001060b7824 */ /* 0x004fe400078e020b */
[-C--:B------:R-:W-:Y:S01]  /*10d60*/  IABS R15, R17.reuse ;  /* 0x00000011000f7213 */ /* 0x080fe20000000000 */
[----:B------:R-:W-:Y:S01]  /*10d70*/  ULEA UR10, UR11, UR10, 0x18 ;  /* 0x0000000a0b0a7291 */ /* 0x000fe2000f8ec0ff */
[----:B------:R-:W-:Y:S01]  /*10d80*/  IABS R21, R17 ;  /* 0x0000001100157213 */ /* 0x000fe20000000000 */
[----:B------:R-:W-:Y:S01]  /*10d90*/  IMAD R11, R11, R3, R10 ;  /* 0x000000030b0b7224 */ /* 0x000fe200078e020a */
[----:B------:R-:W0:Y:S01]  /*10da0*/  I2F.RP R16, R15 ;  /* 0x0000000f00107306 */ /* 0x000e220000209400 */
[----:B------:R-:W-:-:S02]  /*10db0*/  LOP3.LUT R14, R14, R17, RZ, 0x3c, !PT ;  /* 0x000000110e0e7212 */ /* 0x000fc400078e3cff */
[----:B------:R-:W-:Y:S01]  /*10dc0*/  IMAD.MOV R21, RZ, RZ, -R21 ;  /* 0x000000ffff157224 */ /* 0x000fe200078e0a15 */
[----:B------:R-:W-:Y:S02]  /*10dd0*/  LEA R10, R11, UR10, 0x2 ;  /* 0x0000000a0b0a7c11 */ /* 0x000fe4000f8e10ff */
[----:B------:R-:W-:Y:S02]  /*10de0*/  ISETP.GE.AND P3, PT, R14, RZ, PT ;  /* 0x000000ff0e00720c */ /* 0x000fe40003f66270 */
[----:B0-----:R-:W0:Y:S02]  /*10df0*/  MUFU.RCP R16, R16 ;  /* 0x0000001000107308 */ /* 0x001e240000001000 */
[----:B0-----:R-:W-:-:S06]  /*10e00*/  VIADD R12, R16, 0xffffffe ;  /* 0x0ffffffe100c7836 */ /* 0x001fcc0000000000 */
[----:B------:R0:W1:Y:S02]  /*10e10*/  F2I.FTZ.U32.TRUNC.NTZ R13, R12 ;  /* 0x0000000c000d7305 */ /* 0x000064000021f000 */
[----:B0-----:R-:W-:Y:S02]  /*10e20*/  HFMA2 R12, -RZ, RZ, 0, 0 ;  /* 0x00000000ff0c7431 */ /* 0x001fe400000001ff */
[----:B-1----:R-:W-:-:S04]  /*10e30*/  IMAD.MOV R18, RZ, RZ, -R13 ;  /* 0x000000ffff127224 */ /* 0x002fc800078e0a0d */
[----:B------:R-:W-:Y:S02]  /*10e40*/  IMAD R19, R18, R15, RZ ;  /* 0x0000000f12137224 */ /* 0x000fe400078e02ff */
[----:B------:R-:W-:Y:S02]  /*10e50*/  IMAD.MOV.U32 R18, RZ, RZ, R20 ;  /* 0x000000ffff127224 */ /* 0x000fe400078e0014 */
[----:B------:R-:W-:Y:S01]  /*10e60*/  IMAD.HI.U32 R13, R13, R19, R12 ;  /* 0x000000130d0d7227 */ /* 0x000fe200078e000c */
[----:B------:R-:W-:-:S05]  /*10e70*/  LOP3.LUT R19, RZ, R17, RZ, 0x33, !PT ;  /* 0x00000011ff137212 */ /* 0x000fca00078e33ff */
        /* <DEDUP_REMOVED lines=18> */
[----:B------:R-:W-:-:S13]  /*10fa0*/  ISETP.GE.U32.AND P2, PT, R14, R15, PT ;  /* 0x0000000f0e00720c */ /* 0x000fda0003f46070 */
[----:B------:R-:W-:-:S05]  /*10fb0*/  @P2 VIADD R13, R13, 0x1 ;  /* 0x000000010d0d2836 */ /* 0x000fca0000000000 */
[----:B------:R-:W-:-:S04]  /*10fc0*/  @!P4 IADD3 R13, PT, PT, -R13, RZ, RZ ;  /* 0x000000ff0d0dc210 */ /* 0x000fc80007ffe1ff */
[----:B------:R-:W-:-:S05]  /*10fd0*/  SEL R13, R19, R13, !P0 ;  /* 0x0000000d130d7207 */ /* 0x000fca0004000000 */
[----:B------:R0:W-:Y:S02]  /*10fe0*/  STS [R10], R13 ;  /* 0x0000000d0a007388 */ /* 0x0001e40000000800 */
.L_x_241:
[----:B------:R-:W-:Y:S05]  /*10ff0*/  BSYNC.RECONVERGENT B1 ;  /* 0x0000000000017941 */ /* 0x000fea0003800200 */
.L_x_240:
[----:B------:R-:W3:Y:S02]  /*11000*/  LDCU UR10, c[0x0][0x360] ;  /* 0x00006c00ff0a77ac */ /* 0x000ee40008000800 */
[----:B---3--:R-:W-:-:S05]  /*11010*/  VIADD R9, R9, UR10 ;  /* 0x0000000a09097c36 */ /* 0x008fca0008000000 */
[----:B------:R-:W-:-:S13]  /*11020*/  ISETP.GE.AND P0, PT, R9, R4, PT ;  /* 0x000000040900720c */ /* 0x000fda0003f06270 */
[----:B------:R-:W-:Y:S05]  /*11030*/  @!P0 BRA `(.L_x_247) ;  /* 0xfffffff400388947 */ /* 0x000fea000383ffff */
.L_x_236:
[----:B------:R-:W-:Y:S05]  /*11040*/  BSYNC.RECONVERGENT B0 ;  /* 0x0000000000007941 */ /* 0x000fea0003800200 */
.L_x_235:
[----:B------:R-:W2:Y:S01]  /*11050*/  S2R R0, SR_CgaCtaId ;  /* 0x0000000000007919 */ /* 0x000ea20000008800 */
[----:B-1----:R-:W-:-:S04]  /*11060*/  MOV R3, 0x400 ;  /* 0x0000040000037802 */ /* 0x002fc80000000f00 */
[----:B--23--:R-:W-:Y:S01]  /*11070*/  LEA R12, R0, R3, 0x18 ;  /* 0x00000003000c7211 */ /* 0x00cfe200078ec0ff */
[----:B------:R-:W-:Y:S06]  /*11080*/  MEMBAR.SC.GPU ;  /* 0x0000000000007992 */ /* 0x000fec0000002000 */
[----:B------:R-:W-:-:S00]  /*11090*/  ERRBAR ;  /* 0x00000000000079ab */ /* 0x000fc00000000000 */
[----:B------:R-:W-:Y:S06]  /*110a0*/  CGAERRBAR ;  /* 0x00000000000075ab */ /* 0x000fec0000000000 */
[----:B------:R-:W-:Y:S02]  /*110b0*/  CCTL.IVALL ;  /* 0x00000000ff00798f */ /* 0x000fe40002000000 */
[----:B------:R-:W-:Y:S06]  /*110c0*/  BAR.SYNC.DEFER_BLOCKING 0x0 ;  /* 0x0000000000007b1d */ /* 0x000fec0000010000 */
[----:B------:R-:W-:Y:S01]  /*110d0*/  BSSY.RECONVERGENT B0, `(.L_x_248) ;  /* 0x0000028000007945 */ /* 0x000fe20003800200 */
[----:B------:R-:W0:Y:S04]  /*110e0*/  LDS R4, [R12+0xbfd0] ;  /* 0x00bfd0000c047984 */ /* 0x000e280000000800 */
[----:B------:R-:W1:Y:S01]  /*110f0*/  LDS R2, [R12+0xbfbc] ;  /* 0x00bfbc000c027984 */ /* 0x000e620000000800 */
[----:B0-----:R-:W-:-:S04]  /*11100*/  IMAD R15, R4, UR4, RZ ;  /* 0x00000004040f7c24 */ /* 0x001fc8000f8e02ff */
[----:B-1----:R-:W-:-:S04]  /*11110*/  IMAD.IADD R7, R15, 0x1, R2 ;  /* 0x000000010f077824 */ /* 0x002fc800078e0202 */
[----:B------:R-:W-:-:S05]  /*11120*/  IMAD R4, R2, R7, RZ ;  /* 0x0000000702047224 */ /* 0x000fca00078e02ff */
[----:B------:R-:W-:-:S13]  /*11130*/  ISETP.GE.U32.AND P0, PT, R5, R4, PT ;  /* 0x000000040500720c */ /* 0x000fda0003f06070 */
[----:B------:R-:W-:Y:S05]  /*11140*/  @P0 BRA `(.L_x_249) ;  /* 0x0000000000800947 */ /* 0x000fea0003800000 */
[----:B------:R-:W0:Y:S01]  /*11150*/  I2F.U32.RP R4, R2 ;  /* 0x0000000200047306 */ /* 0x000e220000209000 */
[----:B------:R-:W-:Y:S01]  /*11160*/  IMAD.MOV R9, RZ, RZ, -R2 ;  /* 0x000000ffff097224 */ /* 0x000fe200078e0a02 */
[----:B------:R-:W-:-:S06]  /*11170*/  ISETP.NE.U32.AND P2, PT, R2, RZ, PT ;  /* 0x000000ff0200720c */ /* 0x000fcc0003f45070 */
[----:B0-----:R-:W0:Y:S02]  /*11180*/  MUFU.RCP R4, R4 ;  /* 0x0000000400047308 */ /* 0x001e240000001000 */
[----:B0-----:R-:W-:-:S06]  /*11190*/  VIADD R6, R4, 0xffffffe ;  /* 0x0ffffffe04067836 */ /* 0x001fcc0000000000 */
[----:B------:R0:W1:Y:S02]  /*111a0*/  F2I.FTZ.U32.TRUNC.NTZ R7, R6 ;  /* 0x0000000600077305 */ /* 0x000064000021f000 */
[----:B0-----:R-:W-:Y:S01]  /*111b0*/  MOV R6, RZ ;  /* 0x000000ff00067202 */ /* 0x001fe20000000f00 */
[----:B-1----:R-:W-:-:S04]  /*111c0*/  IMAD R9, R9, R7, RZ ;  /* 0x0000000709097224 */ /* 0x002fc800078e02ff */
[----:B------:R-:W-:-:S06]  /*111d0*/  IMAD.HI.U32 R8, R7, R9, R6 ;  /* 0x0000000907087227 */ /* 0x000fcc00078e0006 */
[----:B------:R-:W-:Y:S02]  /*111e0*/  IMAD.HI.U32 R7, R8, R5, RZ ;  /* 0x0000000508077227 */ /* 0x000fe400078e00ff */
[----:B------:R-:W0:Y:S02]  /*111f0*/  LDS.128 R8, [R12+0xbfc0] ;  /* 0x00bfc0000c087984 */ /* 0x000e240000000c00 */
[----:B------:R-:W-:-:S04]  /*11200*/  IMAD.MOV R13, RZ, RZ, -R7 ;  /* 0x000000ffff0d7224 */ /* 0x000fc800078e0a07 */
[----:B------:R-:W-:-:S05]  /*11210*/  IMAD R13, R2, R13, R5 ;  /* 0x0000000d020d7224 */ /* 0x000fca00078e0205 */
[----:B------:R-:W-:-:S13]  /*11220*/  ISETP.GE.U32.AND P0, PT, R13, R2, PT ;  /* 0x000000020d00720c */ /* 0x000fda0003f06070 */
[----:B------:R-:W-:Y:S02]  /*11230*/  @P0 IMAD.IADD R13, R13, 0x1, -R2 ;  /* 0x000000010d0d0824 */ /* 0x000fe400078e0a02 */
[----:B------:R-:W-:-:S03]  /*11240*/  @P0 VIADD R7, R7, 0x1 ;  /* 0x0000000107070836 */ /* 0x000fc60000000000 */
[----:B------:R-:W-:Y:S01]  /*11250*/  ISETP.GE.U32.AND P1, PT, R13, R2, PT ;  /* 0x000000020d00720c */ /* 0x000fe20003f26070 */
[----:B0-----:R-:W-:-:S12]  /*11260*/  VIADD R9, R3, 0x6120 ;  /* 0x0000612003097836 */ /* 0x001fd80000000000 */
[----:B------:R-:W-:Y:S01]  /*11270*/  @P1 VIADD R7, R7, 0x1 ;  /* 0x0000000107071836 */ /* 0x000fe20000000000 */
[----:B------:R-:W-:Y:S01]  /*11280*/  @!P2 LOP3.LUT R7, RZ, R2, RZ, 0x33, !PT ;  /* 0x00000002ff07a212 */ /* 0x000fe200078e33ff */
[----:B------:R-:W-:Y:S01]  /*11290*/  IMAD.IADD R11, R2, 0x1, R11 ;  /* 0x00000001020b7824 */ /* 0x000fe200078e020b */
[----:B------:R-:W-:Y:S02]  /*112a0*/  LEA R9, R0, R9, 0x18 ;  /* 0x0000000900097211 */ /* 0x000fe400078ec0ff */
[----:B------:R-:W-:-:S05]  /*112b0*/  IADD3 R13, PT, PT, -R7, RZ, RZ ;  /* 0x000000ff070d7210 */ /* 0x000fca0007ffe1ff */
[C---:B------:R-:W-:Y:S02]  /*112c0*/  IMAD R13, R2.reuse, R13, R5 ;  /* 0x0000000d020d7224 */ /* 0x040fe400078e0205 */
[----:B------:R-:W-:-:S03]  /*112d0*/  IMAD R2, R2, UR4, RZ ;  /* 0x0000000402027c24 */ /* 0x000fc6000f8e02ff */
[----:B------:R-:W-:Y:S01]  /*112e0*/  IADD3 R10, PT, PT, R13, R10, -R15 ;  /* 0x0000000a0d0a7210 */ /* 0x000fe20007ffe80f */
[----:B------:R-:W-:-:S04]  /*112f0*/  IMAD R2, R2, R11, R5 ;  /* 0x0000000b02027224 */ /* 0x000fc800078e0205 */
[----:B------:R-:W-:Y:S02]  /*11300*/  IMAD R7, R7, R8, R10 ;  /* 0x0000000807077224 */ /* 0x000fe400078e020a */
[----:B------:R-:W-:Y:S02]  /*11310*/  IMAD R2, R2, 0x4, R9 ;  /* 0x0000000402027824 */ /* 0x000fe400078e0209 */
[----:B------:R-:W-:-:S06]  /*11320*/  IMAD R7, R7, 0x4, R12 ;  /* 0x0000000407077824 */ /* 0x000fcc00078e020c */
[----:B------:R-:W0:Y:S04]  /*11330*/  LDS R7, [R7] ;  /* 0x0000000007077984 */ /* 0x000e280000000800 */
[----:B0-----:R0:W-:Y:S02]  /*11340*/  STS [R2], R7 ;  /* 0x0000000702007388 */ /* 0x0011e40000000800 */
.L_x_249:
[----:B------:R-:W-:Y:S05]  /*11350*/  BSYNC.RECONVERGENT B0 ;  /* 0x0000000000007941 */ /* 0x000fea0003800200 */
.L_x_248:
[----:B------:R-:W-:Y:S06]  /*11360*/  MEMBAR.SC.GPU ;  /* 0x0000000000007992 */ /* 0x000fec0000002000 */
[----:B------:R-:W-:-:S00]  /*11370*/  ERRBAR ;  /* 0x00000000000079ab */ /* 0x000fc00000000000 */
[----:B------:R-:W-:Y:S06]  /*11380*/  CGAERRBAR ;  /* 0x00000000000075ab */ /* 0x000fec0000000000 */
[----:B------:R-:W-:Y:S02]  /*11390*/  CCTL.IVALL ;  /* 0x00000000ff00798f */ /* 0x000fe40002000000 */
[----:B------:R-:W-:Y:S06]  /*113a0*/  BAR.SYNC.DEFER_BLOCKING 0x0 ;  /* 0x0000000000007b1d */ /* 0x000fec0000010000 */
[----:B------:R-:W-:Y:S01]  /*113b0*/  BSSY.RECONVERGENT B0, `(.L_x_250) ;  /* 0x0000010000007945 */ /* 0x000fe20003800200 */
[----:B0-----:R-:W0:Y:S02]  /*113c0*/  LDS.64 R6, [R12+0xbfc0] ;  /* 0x00bfc0000c067984 */ /* 0x001e240000000a00 */
[----:B0-----:R-:W-:-:S05]  /*113d0*/  IMAD R6, R6, R7, RZ ;  /* 0x0000000706067224 */ /* 0x001fca00078e02ff */
[----:B------:R-:W-:-:S13]  /*113e0*/  ISETP.GE.AND P0, PT, R5, R6, PT ;  /* 0x000000060500720c */ /* 0x000fda0003f06270 */
[----:B------:R-:W-:Y:S05]  /*113f0*/  @P0 BRA `(.L_x_251) ;  /* 0x00000000002c0947 */ /* 0x000fea0003800000 */
[----:B------:R-:W-:Y:S01]  /*11400*/  IADD3 R7, PT, PT, R3, 0x3090, RZ ;  /* 0x0000309003077810 */ /* 0x000fe20007ffe0ff */
[----:B------:R-:W-:-:S03]  /*11410*/  IMAD.MOV.U32 R3, RZ, RZ, R5 ;  /* 0x000000ffff037224 */ /* 0x000fc600078e0005 */
[----:B------:R-:W-:-:S07]  /*11420*/  LEA R4, R0, R7, 0x18 ;  /* 0x0000000700047211 */ /* 0x000fce00078ec0ff */
.L_x_252:
[C---:B0-----:R-:W-:Y:S02]  /*11430*/  IMAD R0, R3.reuse, 0x4, R4 ;  /* 0x0000000403007824 */ /* 0x041fe400078e0204 */
[C---:B------:R-:W-:Y:S02]  /*11440*/  IMAD R7, R3.reuse, 0x4, R12 ;  /* 0x0000000403077824 */ /* 0x040fe400078e020c */
[----:B------:R-:W-:Y:S01]  /*11450*/  VIADD R3, R3, 0x400 ;  /* 0x0000040003037836 */ /* 0x000fe20000000000 */
[----:B------:R-:W0:Y:S04]  /*11460*/  LDS R2, [R0] ;  /* 0x0000000000027984 */ /* 0x000e280000000800 */
[----:B------:R-:W-:Y:S01]  /*11470*/  ISETP.GE.AND P0, PT, R3, R6, PT ;  /* 0x000000060300720c */ /* 0x000fe20003f06270 */
[----:B0-----:R0:W-:Y:S04]  /*11480*/  STS [R7], R2 ;  /* 0x0000000207007388 */ /* 0x0011e80000000800 */
[----:B------:R0:W-:Y:S08]  /*11490*/  STS [R0], RZ ;  /* 0x000000ff00007388 */ /* 0x0001f00000000800 */
[----:B------:R-:W-:Y:S05]  /*114a0*/  @!P0 BRA `(.L_x_252) ;  /* 0xfffffffc00e08947 */ /* 0x000fea000383ffff */
.L_x_251:
[----:B------:R-:W-:Y:S05]  /*114b0*/  BSYNC.RECONVERGENT B0 ;  /* 0x0000000000007941 */ /* 0x000fea0003800200 */
.L_x_250:
[----:B------:R-:W-:Y:S06]  /*114c0*/  MEMBAR.SC.GPU ;  /* 0x0000000000007992 */ /* 0x000fec0000002000 */
[----:B------:R-:W-:-:S00]  /*114d0*/  ERRBAR ;  /* 0x00000000000079ab */ /* 0x000fc00000000000 */
[----:B------:R-:W-:Y:S06]  /*114e0*/  CGAERRBAR ;  /* 0x00000000000075ab */ /* 0x000fec0000000000 */
[----:B------:R-:W-:Y:S01]  /*114f0*/  CCTL.IVALL ;  /* 0x00000000ff00798f */ /* 0x000fe20002000000 */
[----:B------:R-:W1:Y:S01]  /*11500*/  LDCU UR7, c[0x0][0x3ac] ;  /* 0x00007580ff0777ac */ /* 0x000e620008000800 */
[----:B------:R-:W-:Y:S01]  /*11510*/  UMOV UR4, UR5 ;  /* 0x0000000500047c82 */ /* 0x000fe20008000000 */
[----:B-1----:R-:W-:Y:S01]  /*11520*/  UISETP.NE.AND UP0, UPT, UR5, UR7, UPT ;  /* 0x000000070500728c */ /* 0x002fe2000bf05270 */
[----:B------:R-:W-:Y:S08]  /*11530*/  BAR.SYNC.DEFER_BLOCKING 0x0 ;  /* 0x0000000000007b1d */ /* 0x000ff00000010000 */
[----:B------:R-:W-:Y:S05]  /*11540*/  BRA.U UP0, `(.L_x_253) ;  /* 0xffffffd100687547 */ /* 0x000fea000b83ffff */
.L_x_222:
[----:B012---:R-:W0:Y:S01]  /*11550*/  LDS.128 R8, [R12+0xbfc0] ;  /* 0x00bfc0000c087984 */ /* 0x007e220000000c00 */
[----:B------:R-:W-:Y:S01]  /*11560*/  BSSY.RECONVERGENT B0, `(.L_x_254) ;  /* 0x0000040000007945 */ /* 0x000fe20003800200 */
[----:B0-----:R-:W-:-:S05]  /*11570*/  IMAD R0, R11, R10, RZ ;  /* 0x0000000a0b007224 */ /* 0x001fca00078e02ff */
[----:B------:R-:W-:-:S13]  /*11580*/  ISETP.GE.AND P0, PT, R5, R0, PT ;  /* 0x000000000500720c */ /* 0x000fda0003f06270 */
[----:B------:R-:W-:Y:S05]  /*11590*/  @P0 BRA `(.L_x_255) ;  /* 0x0000000000f00947 */ /* 0x000fea0003800000 */
[-C--:B------:R-:W-:Y:S01]  /*115a0*/  IABS R4, R10.reuse ;  /* 0x0000000a00047213 */ /* 0x080fe20000000000 */
[----:B----4-:R-:W0:Y:S01]  /*115b0*/  LDS R14, [R12+0xbfd0] ;  /* 0x00bfd0000c0e7984 */ /* 0x010e220000000800 */
[----:B------:R-:W1:Y:S01]  /*115c0*/  LDC R13, c[0x0][0x360] ;  /* 0x0000d800ff0d7b82 */ /* 0x000e620000000800 */
[----:B------:R-:W2:Y:S01]  /*115d0*/  LDCU UR4, c[0x0][0x3b4] ;  /* 0x00007680ff0477ac */ /* 0x000ea20008000800 */
[----:B------:R-:W3:Y:S01]  /*115e0*/  I2F.RP R15, R4 ;  /* 0x00000004000f7306 */ /* 0x000ee20000209400 */
[----:B------:R-:W2:Y:S01]  /*115f0*/  LDS R9, [R12+0xbfd8] ;  /* 0x00bfd8000c097984 */ /* 0x000ea20000000800 */
[----:B------:R-:W-:Y:S02]  /*11600*/  IABS R16, R10 ;  /* 0x0000000a00107213 */ /* 0x000fe40000000000 */
[C---:B------:R-:W-:Y:S01]  /*11610*/  ISETP.NE.AND P1, PT, R10.reuse, RZ, PT ;  /* 0x000000ff0a00720c */ /* 0x040fe20003f25270 */
[----:B------:R4:W1:Y:S01]  /*11620*/  LDS R11, [R12+0xbfbc] ;  /* 0x00bfbc000c0b7984 */ /* 0x0008620000000800 */
[----:B------:R-:W1:Y:S01]  /*11630*/  LDC.64 R2, c[0x0][0x380] ;  /* 0x0000e000ff027b82 */ /* 0x000e620000000a00 */
[----:B------:R-:W-:Y:S01]  /*11640*/  IMAD.MOV R18, RZ, RZ, -R16 ;  /* 0x000000ffff127224 */ /* 0x000fe200078e0a10 */
[----:B----4-:R-:W-:Y:S01]  /*11650*/  IADD3 R12, PT, PT, R10, -UR7, RZ ;  /* 0x800000070a0c7c10 */ /* 0x010fe2000fffe0ff */
[----:B---3--:R-:W3:Y:S02]  /*11660*/  MUFU.RCP R15, R15 ;  /* 0x0000000f000f7308 */ /* 0x008ee40000001000 */
[----:B---3--:R-:W-:-:S06]  /*11670*/  IADD3 R6, PT, PT, R15, 0xffffffe, RZ ;  /* 0x0ffffffe0f067810 */ /* 0x008fcc0007ffe0ff */
[----:B------:R3:W4:Y:S01]  /*11680*/  F2I.FTZ.U32.TRUNC.NTZ R7, R6 ;  /* 0x0000000600077305 */ /* 0x000722000021f000 */
[----:B0-----:R-:W-:Y:S02]  /*11690*/  IMAD R14, R14, UR7, RZ ;  /* 0x000000070e0e7c24 */ /* 0x001fe4000f8e02ff */
[----:B---3--:R-:W-:Y:S02]  /*116a0*/  IMAD.MOV.U32 R6, RZ, RZ, RZ ;  /* 0x000000ffff067224 */ /* 0x008fe400078e00ff */
[----:B----4-:R-:W-:-:S04]  /*116b0*/  IMAD.MOV R17, RZ, RZ, -R7 ;  /* 0x000000ffff117224 */ /* 0x010fc800078e0a07 */
[----:B------:R-:W-:Y:S02]  /*116c0*/  IMAD R15, R17, R4, RZ ;  /* 0x00000004110f7224 */ /* 0x000fe400078e02ff */
[----:B------:R-:W-:Y:S02]  /*116d0*/  IMAD.MOV.U32 R17, RZ, RZ, R5 ;  /* 0x000000ffff117224 */ /* 0x000fe400078e0005 */
[----:B------:R-:W-:Y:S01]  /*116e0*/  IMAD.HI.U32 R15, R7, R15, R6 ;  /* 0x0000000f070f7227 */ /* 0x000fe200078e0006 */
[----:B------:R-:W-:-:S03]  /*116f0*/  IABS R7, R10 ;  /* 0x0000000a00077213 */ /* 0x000fc60000000000 */
[----:B------:R-:W-:Y:S02]  /*11700*/  IMAD.MOV R6, RZ, RZ, -R14 ;  /* 0x000000ffff067224 */ /* 0x000fe400078e0a0e */
[----:B------:R-:W-:Y:S02]  /*11710*/  IMAD.MOV.U32 R16, RZ, RZ, R7 ;  /* 0x000000ffff107224 */ /* 0x000fe400078e0007 */
[----:B-12---:R-:W-:-:S07]  /*11720*/  IMAD R19, R6, R9, UR4 ;  /* 0x0000000406137e24 */ /* 0x006fce000f8e0209 */
.L_x_258:
[----:B0-----:R-:W-:Y:S01]  /*11730*/  IABS R6, R17 ;  /* 0x0000001100067213 */ /* 0x001fe20000000000 */
[----:B------:R-:W-:Y:S04]  /*11740*/  BSSY.RECONVERGENT B1, `(.L_x_256) ;  /* 0x0000020000017945 */ /* 0x000fe80003800200 */
        /* <DEDUP_REMOVED lines=8> */
[----:B------:R-:W-:-:S05]  /*117d0*/  @P0 IADD3 R7, PT, PT, R7, 0x1, RZ ;  /* 0x0000000107070810 */ /* 0x000fca0007ffe0ff */
[----:B------:R-:W-:-:S04]  /*117e0*/  IMAD.MOV.U32 R22, RZ, RZ, R7 ;  /* 0x000000ffff167224 */ /* 0x000fc800078e0007 */
        /* <DEDUP_REMOVED lines=10> */
[C---:B------:R-:W-:Y:S01]  /*11890*/  IADD3 R7, PT, PT, R11.reuse, R22, RZ ;  /* 0x000000160b077210 */ /* 0x040fe20007ffe0ff */
[----:B------:R-:W-:Y:S01]  /*118a0*/  IMAD.IADD R6, R11, 0x1, R24 ;  /* 0x000000010b067824 */ /* 0x000fe200078e0218 */
[----:B------:R-:W-:-:S03]  /*118b0*/  UMOV UR4, 0x400 ;  /* 0x0000040000047882 */ /* 0x000fc60000000000 */
[----:B------:R-:W-:Y:S01]  /*118c0*/  IMAD R6, R7, R8, R6 ;  /* 0x0000000807067224 */ /* 0x000fe200078e0206 */
[----:B0-----:R-:W-:-:S06]  /*118d0*/  ULEA UR4, UR5, UR4, 0x18 ;  /* 0x0000000405047291 */ /* 0x001fcc000f8ec0ff */
[----:B------:R-:W-:Y:S01]  /*118e0*/  LEA R20, R6, UR4, 0x2 ;  /* 0x0000000406147c11 */ /* 0x000fe2000f8e10ff */
[----:B------:R-:W-:-:S04]  /*118f0*/  IMAD.IADD R6, R19, 0x1, R24 ;  /* 0x0000000113067824 */ /* 0x000fc800078e0218 */
[----:B------:R-:W0:Y:S01]  /*11900*/  LDS R21, [R20] ;  /* 0x0000000014157984 */ /* 0x000e220000000800 */
[----:B------:R-:W-:-:S04]  /*11910*/  IMAD R7, R22, R9, R6 ;  /* 0x0000000916077224 */ /* 0x000fc800078e0206 */
[----:B------:R-:W-:-:S05]  /*11920*/  IMAD.WIDE R6, R7, 0x4, R2 ;  /* 0x0000000407067825 */ /* 0x000fca00078e0202 */
[----:B0-----:R0:W-:Y:S02]  /*11930*/  STG.E.STRONG.SYS desc[UR8][R6.64], R21 ;  /* 0x0000001506007986 */ /* 0x0011e4000c115908 */
.L_x_257:
[----:B------:R-:W-:Y:S05]  /*11940*/  BSYNC.RECONVERGENT B1 ;  /* 0x0000000000017941 */ /* 0x000fea0003800200 */
.L_x_256:
[----:B------:R-:W-:Y:S05]  /*11950*/  @!P2 BRA `(.L_x_258) ;  /* 0xfffffffc0074a947 */ /* 0x000fea000383ffff */
.L_x_255:
[----:B------:R-:W-:Y:S05]  /*11960*/  BSYNC.RECONVERGENT B0 ;  /* 0x0000000000007941 */ /* 0x000fea0003800200 */
.L_x_254:
[----:B----4-:R-:W1:Y:S01]  /*11970*/  S2R R14, SR_CgaCtaId ;  /* 0x00000000000e7919 */ /* 0x010e620000008800 */
        /* <DEDUP_REMOVED lines=8> */
[----:B------:R-:W2:Y:S01]  /*11a00*/  S2UR UR5, SR_CgaCtaId ;  /* 0x00000000000579c3 */ /* 0x000ea20000008800 */
[----:B------:R-:W-:-:S07]  /*11a10*/  UMOV UR4, 0x400 ;  /* 0x0000040000047882 */ /* 0x000fce0000000000 */
[----:B0-----:R-:W0:Y:S08]  /*11a20*/  LDC R7, c[0x0][0x388] ;  /* 0x0000e200ff077b82 */ /* 0x001e300000000800 */
[----:B------:R-:W3:Y:S01]  /*11a30*/  LDC.64 R2, c[0x0][0x3b8] ;  /* 0x0000ee00ff027b82 */ /* 0x000ee20000000a00 */
[----:B--2---:R-:W-:-:S09]  /*11a40*/  ULEA UR4, UR5, UR4, 0x18 ;  /* 0x0000000405047291 */ /* 0x004fd2000f8ec0ff */
[----:B------:R-:W0:Y:S02]  /*11a50*/  LDS R0, [UR4+0xbfe0] ;  /* 0x00bfe004ff007984 */ /* 0x000e240008000800 */
[----:B------:R-:W0:Y:S02]  /*11a60*/  LDCU UR4, c[0x0][0x3b0] ;  /* 0x00007600ff0477ac */ /* 0x000e240008000800 */
[----:B0-----:R-:W-:-:S04]  /*11a70*/  IMAD R0, R0, UR4, R7 ;  /* 0x0000000400007c24 */ /* 0x001fc8000f8e0207 */
[----:B------:R-:W-:-:S04]  /*11a80*/  VIADD R7, R0, 0x1 ;  /* 0x0000000100077836 */ /* 0x000fc80000000000 */
[----:B---3--:R-:W-:-:S05]  /*11a90*/  IMAD.WIDE R2, R7, 0x4, R2 ;  /* 0x0000000407027825 */ /* 0x008fca00078e0202 */
[----:B------:R-:W2:Y:S02]  /*11aa0*/  LDG.E.STRONG.SYS R0, desc[UR8][R2.64] ;  /* 0x0000000802007981 */ /* 0x000ea4000c1f5900 */
[----:B--2---:R-:W-:-:S05]  /*11ab0*/  VIADD R7, R0, 0x1 ;  /* 0x0000000100077836 */ /* 0x004fca0000000000 */
[----:B------:R2:W-:Y:S02]  /*11ac0*/  STG.E.STRONG.SYS desc[UR8][R2.64], R7 ;  /* 0x0000000702007986 */ /* 0x0005e4000c115908 */
.L_x_260:
[----:B------:R-:W-:Y:S05]  /*11ad0*/  BSYNC.RECONVERGENT B0 ;  /* 0x0000000000007941 */ /* 0x000fea0003800200 */
.L_x_259:
[----:B------:R-:W-:Y:S06]  /*11ae0*/  MEMBAR.SC.GPU ;  /* 0x0000000000007992 */ /* 0x000fec0000002000 */
[----:B------:R-:W-:-:S00]  /*11af0*/  ERRBAR ;  /* 0x00000000000079ab */ /* 0x000fc00000000000 */
[----:B------:R-:W-:Y:S06]  /*11b00*/  CGAERRBAR ;  /* 0x00000000000075ab */ /* 0x000fec0000000000 */
[----:B------:R-:W-:Y:S02]  /*11b10*/  CCTL.IVALL ;  /* 0x00000000ff00798f */ /* 0x000fe40002000000 */
[----:B------:R-:W-:Y:S06]  /*11b20*/  BAR.SYNC.DEFER_BLOCKING 0x0 ;  /* 0x0000000000007b1d */ /* 0x000fec0000010000 */
[----:B------:R-:W-:-:S02]  /*11b30*/  UMOV UR4, 0x400 ;  /* 0x0000040000047882 */ /* 0x000fc40000000000 */
[----:B0-2---:R-:W-:-:S04]  /*11b40*/  MOV R7, UR4 ;  /* 0x0000000400077c02 */ /* 0x005fc80008000f00 */
[----:B-1----:R-:W-:-:S05]  /*11b50*/  LEA R3, R14, R7, 0x18 ;  /* 0x000000070e037211 */ /* 0x002fca00078ec0ff */
[----:B------:R-:W0:Y:S02]  /*11b60*/  LDS R0, [R3+0xbfdc] ;  /* 0x00bfdc0003007984 */ /* 0x000e240000000800 */
[----:B0-----:R-:W-:-:S13]  /*11b70*/  ISETP.GE.AND P0, PT, R0, 0x3, PT ;  /* 0x000000030000780c */ /* 0x001fda0003f06270 */
[----:B------:R-:W-:Y:S05]  /*11b80*/  @!P0 BRA `(.L_x_261) ;  /* 0x0000003c002c8947 */ /* 0x000fea0003800000 */
[----:B------:R-:W0:Y:S01]  /*11b90*/  LDCU UR4, c[0x0][0x3b4] ;  /* 0x00007680ff0477ac */ /* 0x000e220008000800 */
[----:B------:R-:W1:Y:S01]  /*11ba0*/  LDCU UR13, c[0x0][0x360] ;  /* 0x00006c00ff0d77ac */ /* 0x000e620008000800 */
[----:B------:R-:W-:Y:S01]  /*11bb0*/  UMOV UR12, 0x1 ;  /* 0x00000001000c7882 */ /* 0x000fe20000000000 */
[----:B0-----:R-:W-:-:S12]  /*11bc0*/  USHF.R.S32.HI UR6, URZ, 0x1f, UR4 ;  /* 0x0000001fff067899 */ /* 0x001fd80008011404 */
.L_x_315:
[----:B------:R-:W-:Y:S01]  /*11bd0*/  ISETP.NE.AND P0, PT, R5, RZ, PT ;  /* 0x000000ff0500720c */ /* 0x000fe20003f05270 */
[----:B------:R-:W-:-:S12]  /*11be0*/  BSSY B0, `(.L_x_262) ;  /* 0x0000011000007945 */ /* 0x000fd80003800000 */
[----:B0-----:R-:W-:Y:S05]  /*11bf0*/  @P0 BRA `(.L_x_263) ;  /* 0x00000000003c0947 */ /* 0x001fea0003800000 */
[----:B------:R-:W0:Y:S01]  /*11c00*/  S2UR UR5, SR_CgaCtaId ;  /* 0x00000000000579c3 */ /* 0x000e220000008800 */
[----:B------:R-:W-:-:S07]  /*11c10*/  UMOV UR4, 0x400 ;  /* 0x0000040000047882 */ /* 0x000fce0000000000 */
[----:B------:R-:W2:Y:S08]  /*11c20*/  LDC R9, c[0x0][0x388] ;  /* 0x0000e200ff097b82 */ /* 0x000eb00000000800 */
[----:B------:R-:W3:Y:S01]  /*11c30*/  LDC.64 R2, c[0x0][0x3b8] ;  /* 0x0000ee00ff027b82 */ /* 0x000ee20000000a00 */
[----:B0-----:R-:W-:-:S09]  /*11c40*/  ULEA UR4, UR5, UR4, 0x18 ;  /* 0x0000000405047291 */ /* 0x001fd2000f8ec0ff */
[----:B------:R-:W2:Y:S04]  /*11c50*/  LDS R4, [UR4+0xbfe0] ;  /* 0x00bfe004ff047984 */ /* 0x000ea80008000800 */
[----:B------:R-:W0:Y:S01]  /*11c60*/  LDS R7, [UR4+0xbfb8] ;  /* 0x00bfb804ff077984 */ /* 0x000e220008000800 */
[----:B------:R-:W2:Y:S02]  /*11c70*/  LDCU UR4, c[0x0][0x3b0] ;  /* 0x00007600ff0477ac */ /* 0x000ea40008000800 */
[----:B--2---:R-:W-:Y:S01]  /*11c80*/  IMAD R9, R4, UR4, R9 ;  /* 0x0000000404097c24 */ /* 0x004fe2000f8e0209 */
[----:B0-----:R-:W-:-:S03]  /*11c90*/  VIADDMNMX R7, R7, UR12, R0, PT ;  /* 0x0000000c07077c46 */ /* 0x001fc6000b800100 */
[----:B---3--:R-:W-:-:S07]  /*11ca0*/  IMAD.WIDE R2, R9, 0x4, R2 ;  /* 0x0000000409027825 */ /* 0x008fce00078e0202 */
.L_x_264:
[----:B------:R-:W2:Y:S01]  /*11cb0*/  LDG.E.STRONG.SYS R0, desc[UR8][R2.64] ;  /* 0x0000000802007981 */ /* 0x000ea2000c1f5900 */
[----:B------:R-:W-:Y:S05]  /*11cc0*/  YIELD ;  /* 0x0000000000007946 */ /* 0x000fea0003800000 */
[----:B--2---:R-:W-:-:S13]  /*11cd0*/  ISETP.GE.AND P0, PT, R0, R7, PT ;  /* 0x000000070000720c */ /* 0x004fda0003f06270 */
[----:B------:R-:W-:Y:S05]  /*11ce0*/  @!P0 BRA `(.L_x_264) ;  /* 0xfffffffc00f08947 */ /* 0x000fea000383ffff */
.L_x_263:
[----:B-1----:R-:W-:Y:S05]  /*11cf0*/  BSYNC B0 ;  /* 0x0000000000007941 */ /* 0x002fea0003800000 */
.L_x_262:
[----:B------:R-:W-:Y:S06]  /*11d00*/  MEMBAR.SC.GPU ;  /* 0x0000000000007992 */ /* 0x000fec0000002000 */
[----:B------:R-:W-:-:S00]  /*11d10*/  ERRBAR ;  /* 0x00000000000079ab */ /* 0x000fc00000000000 */
[----:B------:R-:W-:Y:S06]  /*11d20*/  CGAERRBAR ;  /* 0x00000000000075ab */ /* 0x000fec0000000000 */
[----:B------:R-:W-:Y:S01]  /*11d30*/  CCTL.IVALL ;  /* 0x00000000ff00798f */ /* 0x000fe20002000000 */
[----:B------:R-:W-:Y:S05]  /*11d40*/  WARPSYNC.ALL ;  /* 0x0000000000007948 */ /* 0x000fea0003800000 */
[----:B------:R-:W0:Y:S01]  /*11d50*/  S2R R2, SR_CgaCtaId ;  /* 0x0000000000027919 */ /* 0x000e220000008800 */
[----:B------:R-:W-:Y:S01]  /*11d60*/  MOV R3, 0x400 ;  /* 0x0000040000037802 */ /* 0x000fe20000000f00 */
[----:B------:R-:W1:Y:S01]  /*11d70*/  LDCU UR7, c[0x0][0x3ac] ;  /* 0x00007580ff0777ac */ /* 0x000e620008000800 */
[----:B------:R-:W2:Y:S01]  /*11d80*/  LDC R9, c[0x0][0x398] ;  /* 0x0000e600ff097b82 */ /* 0x000ea20000000800 */
[----:B------:R-:W-:Y:S01]  /*11d90*/  BSSY.RECONVERGENT B0, `(.L_x_265) ;  /* 0x0000049000007945 */ /* 0x000fe20003800200 */
[----:B0-----:R-:W-:-:S06]  /*11da0*/  LEA R0, R2, R3, 0x18 ;  /* 0x0000000302007211 */ /* 0x001fcc00078ec0ff */
[----:B------:R-:W-:Y:S06]  /*11db0*/  BAR.SYNC.DEFER_BLOCKING 0x0 ;  /* 0x0000000000007b1d */ /* 0x000fec0000010000 */
[----:B------:R-:W1:Y:S04]  /*11dc0*/  LDS R6, [R0+0xbfc8] ;  /* 0x00bfc80000067984 */ /* 0x000e680000000800 */
[----:B------:R-:W0:Y:S04]  /*11dd0*/  LDS R8, [R0+0xbfbc] ;  /* 0x00bfbc0000087984 */ /* 0x000e280000000800 */
[----:B------:R-:W2:Y:S01]  /*11de0*/  LDS R4, [R0+0xbfdc] ;  /* 0x00bfdc0000047984 */ /* 0x000ea20000000800 */
[----:B-1----:R-:W-:-:S04]  /*11df0*/  IMAD R7, R6, UR7, RZ ;  /* 0x0000000706077c24 */ /* 0x002fc8000f8e02ff */
[----:B0-----:R-:W-:Y:S02]  /*11e00*/  IMAD R8, R8, R7, RZ ;  /* 0x0000000708087224 */ /* 0x001fe400078e02ff */
[----:B--2---:R-:W-:-:S03]  /*11e10*/  IMAD R9, R4, R9, UR12 ;  /* 0x0000000c04097e24 */ /* 0x004fc6000f8e0209 */
[----:B------:R-:W-:-:S13]  /*11e20*/  ISETP.GE.AND P0, PT, R5, R8, PT ;  /* 0x000000080500720c */ /* 0x000fda0003f06270 */
[----:B------:R-:W-:Y:S05]  /*11e30*/  @P0 BRA `(.L_x_266) ;  /* 0x0000000000f80947 */ /* 0x000fea0003800000 */
[--C-:B------:R-:W-:Y:S01]  /*11e40*/  IMAD.IADD R4, R8, 0x1, -R5.reuse ;  /* 0x0000000108047824 */ /* 0x100fe200078e0a05 */
[----:B------:R-:W-:Y:S01]  /*11e50*/  BSSY.RECONVERGENT B1, `(.L_x_267) ;  /* 0x000001f000017945 */ /* 0x000fe20003800200 */
[----:B------:R-:W-:Y:S01]  /*11e60*/  IMAD R9, R9, R8, RZ ;  /* 0x0000000809097224 */ /* 0x000fe200078e02ff */
[----:B------:R-:W-:Y:S02]  /*11e70*/  PLOP3.LUT P0, PT, PT, PT, PT, 0x80, 0x8 ;  /* 0x000000000008781c */ /* 0x000fe40003f0f070 */
[----:B------:R-:W-:Y:S01]  /*11e80*/  ISETP.GT.AND P1, PT, R4, 0xc00, PT ;  /* 0x00000c000400780c */ /* 0x000fe20003f24270 */
[----:B------:R-:W-:-:S12]  /*11e90*/  IMAD.MOV.U32 R4, RZ, RZ, R5 ;  /* 0x000000ffff047224 */ /* 0x000fd800078e0005 */
[----:B------:R-:W-:Y:S05]  /*11ea0*/  @!P1 BRA `(.L_x_268) ;  /* 0x0000000000649947 */ /* 0x000fea0003800000 */
[----:B------:R-:W0:Y:S01]  /*11eb0*/  LDC.64 R6, c[0x0][0x3a0] ;  /* 0x0000e800ff067b82 */ /* 0x000e220000000a00 */
[----:B------:R-:W-:Y:S01]  /*11ec0*/  VIADD R11, R3, 0xa338 ;  /* 0x0000a338030b7836 */ /* 0x000fe20000000000 */
[----:B------:R-:W-:Y:S01]  /*11ed0*/  PLOP3.LUT P0, PT, PT, PT, PT, 0x8, 0x80 ;  /* 0x000000000080781c */ /* 0x000fe20003f0e170 */
[----:B------:R-:W-:-:S03]  /*11ee0*/  VIADD R21, R8, 0xfffff400 ;  /* 0xfffff40008157836 */ /* 0x000fc60000000000 */
[----:B------:R-:W-:-:S09]  /*11ef0*/  LEA R23, R2, R11, 0x18 ;  /* 0x0000000b02177211 */ /* 0x000fd200078ec0ff */
.L_x_269:
[C---:B------:R-:W-:Y:S02]  /*11f00*/  IADD3 R13, PT, PT, R9.reuse, R4, RZ ;  /* 0x00000004090d7210 */ /* 0x040fe40007ffe0ff */
[C-C-:B------:R-:W-:Y:S02]  /*11f10*/  IADD3 R15, PT, PT, R9.reuse, 0x400, R4.reuse ;  /* 0x00000400090f7810 */ /* 0x140fe40007ffe004 */
[----:B------:R-:W-:Y:S01]  /*11f20*/  IADD3 R17, PT, PT, R9, 0x800, R4 ;  /* 0x0000080009117810 */ /* 0x000fe20007ffe004 */
[----:B01----:R-:W-:Y:S01]  /*11f30*/  IMAD.WIDE R12, R13, 0x4, R6 ;  /* 0x000000040d0c7825 */ /* 0x003fe200078e0206 */
[----:B------:R-:W-:-:S03]  /*11f40*/  IADD3 R11, PT, PT, R9, 0xc00, R4 ;  /* 0x00000c00090b7810 */ /* 0x000fc60007ffe004 */
[--C-:B------:R-:W-:Y:S02]  /*11f50*/  IMAD.WIDE R14, R15, 0x4, R6.reuse ;  /* 0x000000040f0e7825 */ /* 0x100fe400078e0206 */
[----:B------:R-:W2:Y:S02]  /*11f60*/  LDG.E.STRONG.SYS R12, desc[UR8][R12.64] ;  /* 0x000000080c0c7981 */ /* 0x000ea4000c1f5900 */
[--C-:B------:R-:W-:Y:S02]  /*11f70*/  IMAD.WIDE R16, R17, 0x4, R6.reuse ;  /* 0x0000000411107825 */ /* 0x100fe400078e0206 */
[----:B------:R-:W3:Y:S02]  /*11f80*/  LDG.E.STRONG.SYS R14, desc[UR8][R14.64] ;  /* 0x000000080e0e7981 */ /* 0x000ee4000c1f5900 */
[----:B------:R-:W-:Y:S02]  /*11f90*/  IMAD.WIDE R10, R11, 0x4, R6 ;  /* 0x000000040b0a7825 */ /* 0x000fe400078e0206 */
[----:B------:R-:W4:Y:S04]  /*11fa0*/  LDG.E.STRONG.SYS R16, desc[UR8][R16.64] ;  /* 0x0000000810107981 */ /* 0x000f28000c1f5900 */
[----:B------:R-:W5:Y:S01]  /*11fb0*/  LDG.E.STRONG.SYS R10, desc[UR8][R10.64] ;  /* 0x000000080a0a7981 */ /* 0x000f62000c1f5900 */
[----:B------:R-:W-:-:S02]  /*11fc0*/  IMAD R19, R4, 0x4, R23 ;  /* 0x0000000404137824 */ /* 0x000fc400078e0217 */
[----:B------:R-:W-:-:S05]  /*11fd0*/  VIADD R4, R4, 0x1000 ;  /* 0x0000100004047836 */ /* 0x000fca0000000000 */
[----:B------:R-:W-:Y:S01]  /*11fe0*/  ISETP.GE.AND P1, PT, R4, R21, PT ;  /* 0x000000150400720c */ /* 0x000fe20003f26270 */
[----:B--2---:R1:W-:Y:S04]  /*11ff0*/  STS [R19], R12 ;  /* 0x0000000c13007388 */ /* 0x0043e80000000800 */
[----:B---3--:R1:W-:Y:S04]  /*12000*/  STS [R19+0x1000], R14 ;  /* 0x0010000e13007388 */ /* 0x0083e80000000800 */
[----:B----4-:R1:W-:Y:S04]  /*12010*/  STS [R19+0x2000], R16 ;  /* 0x0020001013007388 */ /* 0x0103e80000000800 */
[----:B-----5:R1:W-:Y:S01]  /*12020*/  STS [R19+0x3000], R10 ;  /* 0x0030000a13007388 */ /* 0x0203e20000000800 */
[----:B------:R-:W-:Y:S05]  /*12030*/  @!P1 BRA `(.L_x_269) ;  /* 0xfffffffc00b09947 */ /* 0x000fea000383ffff */
.L_x_268:
[----:B------:R-:W-:Y:S05]  /*12040*/  BSYNC.RECONVERGENT B1 ;  /* 0x0000000000017941 */ /* 0x000fea0003800200 */
.L_x_267:
[----:B------:R-:W-:Y:S01]  /*12050*/  IMAD.IADD R6, R8, 0x1, -R4 ;  /* 0x0000000108067824 */ /* 0x000fe200078e0a04 */
[----:B------:R-:W-:Y:S04]  /*12060*/  BSSY.RECONVERGENT B1, `(.L_x_270) ;  /* 0x0000011000017945 */ /* 0x000fe80003800200 */
[----:B------:R-:W-:-:S13]  /*12070*/  ISETP.GT.AND P1, PT, R6, 0x400, PT ;  /* 0x000004000600780c */ /* 0x000fda0003f24270 */
[----:B------:R-:W-:Y:S05]  /*12080*/  @!P1 BRA `(.L_x_271) ;  /* 0x0000000000389947 */ /* 0x000fea0003800000 */
[----:B-1----:R-:W0:Y:S01]  /*12090*/  LDC.64 R10, c[0x0][0x3a0] ;  /* 0x0000e800ff0a7b82 */ /* 0x002e220000000a00 */
[C-C-:B------:R-:W-:Y:S01]  /*120a0*/  IMAD.IADD R7, R9.reuse, 0x1, R4.reuse ;  /* 0x0000000109077824 */ /* 0x140fe200078e0204 */
[----:B------:R-:W-:-:S03]  /*120b0*/  IADD3 R13, PT, PT, R9, 0x400, R4 ;  /* 0x00000400090d7810 */ /* 0x000fc60007ffe004 */
[----:B0-----:R-:W-:-:S04]  /*120c0*/  IMAD.WIDE R6, R7, 0x4, R10 ;  /* 0x0000000407067825 */ /* 0x001fc800078e020a */
[----:B------:R-:W-:Y:S02]  /*120d0*/  IMAD.WIDE R10, R13, 0x4, R10 ;  /* 0x000000040d0a7825 */ /* 0x000fe400078e020a */
[----:B------:R-:W2:Y:S04]  /*120e0*/  LDG.E.STRONG.SYS R6, desc[UR8][R6.64] ;  /* 0x0000000806067981 */ /* 0x000ea8000c1f5900 */
[----:B------:R-:W3:Y:S01]  /*120f0*/  LDG.E.STRONG.SYS R10, desc[UR8][R10.64] ;  /* 0x000000080a0a7981 */ /* 0x000ee2000c1f5900 */
[----:B------:R-:W-:Y:S02]  /*12100*/  IADD3 R13, PT, PT, R3, 0xa338, RZ ;  /* 0x0000a338030d7810 */ /* 0x000fe40007ffe0ff */
[----:B------:R-:W-:Y:S02]  /*12110*/  PLOP3.LUT P0, PT, PT, PT, PT, 0x8, 0x80 ;  /* 0x000000000080781c */ /* 0x000fe40003f0e170 */
[----:B------:R-:W-:-:S05]  /*12120*/  LEA R13, R2, R13, 0x18 ;  /* 0x0000000d020d7211 */ /* 0x000fca00078ec0ff */
[C---:B------:R-:W-:Y:S02]  /*12130*/  IMAD R13, R4.reuse, 0x4, R13 ;  /* 0x00000004040d7824 */ /* 0x040fe400078e020d */
[----:B------:R-:W-:-:S03]  /*12140*/  VIADD R4, R4, 0x800 ;  /* 0x0000080004047836 */ /* 0x000fc60000000000 */
[----:B--2---:R0:W-:Y:S04]  /*12150*/  STS [R13], R6 ;  /* 0x000000060d007388 */ /* 0x0041e80000000800 */
[----:B---3--:R0:W-:Y:S02]  /*12160*/  STS [R13+0x1000], R10 ;  /* 0x0010000a0d007388 */ /* 0x0081e40000000800 */
.L_x_271:
[----:B------:R-:W-:Y:S05]  /*12170*/  BSYNC.RECONVERGENT B1 ;  /* 0x0000000000017941 */ /* 0x000fea0003800200 */
.L_x_270:
[----:B------:R-:W-:-:S13]  /*12180*/  ISETP.LT.OR P0, PT, R4, R8, P0 ;  /* 0x000000080400720c */ /* 0x000fda0000701670 */
[----:B------:R-:W-:Y:S05]  /*12190*/  @!P0 BRA `(.L_x_266) ;  /* 0x0000000000208947 */ /* 0x000fea0003800000 */
[----:B0-----:R-:W0:Y:S01]  /*121a0*/  LDC.64 R6, c[0x0][0x3a0] ;  /* 0x0000e800ff067b82 */ /* 0x001e220000000a00 */
[----:B------:R-:W-:-:S04]  /*121b0*/  IMAD.IADD R9, R9, 0x1, R4 ;  /* 0x0000000109097824 */ /* 0x000fc800078e0204 */
[----:B0-----:R-:W-:-:S06]  /*121c0*/  IMAD.WIDE R6, R9, 0x4, R6 ;  /* 0x0000000409067825 */ /* 0x001fcc00078e0206 */
[----:B------:R-:W2:Y:S01]  /*121d0*/  LDG.E.STRONG.SYS R6, desc[UR8][R6.64] ;  /* 0x0000000806067981 */ /* 0x000ea2000c1f5900 */
[----:B------:R-:W-:-:S05]  /*121e0*/  VIADD R3, R3, 0xa338 ;  /* 0x0000a33803037836 */ /* 0x000fca0000000000 */
[----:B------:R-:W-:-:S04]  /*121f0*/  LEA R3, R2, R3, 0x18 ;  /* 0x0000000302037211 */ /* 0x000fc800078ec0ff */
[----:B------:R-:W-:-:S05]  /*12200*/  LEA R3, R4, R3, 0x2 ;  /* 0x0000000304037211 */ /* 0x000fca00078e10ff */
[----:B--2---:R2:W-:Y:S02]  /*12210*/  STS [R3], R6 ;  /* 0x0000000603007388 */ /* 0x0045e40000000800 */
.L_x_266:
[----:B------:R-:W-:Y:S05]  /*12220*/  BSYNC.RECONVERGENT B0 ;  /* 0x0000000000007941 */ /* 0x000fea0003800200 */
.L_x_265:
        /* <DEDUP_REMOVED lines=8> */
.L_x_307:
[----:B0--3--:R-:W3:Y:S01]  /*122b0*/  S2R R7, SR_CgaCtaId ;  /* 0x0000000000077919 */ /* 0x009ee20000008800 */
[----:B------:R-:W-:Y:S01]  /*122c0*/  MOV R4, 0x400 ;  /* 0x0000040000047802 */ /* 0x000fe20000000f00 */
[----:B------:R-:W-:Y:S03]  /*122d0*/  BSSY.RECONVERGENT B0, `(.L_x_273) ;  /* 0x0000137000007945 */ /* 0x000fe60003800200 */
[----:B---3--:R-:W-:-:S05]  /*122e0*/  LEA R2, R7, R4, 0x18 ;  /* 0x0000000407027211 */ /* 0x008fca00078ec0ff */
[----:B--2---:R-:W-:Y:S04]  /*122f0*/  LDS R3, [R2+0xbfc8] ;  /* 0x00bfc80002037984 */ /* 0x004fe80000000800 */
[----:B------:R-:W0:Y:S04]  /*12300*/  LDS R0, [R2+0xbfbc] ;  /* 0x00bfbc0002007984 */ /* 0x000e280000000800 */
[----:B------:R-:W2:Y:S01]  /*12310*/  LDS R9, [R2+0xbfd0] ;  /* 0x00bfd00002097984 */ /* 0x000ea20000000800 */
[----:B0-----:R-:W-:-:S05]  /*12320*/  IMAD.IADD R6, R3, 0x1, R0 ;  /* 0x0000000103067824 */ /* 0x001fca00078e0200 */
[----:B------:R-:W-:Y:S01]  /*12330*/  ISETP.GE.U32.AND P0, PT, R5, R6, PT ;  /* 0x000000060500720c */ /* 0x000fe20003f06070 */
[----:B--2---:R-:W-:-:S12]  /*12340*/  IMAD R6, R9, UR4, R0 ;  /* 0x0000000409067c24 */ /* 0x004fd8000f8e0200 */
[----:B----4-:R-:W-:Y:S05]  /*12350*/  @P0 BRA `(.L_x_274) ;  /* 0x0000001000b80947 */ /* 0x010fea0003800000 */
[----:B------:R-:W-:-:S13]  /*12360*/  ISETP.GE.AND P0, PT, R0, 0x1, PT ;  /* 0x000000010000780c */ /* 0x000fda0003f06270 */
[----:B------:R-:W-:Y:S05]  /*12370*/  @!P0 BRA `(.L_x_274) ;  /* 0x0000001000b08947 */ /* 0x000fea0003800000 */
[----:B------:R-:W0:Y:S01]  /*12380*/  LDS R8, [R2+0xbfc0] ;  /* 0x00bfc00002087984 */ /* 0x000e220000000800 */
[C---:B------:R-:W-:Y:S01]  /*12390*/  ISETP.GE.U32.AND P0, PT, R0.reuse, 0x4, PT ;  /* 0x000000040000780c */ /* 0x040fe20003f06070 */
[--C-:B------:R-:W-:Y:S01]  /*123a0*/  IMAD R11, R3, UR12, R5.reuse ;  /* 0x0000000c030b7c24 */ /* 0x100fe2000f8e0205 */
[----:B-1----:R-:W-:Y:S01]  /*123b0*/  LOP3.LUT R10, R0, 0x3, RZ, 0xc0, !PT ;  /* 0x00000003000a7812 */ /* 0x002fe200078ec0ff */
[----:B------:R1:W2:Y:S02]  /*123c0*/  LDS R9, [R2+0xbfd8] ;  /* 0x00bfd80002097984 */ /* 0x0002a40000000800 */
[----:B------:R-:W-:Y:S02]  /*123d0*/  IMAD.IADD R16, R11, 0x1, -R6 ;  /* 0x000000010b107824 */ /* 0x000fe400078e0a06 */
[----:B0-----:R-:W-:-:S06]  /*123e0*/  IMAD R11, R6, R8, R5 ;  /* 0x00000008060b7224 */ /* 0x001fcc00078e0205 */
[----:B-1----:R-:W-:Y:S05]  /*123f0*/  @!P0 BRA `(.L_x_275) ;  /* 0x0000001000148947 */ /* 0x002fea0003800000 */
[----:B------:R-:W-:Y:S01]  /*12400*/  LOP3.LUT R19, R0, 0x7ffffffc, RZ, 0xc0, !PT ;  /* 0x7ffffffc00137812 */ /* 0x000fe200078ec0ff */
[----:B------:R-:W0:Y:S03]  /*12410*/  LDCU UR14, c[0x0][0x3b4] ;  /* 0x00007680ff0e77ac */ /* 0x000e260008000800 */
[----:B------:R-:W-:Y:S01]  /*12420*/  ISETP.GT.AND P0, PT, R19, RZ, PT ;  /* 0x000000ff1300720c */ /* 0x000fe20003f04270 */
[----:B------:R-:W1:Y:S01]  /*12430*/  LDCU.64 UR16, c[0x0][0x380] ;  /* 0x00007000ff1077ac */ /* 0x000e620008000a00 */
[----:B------:R-:W-:-:S11]  /*12440*/  UMOV UR5, URZ ;  /* 0x000000ff00057c82 */ /* 0x000fd60008000000 */
[----:B------:R-:W-:Y:S05]  /*12450*/  @!P0 BRA `(.L_x_276) ;  /* 0x0000000c006c8947 */ /* 0x000fea0003800000 */
[----:B------:R-:W-:Y:S01]  /*12460*/  VIADD R12, R19, -UR5 ;  /* 0x80000005130c7c36 */ /* 0x000fe20008000000 */
[----:B------:R-:W-:-:S04]  /*12470*/  PLOP3.LUT P0, PT, PT, PT, PT, 0x80, 0x8 ;  /* 0x000000000008781c */ /* 0x000fc80003f0f070 */
[----:B------:R-:W-:-:S13]  /*12480*/  ISETP.GT.AND P1, PT, R12, 0xc, PT ;  /* 0x0000000c0c00780c */ /* 0x000fda0003f24270 */
[----:B------:R-:W-:Y:S05]  /*12490*/  @!P1 BRA `(.L_x_277) ;  /* 0x0000000800309947 */ /* 0x000fea0003800000 */
[----:B------:R-:W-:Y:S01]  /*124a0*/  PLOP3.LUT P0, PT, PT, PT, PT, 0x8, 0x80 ;  /* 0x000000000080781c */ /* 0x000fe20003f0e170 */
[----:B------:R-:W-:Y:S01]  /*124b0*/  VIADD R18, R19, 0xfffffff4 ;  /* 0xfffffff413127836 */ /* 0x000fe20000000000 */
[----:B------:R-:W3:Y:S01]  /*124c0*/  LDCU UR7, c[0x0][0x3b4] ;  /* 0x00007680ff0777ac */ /* 0x000ee20008000800 */
[----:B------:R-:W4:Y:S01]  /*124d0*/  LDCU.64 UR10, c[0x0][0x380] ;  /* 0x00007000ff0a77ac */ /* 0x000f220008000a00 */
[----:B------:R-:W-:-:S09]  /*124e0*/  NOP ;  /* 0x0000000000007918 */ /* 0x000fd20000000000 */
.L_x_278:
[----:B---3--:R-:W-:-:S04]  /*124f0*/  IADD3 R13, P1, PT, R16, UR7, RZ ;  /* 0x00000007100d7c10 */ /* 0x008fc8000ff3e0ff */
[----:B------:R-:W-:Y:S02]  /*12500*/  LEA.HI.X.SX32 R14, R16, UR6, 0x1, P1 ;  /* 0x00000006100e7c11 */ /* 0x000fe400088f0eff */
[----:B----4-:R-:W-:-:S04]  /*12510*/  LEA R12, P1, R13, UR10, 0x2 ;  /* 0x0000000a0d0c7c11 */ /* 0x010fc8000f8210ff */
[----:B------:R-:W-:-:S05]  /*12520*/  LEA.HI.X R13, R13, UR11, R14, 0x2, P1 ;  /* 0x0000000b0d0d7c11 */ /* 0x000fca00088f140e */
[----:B------:R-:W3:Y:S01]  /*12530*/  LDG.E.STRONG.SYS R17, desc[UR8][R12.64] ;  /* 0x000000080c117981 */ /* 0x000ee2000c1f5900 */
[----:B--2---:R-:W-:-:S04]  /*12540*/  IADD3 R20, PT, PT, R16, R9, RZ ;  /* 0x0000000910147210 */ /* 0x004fc80007ffe0ff */
[----:B------:R-:W-:-:S04]  /*12550*/  IADD3 R15, P1, PT, R20, UR7, RZ ;  /* 0x00000007140f7c10 */ /* 0x000fc8000ff3e0ff */
[----:B------:R-:W-:Y:S02]  /*12560*/  LEA.HI.X.SX32 R16, R20, UR6, 0x1, P1 ;  /* 0x0000000614107c11 */ /* 0x000fe400088f0eff */
[----:B------:R-:W-:-:S04]  /*12570*/  LEA R14, P1, R15, UR10, 0x2 ;  /* 0x0000000a0f0e7c11 */ /* 0x000fc8000f8210ff */
[----:B------:R-:W-:Y:S01]  /*12580*/  LEA.HI.X R15, R15, UR11, R16, 0x2, P1 ;  /* 0x0000000b0f0f7c11 */ /* 0x000fe200088f1410 */
[----:B------:R-:W-:Y:S02]  /*12590*/  IMAD R16, R11, 0x4, R2 ;  /* 0x000000040b107824 */ /* 0x000fe400078e0202 */
[----:B------:R-:W-:-:S03]  /*125a0*/  IMAD.IADD R22, R20, 0x1, R9 ;  /* 0x0000000114167824 */ /* 0x000fc600078e0209 */
[----:B---3--:R2:W-:Y:S04]  /*125b0*/  STS [R16], R17 ;  /* 0x0000001110007388 */ /* 0x0085e80000000800 */
        /* <DEDUP_REMOVED lines=9> */
[----:B--2---:R-:W-:Y:S02]  /*12650*/  IADD3 R16, P1, PT, R22, UR7, RZ ;  /* 0x0000000716107c10 */ /* 0x004fe4000ff3e0ff */
[----:B------:R-:W-:Y:S02]  /*12660*/  LEA R23, R8, R20, 0x2 ;  /* 0x0000001408177211 */ /* 0x000fe400078e10ff */
        /* <DEDUP_REMOVED lines=15> */
[----:B------:R-:W-:-:S03]  /*12760*/  IMAD R11, R8, 0x4, R11 ;  /* 0x00000004080b7824 */ /* 0x000fc600078e020b */
[C---:B------:R-:W-:Y:S02]  /*12770*/  LEA.HI.X.SX32 R20, R22.reuse, UR6, 0x1, P1 ;  /* 0x0000000616147c11 */ /* 0x040fe400088f0eff */
[----:B--2---:R-:W-:Y:S02]  /*12780*/  LEA R12, P1, R13, UR10, 0x2 ;  /* 0x0000000a0d0c7c11 */ /* 0x004fe4000f8210ff */
[----:B------:R-:W-:Y:S02]  /*12790*/  LEA R23, R11, R2, 0x2 ;  /* 0x000000020b177211 */ /* 0x000fe400078e10ff */
[----:B------:R-:W-:Y:S01]  /*127a0*/  LEA.HI.X R13, R13, UR11, R20, 0x2, P1 ;  /* 0x0000000b0d0d7c11 */ /* 0x000fe200088f1414 */
[----:B------:R-:W-:Y:S02]  /*127b0*/  IMAD.IADD R22, R22, 0x1, R9 ;  /* 0x0000000116167824 */ /* 0x000fe400078e0209 */
[----:B----4-:R2:W-:Y:S04]  /*127c0*/  STS [R23], R16 ;  /* 0x0000001017007388 */ /* 0x0105e80000000800 */
[----:B------:R-:W4:Y:S01]  /*127d0*/  LDG.E.STRONG.SYS R20, desc[UR8][R12.64] ;  /* 0x000000080c147981 */ /* 0x000f22000c1f5900 */
[----:B------:R-:W-:Y:S01]  /*127e0*/  IADD3 R15, P1, PT, R22, UR7, RZ ;  /* 0x00000007160f7c10 */ /* 0x000fe2000ff3e0ff */
[----:B------:R-:W-:-:S03]  /*127f0*/  IMAD R17, R8, 0x4, R23 ;  /* 0x0000000408117824 */ /* 0x000fc600078e0217 */
[----:B------:R-:W-:Y:S02]  /*12800*/  LEA.HI.X.SX32 R24, R22, UR6, 0x1, P1 ;  /* 0x0000000616187c11 */ /* 0x000fe400088f0eff */
[----:B---3--:R-:W-:-:S04]  /*12810*/  LEA R14, P1, R15, UR10, 0x2 ;  /* 0x0000000a0f0e7c11 */ /* 0x008fc8000f8210ff */
[----:B------:R-:W-:Y:S01]  /*12820*/  LEA.HI.X R15, R15, UR11, R24, 0x2, P1 ;  /* 0x0000000b0f0f7c11 */ /* 0x000fe200088f1418 */
[----:B------:R-:W-:Y:S01]  /*12830*/  IMAD.IADD R22, R22, 0x1, R9 ;  /* 0x0000000116167824 */ /* 0x000fe200078e0209 */
[----:B----4-:R3:W-:Y:S04]  /*12840*/  STS [R17], R20 ;  /* 0x0000001411007388 */ /* 0x0107e80000000800 */
[----:B------:R-:W4:Y:S01]  /*12850*/  LDG.E.STRONG.SYS R21, desc[UR8][R14.64] ;  /* 0x000000080e157981 */ /* 0x000f22000c1f5900 */
[----:B--2---:R-:W-:-:S04]  /*12860*/  IADD3 R16, P1, PT, R22, UR7, RZ ;  /* 0x0000000716107c10 */ /* 0x004fc8000ff3e0ff */
[----:B------:R-:W-:Y:S02]  /*12870*/  LEA.HI.X.SX32 R13, R22, UR6, 0x1, P1 ;  /* 0x00000006160d7c11 */ /* 0x000fe400088f0eff */
[----:B------:R-:W-:-:S04]  /*12880*/  LEA R12, P1, R16, UR10, 0x2 ;  /* 0x0000000a100c7c11 */ /* 0x000fc8000f8210ff */
[----:B------:R-:W-:Y:S01]  /*12890*/  LEA.HI.X R13, R16, UR11, R13, 0x2, P1 ;  /* 0x0000000b100d7c11 */ /* 0x000fe200088f140d */
[----:B------:R-:W-:Y:S01]  /*128a0*/  IMAD R16, R8, 0x4, R17 ;  /* 0x0000000408107824 */ /* 0x000fe200078e0211 */
[----:B------:R-:W-:-:S04]  /*128b0*/  IADD3 R22, PT, PT, R22, R9, RZ ;  /* 0x0000000916167210 */ /* 0x000fc80007ffe0ff */
        /* <DEDUP_REMOVED lines=14> */
[----:B------:R-:W-:Y:S01]  /*129a0*/  LEA.HI.X R13, R16, UR11, R13, 0x2, P1 ;  /* 0x0000000b100d7c11 */ /* 0x000fe200088f140d */
[----:B------:R-:W-:Y:S01]  /*129b0*/  IMAD R16, R11, 0x4, R2 ;  /* 0x000000040b107824 */ /* 0x000fe200078e0202 */
[----:B------:R-:W-:-:S04]  /*129c0*/  IADD3 R22, PT, PT, R22, R9, RZ ;  /* 0x0000000916167210 */ /* 0x000fc80007ffe0ff */
        /* <DEDUP_REMOVED lines=21> */
[----:B------:R-:W-:Y:S02]  /*12b20*/  LEA.HI.X R15, R20, UR11, R15, 0x2, P1 ;  /* 0x0000000b140f7c11 */ /* 0x000fe400088f140f */
[----:B------:R-:W-:Y:S01]  /*12b30*/  LEA R20, R8, R16, 0x2 ;  /* 0x0000001008147211 */ /* 0x000fe200078e10ff */
[----:B------:R-:W-:-:S04]  /*12b40*/  IMAD.IADD R22, R22, 0x1, R9 ;  /* 0x0000000116167824 */ /* 0x000fc800078e0209 */
[----:B----4-:R3:W-:Y:S04]  /*12b50*/  STS [R20], R17 ;  /* 0x0000001114007388 */ /* 0x0107e80000000800 */
[----:B------:R-:W4:Y:S01]  /*12b60*/  LDG.E.STRONG.SYS R21, desc[UR8][R14.64] ;  /* 0x000000080e157981 */ /* 0x000f22000c1f5900 */
[----:B--2---:R-:W-:Y:S01]  /*12b70*/  IADD3 R16, P1, PT, R22, UR7, RZ ;  /* 0x0000000716107c10 */ /* 0x004fe2000ff3e0ff */
[----:B------:R-:W-:-:S03]  /*12b80*/  IMAD R11, R8, 0x4, R11 ;  /* 0x00000004080b7824 */ /* 0x000fc600078e020b */
[----:B------:R-:W-:Y:S02]  /*12b90*/  LEA.HI.X.SX32 R13, R22, UR6, 0x1, P1 ;  /* 0x00000006160d7c11 */ /* 0x000fe400088f0eff */
[----:B------:R-:W-:-:S04]  /*12ba0*/  LEA R12, P1, R16, UR10, 0x2 ;  /* 0x0000000a100c7c11 */ /* 0x000fc8000f8210ff */
[----:B------:R-:W-:Y:S01]  /*12bb0*/  LEA.HI.X R13, R16, UR11, R13, 0x2, P1 ;  /* 0x0000000b100d7c11 */ /* 0x000fe200088f140d */
[----:B------:R-:W-:Y:S02]  /*12bc0*/  IMAD R16, R11, 0x4, R2 ;  /* 0x000000040b107824 */ /* 0x000fe400078e0202 */
[----:B------:R-:W-:-:S03]  /*12bd0*/  IMAD.IADD R22, R22, 0x1, R9 ;  /* 0x0000000116167824 */ /* 0x000fc600078e0209 */
[----:B----4-:R2:W-:Y:S04]  /*12be0*/  STS [R16], R21 ;  /* 0x0000001510007388 */ /* 0x0105e80000000800 */
[----:B------:R-:W4:Y:S01]  /*12bf0*/  LDG.E.STRONG.SYS R23, desc[UR8][R12.64] ;  /* 0x000000080c177981 */ /* 0x000f22000c1f5900 */
[----:B------:R-:W-:Y:S02]  /*12c00*/  IADD3 R15, P1, PT, R22, UR7, RZ ;  /* 0x00000007160f7c10 */ /* 0x000fe4000ff3e0ff */
[----:B---3--:R-:W-:Y:S02]  /*12c10*/  LEA R17, R8, R16, 0x2 ;  /* 0x0000001008117211 */ /* 0x008fe400078e10ff */
[----:B------:R-:W-:Y:S02]  /*12c20*/  LEA.HI.X.SX32 R20, R22, UR6, 0x1, P1 ;  /* 0x0000000616147c11 */ /* 0x000fe400088f0eff */
[----:B------:R-:W-:-:S04]  /*12c30*/  LEA R14, P1, R15, UR10, 0x2 ;  /* 0x0000000a0f0e7c11 */ /* 0x000fc8000f8210ff */
[----:B------:R-:W-:Y:S01]  /*12c40*/  LEA.HI.X R15, R15, UR11, R20, 0x2, P1 ;  /* 0x0000000b0f0f7c11 */ /* 0x000fe200088f1414 */
[----:B------:R-:W-:Y:S01]  /*12c50*/  IMAD.IADD R22, R22, 0x1, R9 ;  /* 0x0000000116167824 */ /* 0x000fe200078e0209 */
[----:B----4-:R3:W-:Y:S04]  /*12c60*/  STS [R17], R23 ;  /* 0x0000001711007388 */ /* 0x0107e80000000800 */
[----:B------:R-:W4:Y:S01]  /*12c70*/  LDG.E.STRONG.SYS R14, desc[UR8][R14.64] ;  /* 0x000000080e0e7981 */ /* 0x000f22000c1f5900 */
[----:B--2---:R-:W-:Y:S01]  /*12c80*/  IADD3 R16, P1, PT, R22, UR7, RZ ;  /* 0x0000000716107c10 */ /* 0x004fe2000ff3e0ff */
[----:B------:R-:W-:-:S03]  /*12c90*/  IMAD R21, R8, 0x4, R17 ;  /* 0x0000000408157824 */ /* 0x000fc600078e0211 */
[----:B------:R-:W-:Y:S02]  /*12ca0*/  LEA.HI.X.SX32 R13, R22, UR6, 0x1, P1 ;  /* 0x00000006160d7c11 */ /* 0x000fe400088f0eff */
[----:B------:R-:W-:-:S04]  /*12cb0*/  LEA R12, P1, R16, UR10, 0x2 ;  /* 0x0000000a100c7c11 */ /* 0x000fc8000f8210ff */
[----:B------:R-:W-:Y:S01]  /*12cc0*/  LEA.HI.X R13, R16, UR11, R13, 0x2, P1 ;  /* 0x0000000b100d7c11 */ /* 0x000fe200088f140d */
[----:B----4-:R3:W-:Y:S04]  /*12cd0*/  STS [R21], R14 ;  /* 0x0000000e15007388 */ /* 0x0107e80000000800 */
[----:B------:R-:W2:Y:S01]  /*12ce0*/  LDG.E.STRONG.SYS R12, desc[UR8][R12.64] ;  /* 0x000000080c0c7981 */ /* 0x000ea2000c1f5900 */
[C---:B------:R-:W-:Y:S01]  /*12cf0*/  IMAD R25, R8.reuse, 0x4, R21 ;  /* 0x0000000408197824 */ /* 0x040fe200078e0215 */
[----:B------:R-:W-:Y:S01]  /*12d00*/  UIADD3 UR5, UPT, UPT, UR5, 0x10, URZ ;  /* 0x0000001005057890 */ /* 0x000fe2000fffe0ff */
[----:B------:R-:W-:Y:S01]  /*12d10*/  IMAD R11, R8, 0x4, R11 ;  /* 0x00000004080b7824 */ /* 0x000fe200078e020b */
[----:B------:R-:W-:-:S04]  /*12d20*/  IADD3 R16, PT, PT, R22, R9, RZ ;  /* 0x0000000916107210 */ /* 0x000fc80007ffe0ff */
[----:B------:R-:W-:Y:S01]  /*12d30*/  ISETP.LE.AND P1, PT, R18, UR5, PT ;  /* 0x0000000512007c0c */ /* 0x000fe2000bf23270 */
[----:B--2---:R3:W-:-:S12]  /*12d40*/  STS [R25], R12 ;  /* 0x0000000c19007388 */ /* 0x0047d80000000800 */
[----:B------:R-:W-:Y:S05]  /*12d50*/  @!P1 BRA `(.L_x_278) ;  /* 0xfffffff400e49947 */ /* 0x000fea000383ffff */
.L_x_277:
[----:B---3--:R-:W-:-:S05]  /*12d60*/  VIADD R12, R19, -UR5 ;  /* 0x80000005130c7c36 */ /* 0x008fca0008000000 */
[----:B------:R-:W-:-:S13]  /*12d70*/  ISETP.GT.AND P1, PT, R12, 0x4, PT ;  /* 0x000000040c00780c */ /* 0x000fda0003f24270 */
[----:B------:R-:W-:Y:S05]  /*12d80*/  @!P1 BRA `(.L_x_279) ;  /* 0x0000000400189947 */ /* 0x000fea0003800000 */
[----:B------:R-:W3:Y:S01]  /*12d90*/  LDCU UR7, c[0x0][0x3b4] ;  /* 0x00007680ff0777ac */ /* 0x000ee20008000800 */
[----:B------:R-:W4:Y:S01]  /*12da0*/  LDCU.64 UR10, c[0x0][0x380] ;  /* 0x00007000ff0a77ac */ /* 0x000f220008000a00 */
[----:B---3--:R-:W-:-:S04]  /*12db0*/  IADD3 R12, P0, PT, R16, UR7, RZ ;  /* 0x00000007100c7c10 */ /* 0x008fc8000ff1e0ff */
[----:B------:R-:W-:Y:S02]  /*12dc0*/  LEA.HI.X.SX32 R13, R16, UR6, 0x1, P0 ;  /* 0x00000006100d7c11 */ /* 0x000fe400080f0eff */
[----:B----4-:R-:W-:-:S04]  /*12dd0*/  LEA R14, P0, R12, UR10, 0x2 ;  /* 0x0000000a0c0e7c11 */ /* 0x010fc8000f8010ff */
[----:B------:R-:W-:-:S05]  /*12de0*/  LEA.HI.X R15, R12, UR11, R13, 0x2, P0 ;  /* 0x0000000b0c0f7c11 */ /* 0x000fca00080f140d */
[----:B------:R-:W3:Y:S01]  /*12df0*/  LDG.E.STRONG.SYS R17, desc[UR8][R14.64] ;  /* 0x000000080e117981 */ /* 0x000ee2000c1f5900 */
[----:B--2---:R-:W-:-:S05]  /*12e00*/  IMAD.IADD R18, R16, 0x1, R9 ;  /* 0x0000000110127824 */ /* 0x004fca00078e0209 */
        /* <DEDUP_REMOVED lines=24> */
[----:B---3--:R-:W-:Y:S01]  /*12f90*/  IADD3 R20, P0, PT, R18, UR7, RZ ;  /* 0x0000000712147c10 */ /* 0x008fe2000ff1e0ff */
[----:B------:R-:W-:-:S03]  /*12fa0*/  IMAD R21, R8, 0x4, R17 ;  /* 0x0000000408157824 */ /* 0x000fc600078e0211 */
[----:B------:R-:W-:Y:S02]  /*12fb0*/  LEA.HI.X.SX32 R15, R18, UR6, 0x1, P0 ;  /* 0x00000006120f7c11 */ /* 0x000fe400080f0eff */
[----:B------:R-:W-:-:S04]  /*12fc0*/  LEA R14, P0, R20, UR10, 0x2 ;  /* 0x0000000a140e7c11 */ /* 0x000fc8000f8010ff */
[----:B------:R-:W-:Y:S02]  /*12fd0*/  LEA.HI.X R15, R20, UR11, R15, 0x2, P0 ;  /* 0x0000000b140f7c11 */ /* 0x000fe400080f140f */
[----:B------:R-:W-:Y:S01]  /*12fe0*/  IADD3 R18, PT, PT, R18, R9, RZ ;  /* 0x0000000912127210 */ /* 0x000fe20007ffe0ff */
        /* <DEDUP_REMOVED lines=23> */
[----:B------:R-:W-:-:S05]  /*13160*/  IMAD R17, R8, 0x4, R21 ;  /* 0x0000000408117824 */ /* 0x000fca00078e0215 */
[----:B----4-:R3:W-:Y:S04]  /*13170*/  STS [R17], R14 ;  /* 0x0000000e11007388 */ /* 0x0107e80000000800 */
[----:B------:R-:W2:Y:S01]  /*13180*/  LDG.E.STRONG.SYS R12, desc[UR8][R12.64] ;  /* 0x000000080c0c7981 */ /* 0x000ea2000c1f5900 */
[C---:B------:R-:W-:Y:S01]  /*13190*/  IMAD R23, R8.reuse, 0x4, R17 ;  /* 0x0000000408177824 */ /* 0x040fe200078e0211 */
[----:B------:R-:W-:Y:S01]  /*131a0*/  PLOP3.LUT P0, PT, PT, PT, PT, 0x8, 0x80 ;  /* 0x000000000080781c */ /* 0x000fe20003f0e170 */
[----:B------:R-:W-:Y:S01]  /*131b0*/  IMAD R11, R8, 0x4, R11 ;  /* 0x00000004080b7824 */ /* 0x000fe200078e020b */
[----:B------:R-:W-:Y:S01]  /*131c0*/  UIADD3 UR5, UPT, UPT, UR5, 0x8, URZ ;  /* 0x0000000805057890 */ /* 0x000fe2000fffe0ff */
[----:B------:R-:W-:Y:S01]  /*131d0*/  IMAD.IADD R16, R16, 0x1, R9 ;  /* 0x0000000110107824 */ /* 0x000fe200078e0209 */
[----:B--2---:R3:W-:Y:S10]  /*131e0*/  STS [R23], R12 ;  /* 0x0000000c17007388 */ /* 0x0047f40000000800 */
.L_x_279:
[----:B------:R-:W-:-:S13]  /*131f0*/  ISETP.NE.OR P0, PT, R19, UR5, P0 ;  /* 0x0000000513007c0c */ /* 0x000fda0008705670 */
[----:B------:R-:W-:Y:S05]  /*13200*/  @!P0 BRA `(.L_x_275) ;  /* 0x0000000000908947 */ /* 0x000fea0003800000 */
.L_x_276:
[----:B0-----:R-:W-:-:S04]  /*13210*/  IADD3 R13, P0, PT, R16, UR14, RZ ;  /* 0x0000000e100d7c10 */ /* 0x001fc8000ff1e0ff */
[----:B---34-:R-:W-:Y:S02]  /*13220*/  LEA.HI.X.SX32 R14, R16, UR6, 0x1, P0 ;  /* 0x00000006100e7c11 */ /* 0x018fe400080f0eff */
[----:B-1----:R-:W-:-:S04]  /*13230*/  LEA R12, P0, R13, UR16, 0x2 ;  /* 0x000000100d0c7c11 */ /* 0x002fc8000f8010ff */
[----:B------:R-:W-:-:S05]  /*13240*/  LEA.HI.X R13, R13, UR17, R14, 0x2, P0 ;  /* 0x000000110d0d7c11 */ /* 0x000fca00080f140e */
[----:B------:R-:W3:Y:S01]  /*13250*/  LDG.E.STRONG.SYS R17, desc[UR8][R12.64] ;  /* 0x000000080c117981 */ /* 0x000ee2000c1f5900 */
[----:B--2---:R-:W-:Y:S01]  /*13260*/  IADD3 R20, PT, PT, R16, R9, RZ ;  /* 0x0000000910147210 */ /* 0x004fe20007ffe0ff */
[----:B------:R-:W-:-:S03]  /*13270*/  IMAD R18, R11, 0x4, R2 ;  /* 0x000000040b127824 */ /* 0x000fc600078e0202 */
[----:B------:R-:W-:-:S04]  /*13280*/  IADD3 R15, P0, PT, R20, UR14, RZ ;  /* 0x0000000e140f7c10 */ /* 0x000fc8000ff1e0ff */
[----:B------:R-:W-:Y:S02]  /*13290*/  LEA.HI.X.SX32 R16, R20, UR6, 0x1, P0 ;  /* 0x0000000614107c11 */ /* 0x000fe400080f0eff */
[----:B------:R-:W-:-:S04]  /*132a0*/  LEA R14, P0, R15, UR16, 0x2 ;  /* 0x000000100f0e7c11 */ /* 0x000fc8000f8010ff */
[----:B------:R-:W-:Y:S01]  /*132b0*/  LEA.HI.X R15, R15, UR17, R16, 0x2, P0 ;  /* 0x000000110f0f7c11 */ /* 0x000fe200080f1410 */
[----:B------:R-:W-:Y:S01]  /*132c0*/  IMAD.IADD R20, R20, 0x1, R9 ;  /* 0x0000000114147824 */ /* 0x000fe200078e0209 */
[----:B---3--:R0:W-:Y:S04]  /*132d0*/  STS [R18], R17 ;  /* 0x0000001112007388 */ /* 0x0081e80000000800 */
[----:B------:R-:W2:Y:S01]  /*132e0*/  LDG.E.STRONG.SYS R16, desc[UR8][R14.64] ;  /* 0x000000080e107981 */ /* 0x000ea2000c1f5900 */
[----:B------:R-:W-:-:S04]  /*132f0*/  IADD3 R21, P0, PT, R20, UR14, RZ ;  /* 0x0000000e14157c10 */ /* 0x000fc8000ff1e0ff */
[----:B------:R-:W-:Y:S02]  /*13300*/  LEA.HI.X.SX32 R22, R20, UR6, 0x1, P0 ;  /* 0x0000000614167c11 */ /* 0x000fe400080f0eff */
[----:B------:R-:W-:-:S04]  /*13310*/  LEA R12, P0, R21, UR16, 0x2 ;  /* 0x00000010150c7c11 */ /* 0x000fc8000f8010ff */
[----:B------:R-:W-:Y:S01]  /*13320*/  LEA.HI.X R13, R21, UR17, R22, 0x2, P0 ;  /* 0x00000011150d7c11 */ /* 0x000fe200080f1416 */
[----:B------:R-:W-:Y:S02]  /*13330*/  IMAD R21, R8, 0x4, R18 ;  /* 0x0000000408157824 */ /* 0x000fe400078e0212 */
[----:B------:R-:W-:-:S03]  /*13340*/  IMAD.IADD R20, R20, 0x1, R9 ;  /* 0x0000000114147824 */ /* 0x000fc600078e0209 */
[----:B--2---:R1:W-:Y:S04]  /*13350*/  STS [R21], R16 ;  /* 0x0000001015007388 */ /* 0x0043e80000000800 */
[----:B------:R-:W2:Y:S01]  /*13360*/  LDG.E.STRONG.SYS R12, desc[UR8][R12.64] ;  /* 0x000000080c0c7981 */ /* 0x000ea2000c1f5900 */
[----:B0-----:R-:W-:-:S04]  /*13370*/  IADD3 R17, P0, PT, R20, UR14, RZ ;  /* 0x0000000e14117c10 */ /* 0x001fc8000ff1e0ff */
[----:B------:R-:W-:Y:S02]  /*13380*/  LEA.HI.X.SX32 R18, R20, UR6, 0x1, P0 ;  /* 0x0000000614127c11 */ /* 0x000fe400080f0eff */
[----:B------:R-:W-:-:S04]  /*13390*/  LEA R14, P0, R17, UR16, 0x2 ;  /* 0x00000010110e7c11 */ /* 0x000fc8000f8010ff */
[----:B------:R-:W-:Y:S02]  /*133a0*/  LEA.HI.X R15, R17, UR17, R18, 0x2, P0 ;  /* 0x00000011110f7c11 */ /* 0x000fe400080f1412 */
[----:B------:R-:W-:-:S05]  /*133b0*/  LEA R17, R8, R21, 0x2 ;  /* 0x0000001508117211 */ /* 0x000fca00078e10ff */
[----:B--2---:R4:W-:Y:S04]  /*133c0*/  STS [R17], R12 ;  /* 0x0000000c11007388 */ /* 0x0049e80000000800 */
[----:B------:R-:W2:Y:S01]  /*133d0*/  LDG.E.STRONG.SYS R14, desc[UR8][R14.64] ;  /* 0x000000080e0e7981 */ /* 0x000ea2000c1f5900 */
[C---:B------:R-:W-:Y:S01]  /*133e0*/  IMAD R23, R8.reuse, 0x4, R17 ;  /* 0x0000000408177824 */ /* 0x040fe200078e0211 */
[----:B------:R-:W-:Y:S01]  /*133f0*/  UIADD3 UR5, UPT, UPT, UR5, 0x4, URZ ;  /* 0x0000000405057890 */ /* 0x000fe2000fffe0ff */
[----:B------:R-:W-:Y:S02]  /*13400*/  IMAD R11, R8, 0x4, R11 ;  /* 0x00000004080b7824 */ /* 0x000fe400078e020b */
[----:B-1----:R-:W-:-:S03]  /*13410*/  IMAD.IADD R16, R20, 0x1, R9 ;  /* 0x0000000114107824 */ /* 0x002fc600078e0209 */
[----:B------:R-:W-:Y:S01]  /*13420*/  ISETP.NE.AND P0, PT, R19, UR5, PT ;  /* 0x0000000513007c0c */ /* 0x000fe2000bf05270 */
[----:B--2---:R4:W-:-:S12]  /*13430*/  STS [R23], R14 ;  /* 0x0000000e17007388 */ /* 0x0049d80000000800 */
[----:B------:R-:W-:Y:S05]  /*13440*/  @P0 BRA `(.L_x_276) ;  /* 0xfffffffc00700947 */ /* 0x000fea000383ffff */
.L_x_275:
[----:B------:R-:W-:-:S13]  /*13450*/  ISETP.NE.AND P0, PT, R10, RZ, PT ;  /* 0x000000ff0a00720c */ /* 0x000fda0003f05270 */
[----:B------:R-:W-:Y:S05]  /*13460*/  @!P0 BRA `(.L_x_274) ;  /* 0x0000000000748947 */ /* 0x000fea0003800000 */
[----:B------:R-:W5:Y:S01]  /*13470*/  LDCU UR5, c[0x0][0x3b4] ;  /* 0x00007680ff0577ac */ /* 0x000f620008000800 */
[----:B------:R-:W0:Y:S01]  /*13480*/  LDCU.64 UR10, c[0x0][0x380] ;  /* 0x00007000ff0a77ac */ /* 0x000e220008000a00 */
[----:B-----5:R-:W-:-:S04]  /*13490*/  IADD3 R13, P0, PT, R16, UR5, RZ ;  /* 0x00000005100d7c10 */ /* 0x020fc8000ff1e0ff */
[----:B---34-:R-:W-:Y:S02]  /*134a0*/  LEA.HI.X.SX32 R14, R16, UR6, 0x1, P0 ;  /* 0x00000006100e7c11 */ /* 0x018fe400080f0eff */
[----:B0-----:R-:W-:-:S04]  /*134b0*/  LEA R12, P0, R13, UR10, 0x2 ;  /* 0x0000000a0d0c7c11 */ /* 0x001fc8000f8010ff */
[----:B------:R-:W-:-:S05]  /*134c0*/  LEA.HI.X R13, R13, UR11, R14, 0x2, P0 ;  /* 0x0000000b0d0d7c11 */ /* 0x000fca00080f140e */
[----:B------:R-:W3:Y:S01]  /*134d0*/  LDG.E.STRONG.SYS R12, desc[UR8][R12.64] ;  /* 0x000000080c0c7981 */ /* 0x000ee2000c1f5900 */
[----:B------:R-:W-:Y:S01]  /*134e0*/  IMAD R15, R11, 0x4, R2 ;  /* 0x000000040b0f7824 */ /* 0x000fe200078e0202 */
[----:B------:R-:W-:-:S04]  /*134f0*/  ISETP.NE.AND P0, PT, R10, 0x1, PT ;  /* 0x000000010a00780c */ /* 0x000fc80003f05270 */
[----:B---3--:R0:W-:Y:S09]  /*13500*/  STS [R15], R12 ;  /* 0x0000000c0f007388 */ /* 0x0081f20000000800 */
[----:B------:R-:W-:Y:S05]  /*13510*/  @!P0 BRA `(.L_x_274) ;  /* 0x0000000000488947 */ /* 0x000fea0003800000 */
[----:B--2---:R-:W-:-:S04]  /*13520*/  IADD3 R16, PT, PT, R16, R9, RZ ;  /* 0x0000000910107210 */ /* 0x004fc80007ffe0ff */
[----:B------:R-:W-:-:S04]  /*13530*/  IADD3 R11, P0, PT, R16, UR5, RZ ;  /* 0x00000005100b7c10 */ /* 0x000fc8000ff1e0ff */
[----:B------:R-:W-:Y:S02]  /*13540*/  LEA.HI.X.SX32 R14, R16, UR6, 0x1, P0 ;  /* 0x00000006100e7c11 */ /* 0x000fe400080f0eff */
[----:B0-----:R-:W-:-:S04]  /*13550*/  LEA R12, P0, R11, UR10, 0x2 ;  /* 0x0000000a0b0c7c11 */ /* 0x001fc8000f8010ff */
[----:B------:R-:W-:-:S05]  /*13560*/  LEA.HI.X R13, R11, UR11, R14, 0x2, P0 ;  /* 0x0000000b0b0d7c11 */ /* 0x000fca00080f140e */
[----:B------:R-:W2:Y:S01]  /*13570*/  LDG.E.STRONG.SYS R12, desc[UR8][R12.64] ;  /* 0x000000080c0c7981 */ /* 0x000ea2000c1f5900 */
[----:B------:R-:W-:Y:S01]  /*13580*/  IMAD R15, R8, 0x4, R15 ;  /* 0x00000004080f7824 */ /* 0x000fe200078e020f */
[----:B------:R-:W-:Y:S01]  /*13590*/  ISETP.NE.AND P0, PT, R10, 0x2, PT ;  /* 0x000000020a00780c */ /* 0x000fe20003f05270 */
[----:B------:R-:W-:-:S03]  /*135a0*/  IMAD.IADD R16, R16, 0x1, R9 ;  /* 0x0000000110107824 */ /* 0x000fc600078e0209 */
[----:B--2---:R0:W-:Y:S09]  /*135b0*/  STS [R15], R12 ;  /* 0x0000000c0f007388 */ /* 0x0041f20000000800 */
[----:B------:R-:W-:Y:S05]  /*135c0*/  @!P0 BRA `(.L_x_274) ;  /* 0x00000000001c8947 */ /* 0x000fea0003800000 */
[----:B------:R-:W-:-:S04]  /*135d0*/  IADD3 R9, P0, PT, R16, UR5, RZ ;  /* 0x0000000510097c10 */ /* 0x000fc8000ff1e0ff */
[----:B0-----:R-:W-:Y:S02]  /*135e0*/  LEA.HI.X.SX32 R12, R16, UR6, 0x1, P0 ;  /* 0x00000006100c7c11 */ /* 0x001fe400080f0eff */
[----:B------:R-:W-:-:S04]  /*135f0*/  LEA R10, P0, R9, UR10, 0x2 ;  /* 0x0000000a090a7c11 */ /* 0x000fc8000f8010ff */
[----:B------:R-:W-:-:S05]  /*13600*/  LEA.HI.X R11, R9, UR11, R12, 0x2, P0 ;  /* 0x0000000b090b7c11 */ /* 0x000fca00080f140c */
[----:B------:R-:W2:Y:S01]  /*13610*/  LDG.E.STRONG.SYS R10, desc[UR8][R10.64] ;  /* 0x000000080a0a7981 */ /* 0x000ea2000c1f5900 */
[----:B------:R-:W-:-:S05]  /*13620*/  IMAD R9, R8, 0x4, R15 ;  /* 0x0000000408097824 */ /* 0x000fca00078e020f */
[----:B--2---:R0:W-:Y:S02]  /*13630*/  STS [R9], R10 ;  /* 0x0000000a09007388 */ /* 0x0041e40000000800 */
.L_x_274:
[----:B01----:R-:W-:Y:S05]  /*13640*/  BSYNC.RECONVERGENT B0 ;  /* 0x0000000000007941 */ /* 0x003fea0003800200 */
.L_x_273:
[----:B------:R-:W-:Y:S01]  /*13650*/  IMAD R8, R3, R0, RZ ;  /* 0x0000000003087224 */ /* 0x000fe200078e02ff */
[----:B------:R-:W-:Y:S01]  /*13660*/  BSSY.RECONVERGENT B0, `(.L_x_280) ;  /* 0x0000030000007945 */ /* 0x000fe20003800200 */
[----:B------:R-:W-:-:S03]  /*13670*/  IMAD R6, R0, R6, RZ ;  /* 0x0000000600067224 */ /* 0x000fc600078e02ff */
[C---:B------:R-:W-:Y:S02]  /*13680*/  ISETP.GE.AND P0, PT, R5.reuse, R8, PT ;  /* 0x000000080500720c */ /* 0x040fe40003f06270 */
[----:B------:R-:W-:-:S11]  /*13690*/  ISETP.GE.U32.AND P4, PT, R5, R6, PT ;  /* 0x000000060500720c */ /* 0x000fd60003f86070 */
[----:B------:R-:W-:Y:S05]  /*136a0*/  @P0 BRA `(.L_x_281) ;  /* 0x0000000000ac0947 */ /* 0x000fea0003800000 */
[----:B------:R-:W-:Y:S01]  /*136b0*/  IABS R6, R3 ;  /* 0x0000000300067213 */ /* 0x000fe20000000000 */
[----:B--2---:R0:W1:Y:S01]  /*136c0*/  LDS R9, [R2+0xbfc0] ;  /* 0x00bfc00002097984 */ /* 0x0040620000000800 */
[----:B------:R-:W-:Y:S01]  /*136d0*/  VIADD R4, R4, 0xa338 ;  /* 0x0000a33804047836 */ /* 0x000fe20000000000 */
[----:B------:R-:W-:Y:S01]  /*136e0*/  ISETP.NE.AND P1, PT, R3, RZ, PT ;  /* 0x000000ff0300720c */ /* 0x000fe20003f25270 */
[----:B---34-:R-:W2:Y:S01]  /*136f0*/  I2F.RP R12, R6 ;  /* 0x00000006000c7306 */ /* 0x018ea20000209400 */
[----:B------:R-:W-:Y:S02]  /*13700*/  IMAD.MOV.U32 R10, RZ, RZ, RZ ;  /* 0x000000ffff0a7224 */ /* 0x000fe400078e00ff */
[----:B------:R-:W-:Y:S01]  /*13710*/  LEA R7, R7, R4, 0x18 ;  /* 0x0000000407077211 */ /* 0x000fe200078ec0ff */
[----:B------:R-:W-:-:S04]  /*13720*/  IMAD R4, R8, UR4, RZ ;  /* 0x0000000408047c24 */ /* 0x000fc8000f8e02ff */
[----:B--2---:R-:W2:Y:S02]  /*13730*/  MUFU.RCP R12, R12 ;  /* 0x0000000c000c7308 */ /* 0x004ea40000001000 */
[----:B--2---:R-:W-:Y:S02]  /*13740*/  VIADD R11, R12, 0xffffffe ;  /* 0x0ffffffe0c0b7836 */ /* 0x004fe40000000000 */
[----:B------:R-:W-:-:S04]  /*13750*/  IMAD.MOV.U32 R12, RZ, RZ, R5 ;  /* 0x000000ffff0c7224 */ /* 0x000fc800078e0005 */
[----:B------:R-:W2:Y:S02]  /*13760*/  F2I.FTZ.U32.TRUNC.NTZ R11, R11 ;  /* 0x0000000b000b7305 */ /* 0x000ea4000021f000 */
[----:B--2---:R-:W-:-:S05]  /*13770*/  IADD3 R13, PT, PT, RZ, -R11, RZ ;  /* 0x8000000bff0d7210 */ /* 0x004fca0007ffe0ff */
[----:B------:R-:W-:-:S04]  /*13780*/  IMAD R13, R13, R6, RZ ;  /* 0x000000060d0d7224 */ /* 0x000fc800078e02ff */
[----:B------:R-:W-:Y:S01]  /*13790*/  IMAD.HI.U32 R10, R11, R13, R10 ;  /* 0x0000000d0b0a7227 */ /* 0x000fe200078e000a */
[----:B01----:R-:W-:-:S07]  /*137a0*/  LOP3.LUT R11, RZ, R3, RZ, 0x33, !PT ;  /* 0x00000003ff0b7212 */ /* 0x003fce00078e33ff */
.L_x_282:
[-C--:B------:R-:W-:Y:S02]  /*137b0*/  IABS R13, R3.reuse ;  /* 0x00000003000d7213 */ /* 0x080fe40000000000 */
[----:B0-----:R-:W-:Y:S02]  /*137c0*/  IABS R15, R12 ;  /* 0x0000000c000f7213 */ /* 0x001fe40000000000 */
[----:B------:R-:W-:Y:S01]  /*137d0*/  LOP3.LUT R16, R12, R3, RZ, 0x3c, !PT ;  /* 0x000000030c107212 */ /* 0x000fe200078e3cff */
[----:B------:R-:W-:Y:S02]  /*137e0*/  IMAD.MOV R14, RZ, RZ, -R13 ;  /* 0x000000ffff0e7224 */ /* 0x000fe400078e0a0d */
[----:B------:R-:W-:Y:S01]  /*137f0*/  IMAD.HI.U32 R13, R10, R15, RZ ;  /* 0x0000000f0a0d7227 */ /* 0x000fe200078e00ff */
[----:B------:R-:W-:-:S03]  /*13800*/  ISETP.GE.AND P3, PT, R16, RZ, PT ;  /* 0x000000ff1000720c */ /* 0x000fc60003f66270 */
[----:B------:R-:W-:Y:S01]  /*13810*/  IMAD R15, R13, R14, R15 ;  /* 0x0000000e0d0f7224 */ /* 0x000fe200078e020f */
[----:B------:R-:W-:-:S04]  /*13820*/  IABS R14, R3 ;  /* 0x00000003000e7213 */ /* 0x000fc80000000000 */
[----:B------:R-:W-:-:S13]  /*13830*/  ISETP.GT.U32.AND P2, PT, R6, R15, PT ;  /* 0x0000000f0600720c */ /* 0x000fda0003f44070 */
[----:B------:R-:W-:Y:S01]  /*13840*/  @!P2 IADD3 R15, PT, PT, R15, -R14, RZ ;  /* 0x8000000e0f0fa210 */ /* 0x000fe20007ffe0ff */
[----:B------:R-:W-:Y:S02]  /*13850*/  IMAD.IADD R14, R4, 0x1, R12 ;  /* 0x00000001040e7824 */ /* 0x000fe400078e020c */
[----:B------:R-:W-:Y:S01]  /*13860*/  @!P2 VIADD R13, R13, 0x1 ;  /* 0x000000010d0da836 */ /* 0x000fe20000000000 */
[----:B------:R-:W-:Y:S01]  /*13870*/  ISETP.GE.U32.AND P0, PT, R15, R6, PT ;  /* 0x000000060f00720c */ /* 0x000fe20003f06070 */
[----:B------:R-:W-:-:S06]  /*13880*/  IMAD R15, R14, 0x4, R7 ;  /* 0x000000040e0f7824 */ /* 0x000fcc00078e0207 */
[----:B------:R-:W0:Y:S06]  /*13890*/  LDS R15, [R15] ;  /* 0x000000000f0f7984 */ /* 0x000e2c0000000800 */
[----:B------:R-:W-:-:S05]  /*138a0*/  @P0 VIADD R13, R13, 0x1 ;  /* 0x000000010d0d0836 */ /* 0x000fca0000000000 */
[----:B------:R-:W-:-:S04]  /*138b0*/  @!P3 IADD3 R13, PT, PT, -R13, RZ, RZ ;  /* 0x000000ff0d0db210 */ /* 0x000fc80007ffe1ff */
        /* <DEDUP_REMOVED lines=10> */
.L_x_281:
[----:B------:R-:W-:Y:S05]  /*13960*/  BSYNC.RECONVERGENT B0 ;  /* 0x0000000000007941 */ /* 0x000fea0003800200 */
.L_x_280:
[----:B------:R-:W-:Y:S04]  /*13970*/  BSSY.RECONVERGENT B0, `(.L_x_283) ;  /* 0x0000025000007945 */ /* 0x000fe80003800200 */
[----:B------:R-:W-:Y:S05]  /*13980*/  @P4 BRA `(.L_x_284) ;  /* 0x00000000008c4947 */ /* 0x000fea0003800000 */
[----:B------:R-:W1:Y:S01]  /*13990*/  I2F.U32.RP R4, R0 ;  /* 0x0000000000047306 */ /* 0x000e620000209000 */
[----:B------:R-:W5:Y:S01]  /*139a0*/  S2UR UR7, SR_CgaCtaId ;  /* 0x00000000000779c3 */ /* 0x000f620000008800 */
[----:B------:R-:W-:Y:S01]  /*139b0*/  UMOV UR5, 0x400 ;  /* 0x0000040000057882 */ /* 0x000fe20000000000 */
[----:B--2---:R-:W-:Y:S01]  /*139c0*/  IMAD.MOV R9, RZ, RZ, -R0 ;  /* 0x000000ffff097224 */ /* 0x004fe200078e0a00 */
[----:B------:R-:W-:-:S04]  /*139d0*/  ISETP.NE.U32.AND P2, PT, R0, RZ, PT ;  /* 0x000000ff0000720c */ /* 0x000fc80003f45070 */
[----:B-1----:R-:W1:Y:S01]  /*139e0*/  MUFU.RCP R4, R4 ;  /* 0x0000000400047308 */ /* 0x002e620000001000 */
[----:B-----5:R-:W-:Y:S02]  /*139f0*/  ULEA UR10, UR7, UR5, 0x18 ;  /* 0x00000005070a7291 */ /* 0x020fe4000f8ec0ff */
[----:B------:R-:W-:-:S04]  /*13a00*/  UIADD3 UR5, UPT, UPT, UR5, 0x6120, URZ ;  /* 0x0000612005057890 */ /* 0x000fc8000fffe0ff */
[----:B------:R-:W-:Y:S01]  /*13a10*/  ULEA UR5, UR7, UR5, 0x18 ;  /* 0x0000000507057291 */ /* 0x000fe2000f8ec0ff */
[----:B-1----:R-:W-:Y:S02]  /*13a20*/  IADD3 R2, PT, PT, R4, 0xffffffe, RZ ;  /* 0x0ffffffe04027810 */ /* 0x002fe40007ffe0ff */
[----:B------:R-:W1:Y:S02]  /*13a30*/  LDS R7, [UR10+0xbfcc] ;  /* 0x00bfcc0aff077984 */ /* 0x000e640008000800 */
[----:B------:R2:W5:Y:S02]  /*13a40*/  F2I.FTZ.U32.TRUNC.NTZ R3, R2 ;  /* 0x0000000200037305 */ /* 0x000564000021f000 */
[----:B------:R-:W0:Y:S01]  /*13a50*/  LDS R4, [UR10+0xbfc0] ;  /* 0x00bfc00aff047984 */ /* 0x000e220008000800 */
[----:B--2---:R-:W-:Y:S02]  /*13a60*/  IMAD.MOV.U32 R2, RZ, RZ, RZ ;  /* 0x000000ffff027224 */ /* 0x004fe400078e00ff */
[----:B-----5:R-:W-:-:S04]  /*13a70*/  IMAD R9, R9, R3, RZ ;  /* 0x0000000309097224 */ /* 0x020fc800078e02ff */
[----:B------:R-:W-:-:S04]  /*13a80*/  IMAD.HI.U32 R6, R3, R9, R2 ;  /* 0x0000000903067227 */ /* 0x000fc800078e0002 */
[----:B------:R-:W-:Y:S02]  /*13a90*/  IMAD R2, R0, UR4, RZ ;  /* 0x0000000400027c24 */ /* 0x000fe4000f8e02ff */
[----:B------:R-:W-:-:S04]  /*13aa0*/  IMAD.HI.U32 R6, R6, R5, RZ ;  /* 0x0000000506067227 */ /* 0x000fc800078e00ff */
[----:B------:R-:W-:-:S04]  /*13ab0*/  IMAD.MOV R3, RZ, RZ, -R6 ;  /* 0x000000ffff037224 */ /* 0x000fc800078e0a06 */
[C---:B------:R-:W-:Y:S02]  /*13ac0*/  IMAD R3, R0.reuse, R3, R5 ;  /* 0x0000000300037224 */ /* 0x040fe400078e0205 */
[----:B-1----:R-:W-:-:S03]  /*13ad0*/  IMAD.IADD R7, R0, 0x1, R7 ;  /* 0x0000000100077824 */ /* 0x002fc600078e0207 */
[----:B------:R-:W-:Y:S01]  /*13ae0*/  ISETP.GE.U32.AND P0, PT, R3, R0, PT ;  /* 0x000000000300720c */ /* 0x000fe20003f06070 */
[----:B------:R-:W-:-:S05]  /*13af0*/  IMAD R2, R2, R7, R5 ;  /* 0x0000000702027224 */ /* 0x000fca00078e0205 */
[----:B------:R-:W-:-:S07]  /*13b00*/  LEA R2, R2, UR5, 0x2 ;  /* 0x0000000502027c11 */ /* 0x000fce000f8e10ff */
[----:B------:R-:W-:Y:S01]  /*13b10*/  @P0 IADD3 R3, PT, PT, -R0, R3, RZ ;  /* 0x0000000300030210 */ /* 0x000fe20007ffe1ff */
[----:B------:R-:W1:Y:S01]  /*13b20*/  LDS R2, [R2] ;  /* 0x0000000002027984 */ /* 0x000e620000000800 */
[----:B------:R-:W-:Y:S02]  /*13b30*/  @P0 VIADD R6, R6, 0x1 ;  /* 0x0000000106060836 */ /* 0x000fe40000000000 */
[----:B------:R-:W-:-:S13]  /*13b40*/  ISETP.GE.U32.AND P1, PT, R3, R0, PT ;  /* 0x000000000300720c */ /* 0x000fda0003f26070 */
[----:B------:R-:W-:Y:S01]  /*13b50*/  @P1 VIADD R6, R6, 0x1 ;  /* 0x0000000106061836 */ /* 0x000fe20000000000 */
[----:B------:R-:W-:-:S05]  /*13b60*/  @!P2 LOP3.LUT R6, RZ, R0, RZ, 0x33, !PT ;  /* 0x00000000ff06a212 */ /* 0x000fca00078e33ff */
[----:B------:R-:W-:-:S04]  /*13b70*/  IMAD.MOV R3, RZ, RZ, -R6 ;  /* 0x000000ffff037224 */ /* 0x000fc800078e0a06 */
[----:B------:R-:W-:-:S04]  /*13b80*/  IMAD R3, R0, R3, R5 ;  /* 0x0000000300037224 */ /* 0x000fc800078e0205 */
[----:B0-----:R-:W-:-:S05]  /*13b90*/  IMAD R3, R6, R4, R3 ;  /* 0x0000000406037224 */ /* 0x001fca00078e0203 */
[----:B------:R-:W-:-:S05]  /*13ba0*/  LEA R3, R3, UR10, 0x2 ;  /* 0x0000000a03037c11 */ /* 0x000fca000f8e10ff */
[----:B-1----:R1:W-:Y:S02]  /*13bb0*/  STS [R3], R2 ;  /* 0x0000000203007388 */ /* 0x0023e40000000800 */
.L_x_284:
[----:B------:R-:W-:Y:S05]  /*13bc0*/  BSYNC.RECONVERGENT B0 ;  /* 0x0000000000007941 */ /* 0x000fea0003800200 */
.L_x_283:
[----:B------:R-:W-:Y:S06]  /*13bd0*/  MEMBAR.SC.GPU ;  /* 0x0000000000007992 */ /* 0x000fec0000002000 */
[----:B------:R-:W-:-:S00]  /*13be0*/  ERRBAR ;  /* 0x00000000000079ab */ /* 0x000fc00000000000 */
[----:B------:R-:W-:Y:S06]  /*13bf0*/  CGAERRBAR ;  /* 0x00000000000075ab */ /* 0x000fec0000000000 */
[----:B------:R-:W-:Y:S02]  /*13c00*/  CCTL.IVALL ;  /* 0x00000000ff00798f */ /* 0x000fe40002000000 */
[----:B------:R-:W5:Y:S08]  /*13c10*/  S2UR UR7, SR_CgaCtaId ;  /* 0x00000000000779c3 */ /* 0x000f700000008800 */
[----:B------:R-:W-:Y:S06]  /*13c20*/  BAR.SYNC.DEFER_BLOCKING 0x0 ;  /* 0x0000000000007b1d */ /* 0x000fec0000010000 */
[----:B------:R-:W-:Y:S01]  /*13c30*/  UMOV UR5, 0x400 ;  /* 0x0000040000057882 */ /* 0x000fe20000000000 */
[----:B------:R-:W-:Y:S01]  /*13c40*/  BSSY.RECONVERGENT B0, `(.L_x_285) ;  /* 0x0000100000007945 */ /* 0x000fe20003800200 */
[----:B-----5:R-:W-:-:S02]  /*13c50*/  ULEA UR7, UR7, UR5, 0x18 ;  /* 0x0000000507077291 */ /* 0x020fc4000f8ec0ff */
[----:B------:R-:W-:-:S07]  /*13c60*/  UIADD3 UR5, UPT, UPT, UR4, 0x1, URZ ;  /* 0x0000000104057890 */ /* 0x000fce000fffe0ff */
[----:B------:R-:W1:Y:S04]  /*13c70*/  LDS R0, [UR7+0xbfc8] ;  /* 0x00bfc807ff007984 */ /* 0x000e680008000800 */
[----:B------:R-:W5:Y:S01]  /*13c80*/  LDS R8, [UR7+0xbfd0] ;  /* 0x00bfd007ff087984 */ /* 0x000f620008000800 */
[----:B-1----:R-:W-:-:S04]  /*13c90*/  IMAD R3, R0, UR4, R0 ;  /* 0x0000000400037c24 */ /* 0x002fc8000f8e0200 */
[----:B-----5:R-:W-:-:S05]  /*13ca0*/  IMAD R4, R3, R8, RZ ;  /* 0x0000000803047224 */ /* 0x020fca00078e02ff */
[----:B------:R-:W-:-:S13]  /*13cb0*/  ISETP.GE.AND P0, PT, R5, R4, PT ;  /* 0x000000040500720c */ /* 0x000fda0003f06270 */
[----:B------:R-:W-:Y:S05]  /*13cc0*/  @P0 BRA `(.L_x_286) ;  /* 0x0000000c00dc0947 */ /* 0x000fea0003800000 */
[----:B------:R-:W1:Y:S01]  /*13cd0*/  LDS R6, [UR7+0xbfc0] ;  /* 0x00bfc007ff067984 */ /* 0x000e620008000800 */
[C---:B------:R-:W-:Y:S01]  /*13ce0*/  ISETP.GT.AND P0, PT, R8.reuse, -0x1, PT ;  /* 0xffffffff0800780c */ /* 0x040fe20003f04270 */
[C---:B---3--:R-:W-:Y:S01]  /*13cf0*/  IMAD.SHL.U32 R22, R8.reuse, 0x2, RZ ;  /* 0x0000000208167824 */ /* 0x048fe200078e00ff */
[----:B--2---:R-:W-:Y:S01]  /*13d00*/  IADD3 R9, PT, PT, -R8, RZ, RZ ;  /* 0x000000ff08097210 */ /* 0x004fe20007ffe1ff */
[----:B------:R-:W2:Y:S02]  /*13d10*/  LDS R7, [UR7+0xbfbc] ;  /* 0x00bfbc07ff077984 */ /* 0x000ea40008000800 */
[----:B------:R-:W-:-:S08]  /*13d20*/  VIADD R10, R22, 0x1 ;  /* 0x00000001160a7836 */ /* 0x000fd00000000000 */
[----:B------:R-:W-:Y:S05]  /*13d30*/  @P0 BRA `(.L_x_287) ;  /* 0x0000000000f80947 */ /* 0x000fea0003800000 */
[----:B------:R-:W-:Y:S01]  /*13d40*/  IABS R2, R0 ;  /* 0x0000000000027213 */ /* 0x000fe20000000000 */
[----:B------:R-:W-:Y:S01]  /*13d50*/  BSSY.RECONVERGENT B1, `(.L_x_288) ;  /* 0x000003b000017945 */ /* 0x000fe20003800200 */
[----:B------:R-:W-:Y:S02]  /*13d60*/  IMAD R8, R8, UR5, RZ ;  /* 0x0000000508087c24 */ /* 0x000fe4000f8e02ff */
[----:B------:R-:W3:Y:S01]  /*13d70*/  I2F.RP R9, R2 ;  /* 0x0000000200097306 */ /* 0x000ee20000209400 */
[----:B------:R-:W-:-:S07]  /*13d80*/  IMAD.MOV.U32 R3, RZ, RZ, R5 ;  /* 0x000000ffff037224 */ /* 0x000fce00078e0005 */
[----:B---3--:R-:W3:Y:S02]  /*13d90*/  MUFU.RCP R9, R9 ;  /* 0x0000000900097308 */ /* 0x008ee40000001000 */
[----:B---3--:R-:W-:-:S06]  /*13da0*/  VIADD R10, R9, 0xffffffe ;  /* 0x0ffffffe090a7836 */ /* 0x008fcc0000000000 */
[----:B------:R3:W5:Y:S02]  /*13db0*/  F2I.FTZ.U32.TRUNC.NTZ R11, R10 ;  /* 0x0000000a000b7305 */ /* 0x000764000021f000 */
[----:B---3--:R-:W-:Y:S02]  /*13dc0*/  HFMA2 R10, -RZ, RZ, 0, 0 ;  /* 0x00000000ff0a7431 */ /* 0x008fe400000001ff */
[----:B-----5:R-:W-:-:S04]  /*13dd0*/  IMAD.MOV R13, RZ, RZ, -R11 ;  /* 0x000000ffff0d7224 */ /* 0x020fc800078e0a0b */
[----:B------:R-:W-:-:S04]  /*13de0*/  IMAD R13, R13, R2, RZ ;  /* 0x000000020d0d7224 */ /* 0x000fc800078e02ff */
[----:B------:R-:W-:-:S07]  /*13df0*/  IMAD.HI.U32 R11, R11, R13, R10 ;  /* 0x0000000d0b0b7227 */ /* 0x000fce00078e000a */
.L_x_291:
[-C--:B------:R-:W-:Y:S01]  /*13e00*/  IABS R9, R0.reuse ;  /* 0x0000000000097213 */ /* 0x080fe20000000000 */
[----:B------:R-:W-:Y:S01]  /*13e10*/  BSSY.RECONVERGENT B2, `(.L_x_289) ;  /* 0x000002b000027945 */ /* 0x000fe20003800200 */
[----:B------:R-:W-:Y:S02]  /*13e20*/  IABS R13, R3 ;  /* 0x00000003000d7213 */ /* 0x000fe40000000000 */
[-C--:B----4-:R-:W-:Y:S01]  /*13e30*/  LOP3.LUT R12, R3, R0.reuse, RZ, 0x3c, !PT ;  /* 0x00000000030c7212 */ /* 0x090fe200078e3cff */
[----:B------:R-:W-:Y:S01]  /*13e40*/  IMAD.MOV R9, RZ, RZ, -R9 ;  /* 0x000000ffff097224 */ /* 0x000fe200078e0a09 */
[----:B0-----:R-:W-:Y:S01]  /*13e50*/  LOP3.LUT R15, RZ, R0, RZ, 0x33, !PT ;  /* 0x00000000ff0f7212 */ /* 0x001fe200078e33ff */
[----:B------:R-:W-:Y:S01]  /*13e60*/  IMAD.HI.U32 R10, R11, R13, RZ ;  /* 0x0000000d0b0a7227 */ /* 0x000fe200078e00ff */
[----:B------:R-:W-:-:S03]  /*13e70*/  ISETP.GE.AND P2, PT, R12, RZ, PT ;  /* 0x000000ff0c00720c */ /* 0x000fc60003f46270 */
[----:B------:R-:W-:Y:S01]  /*13e80*/  IMAD R13, R10, R9, R13 ;  /* 0x000000090a0d7224 */ /* 0x000fe200078e020d */
[----:B------:R-:W-:-:S04]  /*13e90*/  IABS R9, R0 ;  /* 0x0000000000097213 */ /* 0x000fc80000000000 */
        /* <DEDUP_REMOVED lines=8> */
[----:B------:R-:W-:-:S13]  /*13f20*/  ISETP.GE.AND P1, PT, R12, R8, PT ;  /* 0x000000080c00720c */ /* 0x000fda0003f26270 */
[----:B------:R-:W-:Y:S05]  /*13f30*/  @P1 BRA `(.L_x_290) ;  /* 0x0000000000601947 */ /* 0x000fea0003800000 */
[----:B------:R-:W0:Y:S01]  /*13f40*/  I2F.RP R11, R9 ;  /* 0x00000009000b7306 */ /* 0x000e220000209400 */
[--C-:B------:R-:W-:Y:S01]  /*13f50*/  IMAD.MOV.U32 R2, RZ, RZ, R9.reuse ;  /* 0x000000ffff027224 */ /* 0x100fe200078e0009 */
[----:B------:R-:W-:Y:S01]  /*13f60*/  ISETP.GE.AND P2, PT, R3, RZ, PT ;  /* 0x000000ff0300720c */ /* 0x000fe20003f46270 */
[----:B------:R-:W3:Y:S01]  /*13f70*/  S2UR UR11, SR_CgaCtaId ;  /* 0x00000000000b79c3 */ /* 0x000ee20000008800 */
[----:B------:R-:W-:Y:S01]  /*13f80*/  IMAD.IADD R10, R13, 0x1, -R9 ;  /* 0x000000010d0a7824 */ /* 0x000fe200078e0a09 */
[----:B------:R-:W-:Y:S01]  /*13f90*/  UMOV UR10, 0x400 ;  /* 0x00000400000a7882 */ /* 0x000fe20000000000 */
[-C--:B------:R-:W-:Y:S01]  /*13fa0*/  ISETP.GT.U32.AND P1, PT, R2, R13.reuse, PT ;  /* 0x0000000d0200720c */ /* 0x080fe20003f24070 */
[----:B------:R-:W-:Y:S01]  /*13fb0*/  UIADD3 UR10, UPT, UPT, UR10, 0x3090, URZ ;  /* 0x000030900a0a7890 */ /* 0x000fe2000fffe0ff */
[----:B--2---:R-:W-:Y:S02]  /*13fc0*/  IMAD.IADD R12, R7, 0x1, R12 ;  /* 0x00000001070c7824 */ /* 0x004fe400078e020c */
[----:B------:R-:W-:Y:S01]  /*13fd0*/  SEL R10, R10, R13, !P1 ;  /* 0x0000000d0a0a7207 */ /* 0x000fe20004800000 */
[----:B0-----:R-:W0:Y:S04]  /*13fe0*/  MUFU.RCP R11, R11 ;  /* 0x0000000b000b7308 */ /* 0x001e280000001000 */
[----:B------:R-:W-:-:S05]  /*13ff0*/  @!P2 IMAD.MOV R10, RZ, RZ, -R10 ;  /* 0x000000ffff0aa224 */ /* 0x000fca00078e0a0a */
[----:B------:R-:W-:-:S05]  /*14000*/  SEL R10, R15, R10, !P0 ;  /* 0x0000000a0f0a7207 */ /* 0x000fca0004000000 */
[----:B------:R-:W-:Y:S01]  /*14010*/  IMAD.IADD R13, R7, 0x1, R10 ;  /* 0x00000001070d7824 */ /* 0x000fe200078e020a */
[----:B---3--:R-:W-:-:S03]  /*14020*/  ULEA UR10, UR11, UR10, 0x18 ;  /* 0x0000000a0b0a7291 */ /* 0x008fc6000f8ec0ff */
[----:B-1----:R-:W-:Y:S01]  /*14030*/  IMAD R12, R12, R6, R13 ;  /* 0x000000060c0c7224 */ /* 0x002fe200078e020d */
[----:B0-----:R-:W-:-:S04]  /*14040*/  IADD3 R14, PT, PT, R11, 0xffffffe, RZ ;  /* 0x0ffffffe0b0e7810 */ /* 0x001fc80007ffe0ff */
[----:B------:R-:W-:Y:S01]  /*14050*/  LEA R12, R12, UR10, 0x2 ;  /* 0x0000000a0c0c7c11 */ /* 0x000fe2000f8e10ff */
[----:B------:R-:W0:Y:S04]  /*14060*/  F2I.FTZ.U32.TRUNC.NTZ R11, R14 ;  /* 0x0000000e000b7305 */ /* 0x000e28000021f000 */
[----:B------:R3:W-:Y:S01]  /*14070*/  STS [R12], RZ ;  /* 0x000000ff0c007388 */ /* 0x0007e20000000800 */
[----:B0-----:R-:W-:-:S04]  /*14080*/  IMAD.MOV R10, RZ, RZ, -R11 ;  /* 0x000000ffff0a7224 */ /* 0x001fc800078e0a0b */
[----:B------:R-:W-:Y:S02]  /*14090*/  IMAD R9, R10, R9, RZ ;  /* 0x000000090a097224 */ /* 0x000fe400078e02ff */
[----:B------:R-:W-:-:S04]  /*140a0*/  IMAD.MOV.U32 R10, RZ, RZ, RZ ;  /* 0x000000ffff0a7224 */ /* 0x000fc800078e00ff */
[----:B---3--:R-:W-:-:S07]  /*140b0*/  IMAD.HI.U32 R11, R11, R9, R10 ;  /* 0x000000090b0b7227 */ /* 0x008fce00078e000a */
.L_x_290:
[----:B------:R-:W-:Y:S05]  /*140c0*/  BSYNC.RECONVERGENT B2 ;  /* 0x0000000000027941 */ /* 0x000fea0003800200 */
.L_x_289:
[----:B------:R-:W-:-:S05]  /*140d0*/  VIADD R3, R3, UR13 ;  /* 0x0000000d03037c36 */ /* 0x000fca0008000000 */
[----:B------:R-:W-:-:S13]  /*140e0*/  ISETP.GE.AND P0, PT, R3, R4, PT ;  /* 0x000000040300720c */ /* 0x000fda0003f06270 */
[----:B------:R-:W-:Y:S05]  /*140f0*/  @!P0 BRA `(.L_x_291) ;  /* 0xfffffffc00408947 */ /* 0x000fea000383ffff */
[----:B------:R-:W-:Y:S05]  /*14100*/  BSYNC.RECONVERGENT B1 ;  /* 0x0000000000017941 */ /* 0x000fea0003800200 */
.L_x_288:
[----:B------:R-:W-:Y:S05]  /*14110*/  BRA `(.L_x_286) ;  /* 0x0000000800c87947 */ /* 0x000fea0003800000 */
.L_x_287:
[C---:B------:R-:W-:Y:S02]  /*14120*/  LOP3.LUT R11, R10.reuse, 0x7ffffff0, RZ, 0xc0, !PT ;  /* 0x7ffffff00a0b7812 */ /* 0x040fe400078ec0ff */
[----:B----4-:R-:W-:Y:S02]  /*14130*/  LOP3.LUT R23, R10, 0x3, RZ, 0xc0, !PT ;  /* 0x000000030a177812 */ /* 0x010fe400078ec0ff */
[----:B------:R-:W-:-:S07]  /*14140*/  MOV R13, R5 ;  /* 0x00000005000d7202 */ /* 0x000fce0000000f00 */
.L_x_301:
[-C--:B------:R-:W-:Y:S01]  /*14150*/  IABS R17, R0.reuse ;  /* 0x0000000000117213 */ /* 0x080fe20000000000 */
[----:B------:R-:W-:Y:S01]  /*14160*/  BSSY.RECONVERGENT B1, `(.L_x_292) ;  /* 0x00000aa000017945 */ /* 0x000fe20003800200 */
[----:B0-----:R-:W-:Y:S02]  /*14170*/  IABS R15, R13 ;  /* 0x0000000d000f7213 */ /* 0x001fe40000000000 */
[----:B------:R-:W0:Y:S01]  /*14180*/  I2F.RP R12, R17 ;  /* 0x00000011000c7306 */ /* 0x000e220000209400 */
[----:B------:R-:W-:-:S07]  /*14190*/  IABS R16, R0 ;  /* 0x0000000000107213 */ /* 0x000fce0000000000 */
[----:B0-----:R-:W0:Y:S02]  /*141a0*/  MUFU.RCP R12, R12 ;  /* 0x0000000c000c7308 */ /* 0x001e240000001000 */
[----:B0-----:R-:W-:-:S06]  /*141b0*/  VIADD R2, R12, 0xffffffe ;  /* 0x0ffffffe0c027836 */ /* 0x001fcc0000000000 */
[----:B------:R0:W3:Y:S02]  /*141c0*/  F2I.FTZ.U32.TRUNC.NTZ R3, R2 ;  /* 0x0000000200037305 */ /* 0x0000e4000021f000 */
[----:B0-----:R-:W-:Y:S02]  /*141d0*/  IMAD.MOV.U32 R2, RZ, RZ, RZ ;  /* 0x000000ffff027224 */ /* 0x001fe400078e00ff */
[----:B---3--:R-:W-:-:S04]  /*141e0*/  IMAD.MOV R14, RZ, RZ, -R3 ;  /* 0x000000ffff0e7224 */ /* 0x008fc800078e0a03 */
[----:B------:R-:W-:-:S04]  /*141f0*/  IMAD R19, R14, R17, RZ ;  /* 0x000000110e137224 */ /* 0x000fc800078e02ff */
[----:B------:R-:W-:-:S04]  /*14200*/  IMAD.HI.U32 R14, R3, R19, R2 ;  /* 0x00000013030e7227 */ /* 0x000fc800078e0002 */
[----:B------:R-:W-:Y:S02]  /*14210*/  IMAD.MOV R3, RZ, RZ, -R16 ;  /* 0x000000ffff037224 */ /* 0x000fe400078e0a10 */
[----:B------:R-:W-:-:S04]  /*14220*/  IMAD.HI.U32 R12, R14, R15, RZ ;  /* 0x0000000f0e0c7227 */ /* 0x000fc800078e00ff */
[----:B------:R-:W-:Y:S02]  /*14230*/  IMAD R2, R12, R3, R15 ;  /* 0x000000030c027224 */ /* 0x000fe400078e020f */
[----:B------:R-:W-:-:S03]  /*14240*/  IMAD R3, R8, UR5, RZ ;  /* 0x0000000508037c24 */ /* 0x000fc6000f8e02ff */
[----:B------:R-:W-:-:S13]  /*14250*/  ISETP.GT.U32.AND P1, PT, R17, R2, PT ;  /* 0x000000021100720c */ /* 0x000fda0003f24070 */
[-C--:B------:R-:W-:Y:S01]  /*14260*/  @!P1 IADD3 R2, PT, PT, R2, -R17.reuse, RZ ;  /* 0x8000001102029210 */ /* 0x080fe20007ffe0ff */
[----:B------:R-:W-:Y:S01]  /*14270*/  @!P1 VIADD R12, R12, 0x1 ;  /* 0x000000010c0c9836 */ /* 0x000fe20000000000 */
[----:B------:R-:W-:Y:S02]  /*14280*/  ISETP.NE.AND P1, PT, R0, RZ, PT ;  /* 0x000000ff0000720c */ /* 0x000fe40003f25270 */
[----:B------:R-:W-:Y:S02]  /*14290*/  ISETP.GE.U32.AND P0, PT, R2, R17, PT ;  /* 0x000000110200720c */ /* 0x000fe40003f06070 */
[----:B------:R-:W-:-:S04]  /*142a0*/  LOP3.LUT R2, R13, R0, RZ, 0x3c, !PT ;  /* 0x000000000d027212 */ /* 0x000fc800078e3cff */
[----:B------:R-:W-:-:S07]  /*142b0*/  ISETP.GE.AND P2, PT, R2, RZ, PT ;  /* 0x000000ff0200720c */ /* 0x000fce0003f46270 */
[----:B------:R-:W-:-:S06]  /*142c0*/  @P0 VIADD R12, R12, 0x1 ;  /* 0x000000010c0c0836 */ /* 0x000fcc0000000000 */
[----:B------:R-:W-:Y:S01]  /*142d0*/  @!P2 IMAD.MOV R12, RZ, RZ, -R12 ;  /* 0x000000ffff0ca224 */ /* 0x000fe200078e0a0c */
[----:B------:R-:W-:-:S04]  /*142e0*/  @!P1 LOP3.LUT R12, RZ, R0, RZ, 0x33, !PT ;  /* 0x00000000ff0c9212 */ /* 0x000fc800078e33ff */
[----:B------:R-:W-:-:S13]  /*142f0*/  ISETP.GE.AND P0, PT, R12, R3, PT ;  /* 0x000000030c00720c */ /* 0x000fda0003f06270 */
[----:B------:R-:W-:Y:S05]  /*14300*/  @P0 BRA `(.L_x_293) ;  /* 0x00000008003c0947 */ /* 0x000fea0003800000 */
[----:B------:R-:W-:Y:S01]  /*14310*/  IMAD.MOV R14, RZ, RZ, -R12 ;  /* 0x000000ffff0e7224 */ /* 0x000fe200078e0a0c */
[----:B------:R-:W-:Y:S01]  /*14320*/  IADD3 R17, PT, PT, R8, R12, RZ ;  /* 0x0000000c08117210 */ /* 0x000fe20007ffe0ff */
[----:B------:R-:W-:Y:S02]  /*14330*/  IMAD.MOV.U32 R15, RZ, RZ, RZ ;  /* 0x000000ffff0f7224 */ /* 0x000fe400078e00ff */
[----:B------:R-:W-:Y:S02]  /*14340*/  IMAD R14, R0, R14, R13 ;  /* 0x0000000e000e7224 */ /* 0x000fe400078e020d */
[----:B------:R-:W-:Y:S02]  /*14350*/  IMAD.MOV.U32 R3, RZ, RZ, R9 ;  /* 0x000000ffff037224 */ /* 0x000fe400078e0009 */
[----:B------:R-:W-:-:S04]  /*14360*/  IMAD.IADD R16, R8, 0x1, R14 ;  /* 0x0000000108107824 */ /* 0x000fc800078e020e */
[----:B-1----:R-:W-:-:S07]  /*14370*/  IMAD R16, R17, R6, R16 ;  /* 0x0000000611107224 */ /* 0x002fce00078e0210 */
.L_x_300:
[----:B------:R-:W-:Y:S01]  /*14380*/  ISETP.GE.U32.AND P0, PT, R8, 0x8, PT ;  /* 0x000000080800780c */ /* 0x000fe20003f06070 */
[C---:B------:R-:W-:Y:S01]  /*14390*/  IMAD R17, R3.reuse, R6, R16 ;  /* 0x0000000603117224 */ /* 0x040fe200078e0210 */
[C---:B------:R-:W-:Y:S01]  /*143a0*/  LOP3.LUT P1, RZ, R10.reuse, 0x8, RZ, 0xc0, !PT ;  /* 0x000000080aff7812 */ /* 0x040fe2000782c0ff */
[----:B------:R-:W-:Y:S01]  /*143b0*/  IMAD.MOV.U32 R18, RZ, RZ, R9 ;  /* 0x000000ffff127224 */ /* 0x000fe200078e0009 */
[----:B------:R-:W-:Y:S02]  /*143c0*/  ISETP.NE.AND P3, PT, R3, R8, PT ;  /* 0x000000080300720c */ /* 0x000fe40003f65270 */
[----:B------:R-:W-:-:S07]  /*143d0*/  LOP3.LUT P2, RZ, R10, 0x4, RZ, 0xc0, !PT ;  /* 0x000000040aff7812 */ /* 0x000fce000784c0ff */
[----:B------:R-:W-:Y:S06]  /*143e0*/  @!P0 BRA `(.L_x_294) ;  /* 0x0000000000888947 */ /* 0x000fec0003800000 */
[----:B------:R-:W0:Y:S01]  /*143f0*/  S2R R19, SR_CgaCtaId ;  /* 0x0000000000137919 */ /* 0x000e220000008800 */
[----:B------:R-:W-:Y:S02]  /*14400*/  MOV R2, 0x400 ;  /* 0x0000040000027802 */ /* 0x000fe40000000f00 */
[----:B------:R-:W-:Y:S02]  /*14410*/  MOV R18, R9 ;  /* 0x0000000900127202 */ /* 0x000fe40000000f00 */
[----:B0-----:R-:W-:-:S07]  /*14420*/  LEA R2, R19, R2, 0x18 ;  /* 0x0000000213027211 */ /* 0x001fce00078ec0ff */
.L_x_295:
[----:B------:R-:W-:Y:S02]  /*14430*/  IMAD.IADD R19, R17, 0x1, R18 ;  /* 0x0000000111137824 */ /* 0x000fe400078e0212 */
[----:B------:R-:W-:Y:S02]  /*14440*/  VIADD R18, R18, 0x10 ;  /* 0x0000001012127836 */ /* 0x000fe40000000000 */
[----:B------:R-:W-:-:S05]  /*14450*/  IMAD R19, R19, 0x4, R2 ;  /* 0x0000000413137824 */ /* 0x000fca00078e0202 */
        /* <DEDUP_REMOVED lines=19> */
[----:B-1----:R-:W-:Y:S01]  /*14590*/  IADD3 R15, PT, PT, R15, R20, R24 ;  /* 0x000000140f0f7210 */ /* 0x002fe20007ffe018 */
[----:B------:R-:W-:Y:S02]  /*145a0*/  IMAD.IADD R20, R8, 0x1, R18 ;  /* 0x0000000108147824 */ /* 0x000fe400078e0212 */
[----:B------:R-:W-:Y:S04]  /*145b0*/  LDS R21, [R19+0x38] ;  /* 0x0000380013157984 */ /* 0x000fe80000000800 */
[----:B------:R-:W1:Y:S01]  /*145c0*/  LDS R27, [R19+0x3c] ;  /* 0x00003c00131b7984 */ /* 0x000e620000000800 */
[----:B------:R-:W-:-:S02]  /*145d0*/  ISETP.NE.AND P0, PT, R20, R11, PT ;  /* 0x0000000b1400720c */ /* 0x000fc40003f05270 */
[----:B0-----:R-:W-:-:S04]  /*145e0*/  IADD3 R26, PT, PT, R25, R26, R15 ;  /* 0x0000001a191a7210 */ /* 0x001fc80007ffe00f */
[----:B-1----:R-:W-:-:S07]  /*145f0*/  IADD3 R15, PT, PT, R27, R21, R26 ;  /* 0x000000151b0f7210 */ /* 0x002fce0007ffe01a */
[----:B------:R-:W-:Y:S05]  /*14600*/  @P0 BRA `(.L_x_295) ;  /* 0xfffffffc00880947 */ /* 0x000fea000383ffff */
.L_x_294:
[----:B------:R-:W-:Y:S04]  /*14610*/  BSSY.RECONVERGENT B2, `(.L_x_296) ;  /* 0x0000014000027945 */ /* 0x000fe80003800200 */
[----:B------:R-:W-:Y:S05]  /*14620*/  @!P1 BRA `(.L_x_297) ;  /* 0x0000000000489947 */ /* 0x000fea0003800000 */
[----:B------:R-:W0:Y:S01]  /*14630*/  S2UR UR11, SR_CgaCtaId ;  /* 0x00000000000b79c3 */ /* 0x000e220000008800 */
[----:B------:R-:W-:Y:S01]  /*14640*/  UMOV UR10, 0x400 ;  /* 0x00000400000a7882 */ /* 0x000fe20000000000 */
[----:B------:R-:W-:Y:S01]  /*14650*/  IADD3 R2, PT, PT, R17, R18, RZ ;  /* 0x0000001211027210 */ /* 0x000fe20007ffe0ff */
        /* <DEDUP_REMOVED lines=15> */
.L_x_297:
[----:B------:R-:W-:Y:S05]  /*14750*/  BSYNC.RECONVERGENT B2 ;  /* 0x0000000000027941 */ /* 0x000fea0003800200 */
.L_x_296:
[----:B------:R-:W-:Y:S01]  /*14760*/  BSSY.RECONVERGENT B2, `(.L_x_298) ;  /* 0x000000f000027945 */ /* 0x000fe20003800200 */
[----:B------:R-:W-:-:S03]  /*14770*/  VIADD R3, R3, 0x1 ;  /* 0x0000000103037836 */ /* 0x000fc60000000000 */
        /* <DEDUP_REMOVED lines=13> */
.L_x_299:
[----:B------:R-:W-:Y:S05]  /*14850*/  BSYNC.RECONVERGENT B2 ;  /* 0x0000000000027941 */ /* 0x000fea0003800200 */
.L_x_298:
[----:B------:R-:W0:Y:S01]  /*14860*/  S2UR UR11, SR_CgaCtaId ;  /* 0x00000000000b79c3 */ /* 0x000e220000008800 */
[----:B------:R-:W-:Y:S01]  /*14870*/  UMOV UR10, 0x400 ;  /* 0x00000400000a7882 */ /* 0x000fe20000000000 */
[----:B------:R-:W-:Y:S02]  /*14880*/  ISETP.NE.AND P0, PT, R23, 0x1, PT ;  /* 0x000000011700780c */ /* 0x000fe40003f05270 */
        /* <DEDUP_REMOVED lines=10> */
[----:B------:R-:W-:Y:S01]  /*14930*/  IABS R18, R15 ;  /* 0x0000000f00127213 */ /* 0x000fe20000000000 */
[----:B------:R-:W-:Y:S01]  /*14940*/  UIADD3 UR10, UPT, UPT, UR10, 0x3090, URZ ;  /* 0x000030900a0a7890 */ /* 0x000fe2000fffe0ff */
[----:B--2---:R-:W-:Y:S02]  /*14950*/  IADD3 R12, PT, PT, R7, R12, RZ ;  /* 0x0000000c070c7210 */ /* 0x004fe40007ffe0ff */
[-C--:B------:R-:W-:Y:S01]  /*14960*/  IABS R16, R10.reuse ;  /* 0x0000000a00107213 */ /* 0x080fe20000000000 */
[----:B------:R-:W-:Y:S01]  /*14970*/  ULEA UR10, UR11, UR10, 0x18 ;  /* 0x0000000a0b0a7291 */ /* 0x000fe2000f8ec0ff */
[-C--:B------:R-:W-:Y:S02]  /*14980*/  IABS R20, R10.reuse ;  /* 0x0000000a00147213 */ /* 0x080fe40000000000 */
[----:B------:R-:W0:Y:S01]  /*14990*/  I2F.RP R17, R16 ;  /* 0x0000001000117306 */ /* 0x000e220000209400 */
[----:B------:R-:W-:-:S04]  /*149a0*/  LOP3.LUT R15, R15, R10, RZ, 0x3c, !PT ;  /* 0x0000000a0f0f7212 */ /* 0x000fc800078e3cff */
[----:B------:R-:W-:-:S03]  /*149b0*/  ISETP.GE.AND P2, PT, R15, RZ, PT ;  /* 0x000000ff0f00720c */ /* 0x000fc60003f46270 */
[----:B0-----:R-:W0:Y:S02]  /*149c0*/  MUFU.RCP R17, R17 ;  /* 0x0000001100117308 */ /* 0x001e240000001000 */
[----:B0-----:R-:W-:-:S06]  /*149d0*/  VIADD R2, R17, 0xffffffe ;  /* 0x0ffffffe11027836 */ /* 0x001fcc0000000000 */
[----:B------:R0:W1:Y:S02]  /*149e0*/  F2I.FTZ.U32.TRUNC.NTZ R3, R2 ;  /* 0x0000000200037305 */ /* 0x000064000021f000 */
[----:B0-----:R-:W-:Y:S02]  /*149f0*/  HFMA2 R2, -RZ, RZ, 0, 0 ;  /* 0x00000000ff027431 */ /* 0x001fe400000001ff */
        /* <DEDUP_REMOVED lines=12> */
[----:B------:R-:W-:Y:S02]  /*14ac0*/  MOV R15, R2 ;  /* 0x00000002000f7202 */ /* 0x000fe40000000f00 */
[----:B------:R-:W-:-:S03]  /*14ad0*/  LOP3.LUT R2, RZ, R10, RZ, 0x33, !PT ;  /* 0x0000000aff027212 */ /* 0x000fc600078e33ff */
[----:B------:R-:W-:-:S05]  /*14ae0*/  @!P2 IMAD.MOV R15, RZ, RZ, -R15 ;  /* 0x000000ffff0fa224 */ /* 0x000fca00078e0a0f */
[----:B------:R-:W-:-:S04]  /*14af0*/  SEL R15, R2, R15, !P0 ;  /* 0x0000000f020f7207 */ /* 0x000fc80004000000 */
[----:B------:R-:W-:Y:S02]  /*14b00*/  IABS R18, R15 ;  /* 0x0000000f00127213 */ /* 0x000fe40000000000 */
[----:B------:R-:W-:-:S03]  /*14b10*/  LOP3.LUT R15, R15, R10, RZ, 0x3c, !PT ;  /* 0x0000000a0f0f7212 */ /* 0x000fc600078e3cff */
[----:B------:R-:W-:Y:S01]  /*14b20*/  IMAD.HI.U32 R3, R3, R18, RZ ;  /* 0x0000001203037227 */ /* 0x000fe200078e00ff */
[----:B------:R-:W-:-:S03]  /*14b30*/  ISETP.GE.AND P3, PT, R15, RZ, PT ;  /* 0x000000ff0f00720c */ /* 0x000fc60003f66270 */
[----:B------:R-:W-:Y:S02]  /*14b40*/  IMAD R17, R3, R19, R18 ;  /* 0x0000001303117224 */ /* 0x000fe400078e0212 */
[----:B------:R-:W-:-:S03]  /*14b50*/  IMAD.IADD R15, R7, 0x1, R14 ;  /* 0x00000001070f7824 */ /* 0x000fc600078e020e */
[----:B------:R-:W-:Y:S01]  /*14b60*/  ISETP.GT.U32.AND P2, PT, R16, R17, PT ;  /* 0x000000111000720c */ /* 0x000fe20003f44070 */
[----:B------:R-:W-:-:S05]  /*14b70*/  IMAD R12, R12, R6, R15 ;  /* 0x000000060c0c7224 */ /* 0x000fca00078e020f */
[----:B------:R-:W-:-:S07]  /*14b80*/  LEA R15, R12, UR10, 0x2 ;  /* 0x0000000a0c0f7c11 */ /* 0x000fce000f8e10ff */
[----:B------:R-:W-:Y:S02]  /*14b90*/  @!P2 IMAD.IADD R17, R17, 0x1, -R16 ;  /* 0x000000011111a824 */ /* 0x000fe400078e0a10 */
[----:B------:R-:W-:-:S03]  /*14ba0*/  @!P2 VIADD R3, R3, 0x1 ;  /* 0x000000010303a836 */ /* 0x000fc60000000000 */
[----:B------:R-:W-:-:S13]  /*14bb0*/  ISETP.GE.U32.AND P1, PT, R17, R16, PT ;  /* 0x000000101100720c */ /* 0x000fda0003f26070 */
[----:B------:R-:W-:-:S04]  /*14bc0*/  @P1 VIADD R3, R3, 0x1 ;  /* 0x0000000103031836 */ /* 0x000fc80000000000 */
[----:B------:R-:W-:-:S05]  /*14bd0*/  @!P3 IMAD.MOV R3, RZ, RZ, -R3 ;  /* 0x000000ffff03b224 */ /* 0x000fca00078e0a03 */
[----:B------:R-:W-:-:S05]  /*14be0*/  SEL R2, R2, R3, !P0 ;  /* 0x0000000302027207 */ /* 0x000fca0004000000 */
[----:B------:R0:W-:Y:S02]  /*14bf0*/  STS [R15], R2 ;  /* 0x000000020f007388 */ /* 0x0001e40000000800 */
.L_x_293:
[----:B------:R-:W-:Y:S05]  /*14c00*/  BSYNC.RECONVERGENT B1 ;  /* 0x0000000000017941 */ /* 0x000fea0003800200 */
.L_x_292:
[----:B------:R-:W-:-:S05]  /*14c10*/  VIADD R13, R13, UR13 ;  /* 0x0000000d0d0d7c36 */ /* 0x000fca0008000000 */
[----:B------:R-:W-:-:S13]  /*14c20*/  ISETP.GE.AND P0, PT, R13, R4, PT ;  /* 0x000000040d00720c */ /* 0x000fda0003f06270 */
[----:B------:R-:W-:Y:S05]  /*14c30*/  @!P0 BRA `(.L_x_301) ;  /* 0xfffffff400448947 */ /* 0x000fea000383ffff */
.L_x_286:
[----:B------:R-:W-:Y:S05]  /*14c40*/  BSYNC.RECONVERGENT B0 ;  /* 0x0000000000007941 */ /* 0x000fea0003800200 */
.L_x_285:
[----:B0-----:R-:W0:Y:S01]  /*14c50*/  S2R R2, SR_CgaCtaId ;  /* 0x0000000000027919 */ /* 0x001e220000008800 */
[----:B------:R-:W-:-:S04]  /*14c60*/  MOV R3, 0x400 ;  /* 0x0000040000037802 */ /* 0x000fc80000000f00 */
[----:B0-----:R-:W-:Y:S01]  /*14c70*/  LEA R0, R2, R3, 0x18 ;  /* 0x0000000302007211 */ /* 0x001fe200078ec0ff */
[----:B------:R-:W-:Y:S06]  /*14c80*/  MEMBAR.SC.GPU ;  /* 0x0000000000007992 */ /* 0x000fec0000002000 */
[----:B------:R-:W-:-:S00]  /*14c90*/  ERRBAR ;  /* 0x00000000000079ab */ /* 0x000fc00000000000 */
[----:B------:R-:W-:Y:S06]  /*14ca0*/  CGAERRBAR ;  /* 0x00000000000075ab */ /* 0x000fec0000000000 */
[----:B------:R-:W-:Y:S02]  /*14cb0*/  CCTL.IVALL ;  /* 0x00000000ff00798f */ /* 0x000fe40002000000 */
[----:B------:R-:W-:Y:S06]  /*14cc0*/  BAR.SYNC.DEFER_BLOCKING 0x0 ;  /* 0x0000000000007b1d */ /* 0x000fec0000010000 */
[----:B------:R-:W-:Y:S01]  /*14cd0*/  BSSY.RECONVERGENT B0, `(.L_x_302) ;  /* 0x0000027000007945 */ /* 0x000fe20003800200 */
[----:B--2---:R-:W-:Y:S04]  /*14ce0*/  LDS R7, [R0+0xbfd0] ;  /* 0x00bfd00000077984 */ /* 0x004fe80000000800 */
[----:B------:R-:W0:Y:S02]  /*14cf0*/  LDS R4, [R0+0xbfbc] ;  /* 0x00bfbc0000047984 */ /* 0x000e240000000800 */
[----:B0-----:R-:W-:-:S04]  /*14d00*/  IMAD R7, R7, UR4, R4 ;  /* 0x0000000407077c24 */ /* 0x001fc8000f8e0204 */
[----:B-1----:R-:W-:-:S05]  /*14d10*/  IMAD R6, R4, R7, RZ ;  /* 0x0000000704067224 */ /* 0x002fca00078e02ff */
[----:B------:R-:W-:-:S13]  /*14d20*/  ISETP.GE.U32.AND P0, PT, R5, R6, PT ;  /* 0x000000060500720c */ /* 0x000fda0003f06070 */
[----:B------:R-:W-:Y:S05]  /*14d30*/  @P0 BRA `(.L_x_303) ;  /* 0x0000000000800947 */ /* 0x000fea0003800000 */
[----:B------:R-:W0:Y:S01]  /*14d40*/  I2F.U32.RP R8, R4 ;  /* 0x0000000400087306 */ /* 0x000e220000209000 */
[----:B------:R-:W-:Y:S02]  /*14d50*/  IADD3 R9, PT, PT, RZ, -R4, RZ ;  /* 0x80000004ff097210 */ /* 0x000fe40007ffe0ff */
[----:B------:R-:W-:-:S05]  /*14d60*/  ISETP.NE.U32.AND P2, PT, R4, RZ, PT ;  /* 0x000000ff0400720c */ /* 0x000fca0003f45070 */
[----:B0-----:R-:W0:Y:S02]  /*14d70*/  MUFU.RCP R8, R8 ;  /* 0x0000000800087308 */ /* 0x001e240000001000 */
[----:B0-----:R-:W-:-:S06]  /*14d80*/  VIADD R6, R8, 0xffffffe ;  /* 0x0ffffffe08067836 */ /* 0x001fcc0000000000 */
[----:B------:R0:W1:Y:S02]  /*14d90*/  F2I.FTZ.U32.TRUNC.NTZ R7, R6 ;  /* 0x0000000600077305 */ /* 0x000064000021f000 */
[----:B0-----:R-:W-:Y:S02]  /*14da0*/  IMAD.MOV.U32 R6, RZ, RZ, RZ ;  /* 0x000000ffff067224 */ /* 0x001fe400078e00ff */
        /* <DEDUP_REMOVED lines=10> */
[----:B0-----:R-:W-:Y:S01]  /*14e50*/  IMAD.IADD R11, R4, 0x1, R11 ;  /* 0x00000001040b7824 */ /* 0x001fe200078e020b */
[----:B------:R-:W-:-:S11]  /*14e60*/  IADD3 R9, PT, PT, R3, 0x6120, RZ ;  /* 0x0000612003097810 */ /* 0x000fd60007ffe0ff */
[----:B------:R-:W-:Y:S02]  /*14e70*/  @P1 IADD3 R7, PT, PT, R7, 0x1, RZ ;  /* 0x0000000107071810 */ /* 0x000fe40007ffe0ff */
[----:B------:R-:W-:Y:S02]  /*14e80*/  @!P2 LOP3.LUT R7, RZ, R4, RZ, 0x33, !PT ;  /* 0x00000004ff07a212 */ /* 0x000fe400078e33ff */
[----:B------:R-:W-:-:S03]  /*14e90*/  LEA R9, R2, R9, 0x18 ;  /* 0x0000000902097211 */ /* 0x000fc600078ec0ff */
[----:B------:R-:W-:-:S04]  /*14ea0*/  IMAD.MOV R13, RZ, RZ, -R7 ;  /* 0x000000ffff0d7224 */ /* 0x000fc800078e0a07 */
[C-C-:B------:R-:W-:Y:S02]  /*14eb0*/  IMAD R13, R4.reuse, R13, R5.reuse ;  /* 0x0000000d040d7224 */ /* 0x140fe400078e0205 */
[----:B------:R-:W-:Y:S02]  /*14ec0*/  IMAD R4, R4, UR4, RZ ;  /* 0x0000000404047c24 */ /* 0x000fe4000f8e02ff */
[----:B------:R-:W-:Y:S02]  /*14ed0*/  IMAD.IADD R10, R13, 0x1, R10 ;  /* 0x000000010d0a7824 */ /* 0x000fe400078e020a */
[----:B------:R-:W-:Y:S02]  /*14ee0*/  IMAD R4, R4, R11, R5 ;  /* 0x0000000b04047224 */ /* 0x000fe400078e0205 */
[----:B------:R-:W-:Y:S02]  /*14ef0*/  IMAD R7, R7, R8, R10 ;  /* 0x0000000807077224 */ /* 0x000fe400078e020a */
[----:B------:R-:W-:-:S02]  /*14f00*/  IMAD R4, R4, 0x4, R9 ;  /* 0x0000000404047824 */ /* 0x000fc400078e0209 */
[----:B------:R-:W-:-:S06]  /*14f10*/  IMAD R7, R7, 0x4, R0 ;  /* 0x0000000407077824 */ /* 0x000fcc00078e0200 */
[----:B------:R-:W0:Y:S04]  /*14f20*/  LDS R7, [R7] ;  /* 0x0000000007077984 */ /* 0x000e280000000800 */
[----:B0-----:R0:W-:Y:S02]  /*14f30*/  STS [R4], R7 ;  /* 0x0000000704007388 */ /* 0x0011e40000000800 */
.L_x_303:
[----:B------:R-:W-:Y:S05]  /*14f40*/  BSYNC.RECONVERGENT B0 ;  /* 0x0000000000007941 */ /* 0x000fea0003800200 */
.L_x_302:
        /* <DEDUP_REMOVED lines=10> */
[----:B------:R-:W-:Y:S02]  /*14ff0*/  VIADD R7, R3, 0x3090 ;  /* 0x0000309003077836 */ /* 0x000fe40000000000 */
[----:B------:R-:W-:-:S03]  /*15000*/  IMAD.MOV.U32 R3, RZ, RZ, R5 ;  /* 0x000000ffff037224 */ /* 0x000fc600078e0005 */
[----:B------:R-:W-:-:S07]  /*15010*/  LEA R8, R2, R7, 0x18 ;  /* 0x0000000702087211 */ /* 0x000fce00078ec0ff */
.L_x_306:
[C---:B0-----:R-:W-:Y:S01]  /*15020*/  IMAD R2, R3.reuse, 0x4, R8 ;  /* 0x0000000403027824 */ /* 0x041fe200078e0208 */
[C---:B------:R-:W-:Y:S01]  /*15030*/  LEA R7, R3.reuse, R0, 0x2 ;  /* 0x0000000003077211 */ /* 0x040fe200078e10ff */
[----:B------:R-:W-:-:S03]  /*15040*/  VIADD R3, R3, 0x400 ;  /* 0x0000040003037836 */ /* 0x000fc60000000000 */
[----:B------:R-:W0:Y:S02]  /*15050*/  LDS R4, [R2] ;  /* 0x0000000002047984 */ /* 0x000e240000000800 */
[----:B------:R-:W-:Y:S02]  /*15060*/  ISETP.GE.AND P0, PT, R3, R6, PT ;  /* 0x000000060300720c */ /* 0x000fe40003f06270 */
[----:B0-----:R0:W-:Y:S04]  /*15070*/  STS [R7], R4 ;  /* 0x0000000407007388 */ /* 0x0011e80000000800 */
[----:B------:R0:W-:Y:S07]  /*15080*/  STS [R2], RZ ;  /* 0x000000ff02007388 */ /* 0x0001ee0000000800 */
[----:B------:R-:W-:Y:S05]  /*15090*/  @!P0 BRA `(.L_x_306) ;  /* 0xfffffffc00e08947 */ /* 0x000fea000383ffff */
.L_x_305:
[----:B------:R-:W-:Y:S05]  /*150a0*/  BSYNC.RECONVERGENT B0 ;  /* 0x0000000000007941 */ /* 0x000fea0003800200 */
.L_x_304:
        /* <DEDUP_REMOVED lines=9> */
.L_x_272:
[----:B01----:R-:W0:Y:S01]  /*15140*/  LDS.128 R8, [R0+0xbfc0] ;  /* 0x00bfc00000087984 */ /* 0x003e220000000c00 */
[----:B------:R-:W-:Y:S03]  /*15150*/  BSSY.RECONVERGENT B0, `(.L_x_308) ;  /* 0x000004b000007945 */ /* 0x000fe60003800200 */
[----:B------:R-:W1:Y:S01]  /*15160*/  LDS R2, [R0+0xbfd0] ;  /* 0x00bfd00000027984 */ /* 0x000e620000000800 */
[C---:B0-----:R-:W-:Y:S01]  /*15170*/  IMAD R4, R10.reuse, R11, RZ ;  /* 0x0000000b0a047224 */ /* 0x041fe200078e02ff */
[----:B------:R-:W-:Y:S01]  /*15180*/  ISETP.GE.AND P0, PT, R10, RZ, PT ;  /* 0x000000ff0a00720c */ /* 0x000fe20003f06270 */
[----:B-1----:R-:W-:-:S03]  /*15190*/  IMAD R9, R2, UR7, RZ ;  /* 0x0000000702097c24 */ /* 0x002fc6000f8e02ff */
[----:B------:R-:W-:-:S13]  /*151a0*/  ISETP.GE.OR P0, PT, R5, R4, !P0 ;  /* 0x000000040500720c */ /* 0x000fda0004706670 */
[----:B------:R-:W-:Y:S05]  /*151b0*/  @P0 BRA `(.L_x_309) ;  /* 0x0000000400100947 */ /* 0x000fea0003800000 */
[----:B------:R-:W-:Y:S01]  /*151c0*/  IABS R11, R10 ;  /* 0x0000000a000b7213 */ /* 0x000fe20000000000 */
[----:B---34-:R-:W0:Y:S01]  /*151d0*/  LDS R12, [R0+0xbfd8] ;  /* 0x00bfd800000c7984 */ /* 0x018e220000000800 */
[----:B------:R-:W1:Y:S02]  /*151e0*/  LDC R15, c[0x0][0x3b4] ;  /* 0x0000ed00ff0f7b82 */ /* 0x000e640000000800 */
[----:B------:R-:W3:Y:S01]  /*151f0*/  I2F.RP R16, R11 ;  /* 0x0000000b00107306 */ /* 0x000ee20000209400 */
[----:B------:R4:W0:Y:S05]  /*15200*/  LDS R13, [R0+0xbfbc] ;  /* 0x00bfbc00000d7984 */ /* 0x00082a0000000800 */
[----:B--2---:R-:W2:Y:S02]  /*15210*/  LDC.64 R2, c[0x0][0x380] ;  /* 0x0000e000ff027b82 */ /* 0x004ea40000000a00 */
[----:B---3--:R-:W3:Y:S01]  /*15220*/  MUFU.RCP R16, R16 ;  /* 0x0000001000107308 */ /* 0x008ee20000001000 */
[----:B-1----:R-:W-:-:S02]  /*15230*/  IMAD R15, R10, UR12, R15 ;  /* 0x0000000c0a0f7c24 */ /* 0x002fc4000f8e020f */
[----:B---3--:R-:W-:-:S05]  /*15240*/  VIADD R6, R16, 0xffffffe ;  /* 0x0ffffffe10067836 */ /* 0x008fca0000000000 */
[----:B------:R1:W3:Y:S01]  /*15250*/  F2I.FTZ.U32.TRUNC.NTZ R7, R6 ;  /* 0x0000000600077305 */ /* 0x0002e2000021f000 */
[----:B0-----:R-:W-:-:S05]  /*15260*/  IMAD R14, R9, R12, R9 ;  /* 0x0000000c090e7224 */ /* 0x001fca00078e0209 */
[----:B----4-:R-:W-:Y:S01]  /*15270*/  IADD3 R0, PT, PT, -R14, R15, RZ ;  /* 0x0000000f0e007210 */ /* 0x010fe20007ffe1ff */
[----:B------:R-:W-:Y:S02]  /*15280*/  IMAD.MOV.U32 R15, RZ, RZ, R5 ;  /* 0x000000ffff0f7224 */ /* 0x000fe400078e0005 */
[----:B-1----:R-:W-:Y:S02]  /*15290*/  IMAD.MOV.U32 R6, RZ, RZ, RZ ;  /* 0x000000ffff067224 */ /* 0x002fe400078e00ff */
[----:B---3--:R-:W-:-:S04]  /*152a0*/  IMAD.MOV R18, RZ, RZ, -R7 ;  /* 0x000000ffff127224 */ /* 0x008fc800078e0a07 */
[----:B------:R-:W-:-:S04]  /*152b0*/  IMAD R17, R18, R11, RZ ;  /* 0x0000000b12117224 */ /* 0x000fc800078e02ff */
[----:B--2---:R-:W-:-:S07]  /*152c0*/  IMAD.HI.U32 R7, R7, R17, R6 ;  /* 0x0000001107077227 */ /* 0x004fce00078e0006 */
.L_x_312:
[-C--:B------:R-:W-:Y:S01]  /*152d0*/  IABS R6, R10.reuse ;  /* 0x0000000a00067213 */ /* 0x080fe20000000000 */
[----:B------:R-:W-:Y:S01]  /*152e0*/  BSSY.RECONVERGENT B1, `(.L_x_310) ;  /* 0x000002e000017945 */ /* 0x000fe20003800200 */
[----:B0-----:R-:W-:Y:S02]  /*152f0*/  IABS R16, R15 ;  /* 0x0000000f00107213 */ /* 0x001fe40000000000 */
[----:B------:R-:W-:Y:S01]  /*15300*/  IABS R14, R10 ;  /* 0x0000000a000e7213 */ /* 0x000fe20000000000 */
[----:B------:R-:W-:Y:S02]  /*15310*/  IMAD.MOV R17, RZ, RZ, -R6 ;  /* 0x000000ffff117224 */ /* 0x000fe400078e0a06 */
[----:B------:R-:W-:-:S04]  /*15320*/  IMAD.HI.U32 R6, R7, R16, RZ ;  /* 0x0000001007067227 */ /* 0x000fc800078e00ff */
[----:B------:R-:W-:Y:S01]  /*15330*/  IMAD R16, R6, R17, R16 ;  /* 0x0000001106107224 */ /* 0x000fe200078e0210 */
[----:B------:R-:W-:-:S04]  /*15340*/  LOP3.LUT R17, R15, R10, RZ, 0x3c, !PT ;  /* 0x0000000a0f117212 */ /* 0x000fc800078e3cff */
[----:B------:R-:W-:Y:S02]  /*15350*/  ISETP.GT.U32.AND P1, PT, R11, R16, PT ;  /* 0x000000100b00720c */ /* 0x000fe40003f24070 */
[----:B------:R-:W-:Y:S02]  /*15360*/  ISETP.GE.AND P2, PT, R17, RZ, PT ;  /* 0x000000ff1100720c */ /* 0x000fe40003f46270 */
[----:B------:R-:W-:-:S09]  /*15370*/  LOP3.LUT R17, RZ, R10, RZ, 0x33, !PT ;  /* 0x0000000aff117212 */ /* 0x000fd200078e33ff */
[----:B------:R-:W-:Y:S02]  /*15380*/  @!P1 IMAD.IADD R16, R16, 0x1, -R14 ;  /* 0x0000000110109824 */ /* 0x000fe400078e0a0e */
[----:B------:R-:W-:-:S03]  /*15390*/  @!P1 VIADD R6, R6, 0x1 ;  /* 0x0000000106069836 */ /* 0x000fc60000000000 */
[----:B------:R-:W-:-:S13]  /*153a0*/  ISETP.GE.U32.AND P0, PT, R16, R11, PT ;  /* 0x0000000b1000720c */ /* 0x000fda0003f06070 */
[----:B------:R-:W-:Y:S02]  /*153b0*/  @P0 IADD3 R6, PT, PT, R6, 0x1, RZ ;  /* 0x0000000106060810 */ /* 0x000fe40007ffe0ff */
[----:B------:R-:W-:-:S03]  /*153c0*/  ISETP.NE.AND P0, PT, R10, RZ, PT ;  /* 0x000000ff0a00720c */ /* 0x000fc60003f05270 */
[----:B------:R-:W-:-:S05]  /*153d0*/  @!P2 IMAD.MOV R6, RZ, RZ, -R6 ;  /* 0x000000ffff06a224 */ /* 0x000fca00078e0a06 */
[----:B------:R-:W-:-:S04]  /*153e0*/  SEL R6, R17, R6, !P0 ;  /* 0x0000000611067207 */ /* 0x000fc80004000000 */
[----:B------:R-:W-:-:S13]  /*153f0*/  ISETP.GE.AND P1, PT, R6, R9, PT ;  /* 0x000000090600720c */ /* 0x000fda0003f26270 */
[----:B------:R-:W-:Y:S05]  /*15400*/  @P1 BRA `(.L_x_311) ;  /* 0x00000000006c1947 */ /* 0x000fea0003800000 */
[--C-:B------:R-:W-:Y:S01]  /*15410*/  IMAD.MOV.U32 R11, RZ, RZ, R14.reuse ;  /* 0x000000ffff0b7224 */ /* 0x100fe200078e000e */
[----:B------:R-:W-:Y:S01]  /*15420*/  ISETP.GE.AND P2, PT, R15, RZ, PT ;  /* 0x000000ff0f00720c */ /* 0x000fe20003f46270 */
[----:B------:R-:W0:Y:S01]  /*15430*/  S2UR UR5, SR_CgaCtaId ;  /* 0x00000000000579c3 */ /* 0x000e220000008800 */
[----:B------:R-:W-:Y:S01]  /*15440*/  IMAD.IADD R7, R16, 0x1, -R14 ;  /* 0x0000000110077824 */ /* 0x000fe200078e0a0e */
[----:B------:R-:W-:Y:S01]  /*15450*/  UMOV UR4, 0x400 ;  /* 0x0000040000047882 */ /* 0x000fe20000000000 */
[-C--:B------:R-:W-:Y:S01]  /*15460*/  ISETP.GT.U32.AND P1, PT, R11, R16.reuse, PT ;  /* 0x000000100b00720c */ /* 0x080fe20003f24070 */
[----:B------:R-:W1:Y:S03]  /*15470*/  I2F.RP R20, R14 ;  /* 0x0000000e00147306 */ /* 0x000e660000209400 */
[----:B------:R-:W-:Y:S02]  /*15480*/  SEL R16, R7, R16, !P1 ;  /* 0x0000001007107207 */ /* 0x000fe40004800000 */
[----:B------:R-:W-:-:S03]  /*15490*/  IADD3 R7, PT, PT, R13, R6, RZ ;  /* 0x000000060d077210 */ /* 0x000fc60007ffe0ff */
[----:B------:R-:W-:-:S05]  /*154a0*/  @!P2 IMAD.MOV R16, RZ, RZ, -R16 ;  /* 0x000000ffff10a224 */ /* 0x000fca00078e0a10 */
[----:B------:R-:W-:Y:S01]  /*154b0*/  SEL R16, R17, R16, !P0 ;  /* 0x0000001011107207 */ /* 0x000fe20004000000 */
[----:B-1----:R-:W1:Y:S04]  /*154c0*/  MUFU.RCP R20, R20 ;  /* 0x0000001400147308 */ /* 0x002e680000001000 */
[----:B------:R-:W-:Y:S01]  /*154d0*/  IMAD.IADD R17, R13, 0x1, R16 ;  /* 0x000000010d117824 */ /* 0x000fe200078e0210 */
[----:B0-----:R-:W-:-:S03]  /*154e0*/  ULEA UR4, UR5, UR4, 0x18 ;  /* 0x0000000405047291 */ /* 0x001fc6000f8ec0ff */
[----:B------:R-:W-:Y:S02]  /*154f0*/  IMAD R7, R7, R8, R17 ;  /* 0x0000000807077224 */ /* 0x000fe400078e0211 */
[----:B------:R-:W-:-:S03]  /*15500*/  IMAD.IADD R17, R0, 0x1, R16 ;  /* 0x0000000100117824 */ /* 0x000fc600078e0210 */
[----:B------:R-:W-:Y:S01]  /*15510*/  LEA R18, R7, UR4, 0x2 ;  /* 0x0000000407127c11 */ /* 0x000fe2000f8e10ff */
[----:B------:R-:W-:Y:S02]  /*15520*/  IMAD R17, R6, R12, R17 ;  /* 0x0000000c06117224 */ /* 0x000fe400078e0211 */
[----:B------:R-:W-:Y:S02]  /*15530*/  HFMA2 R6, -RZ, RZ, 0, 0 ;  /* 0x00000000ff067431 */ /* 0x000fe400000001ff */
[----:B------:R-:W0:Y:S01]  /*15540*/  LDS R19, [R18] ;  /* 0x0000000012137984 */ /* 0x000e220000000800 */
[----:B-1----:R-:W-:Y:S02]  /*15550*/  VIADD R21, R20, 0xffffffe ;  /* 0x0ffffffe14157836 */ /* 0x002fe40000000000 */
[----:B------:R-:W-:Y:S02]  /*15560*/  IMAD.WIDE R16, R17, 0x4, R2 ;  /* 0x0000000411107825 */ /* 0x000fe400078e0202 */
[----:B------:R-:W1:Y:S02]  /*15570*/  F2I.FTZ.U32.TRUNC.NTZ R7, R21 ;  /* 0x0000001500077305 */ /* 0x000e64000021f000 */
[----:B-1----:R-:W-:-:S04]  /*15580*/  IMAD.MOV R23, RZ, RZ, -R7 ;  /* 0x000000ffff177224 */ /* 0x002fc800078e0a07 */
[----:B------:R-:W-:-:S04]  /*15590*/  IMAD R23, R23, R14, RZ ;  /* 0x0000000e17177224 */ /* 0x000fc800078e02ff */
[----:B------:R-:W-:Y:S01]  /*155a0*/  IMAD.HI.U32 R7, R7, R23, R6 ;  /* 0x0000001707077227 */ /* 0x000fe200078e0006 */
[----:B0-----:R0:W-:Y:S06]  /*155b0*/  STG.E.STRONG.SYS desc[UR8][R16.64], R19 ;  /* 0x0000001310007986 */ /* 0x0011ec000c115908 */
.L_x_311:
[----:B------:R-:W-:Y:S05]  /*155c0*/  BSYNC.RECONVERGENT B1 ;  /* 0x0000000000017941 */ /* 0x000fea0003800200 */
.L_x_310:
[----:B------:R-:W-:-:S05]  /*155d0*/  VIADD R15, R15, UR13 ;  /* 0x0000000d0f0f7c36 */ /* 0x000fca0008000000 */
[----:B------:R-:W-:-:S13]  /*155e0*/  ISETP.GE.AND P0, PT, R15, R4, PT ;  /* 0x000000040f00720c */ /* 0x000fda0003f06270 */
[----:B------:R-:W-:Y:S05]  /*155f0*/  @!P0 BRA `(.L_x_312) ;  /* 0xfffffffc00348947 */ /* 0x000fea000383ffff */
.L_x_309:
[----:B------:R-:W-:Y:S05]  /*15600*/  BSYNC.RECONVERGENT B0 ;  /* 0x0000000000007941 */ /* 0x000fea0003800200 */
.L_x_308:
[----:B------:R-:W-:Y:S06]  /*15610*/  MEMBAR.SC.GPU ;  /* 0x0000000000007992 */ /* 0x000fec0000002000 */
[----:B------:R-:W-:-:S00]  /*15620*/  ERRBAR ;  /* 0x00000000000079ab */ /* 0x000fc00000000000 */
[----:B------:R-:W-:Y:S06]  /*15630*/  CGAERRBAR ;  /* 0x00000000000075ab */ /* 0x000fec0000000000 */
[----:B------:R-:W-:Y:S02]  /*15640*/  CCTL.IVALL ;  /* 0x00000000ff00798f */ /* 0x000fe40002000000 */
[----:B------:R-:W-:Y:S01]  /*15650*/  BAR.SYNC.DEFER_BLOCKING 0x0 ;  /* 0x0000000000007b1d */ /* 0x000fe20000010000 */
[----:B------:R-:W-:-:S05]  /*15660*/  ISETP.NE.AND P1, PT, R5, RZ, PT ;  /* 0x000000ff0500720c */ /* 0x000fca0003f25270 */
[----:B------:R-:W-:Y:S08]  /*15670*/  BSSY.RECONVERGENT B0, `(.L_x_313) ;  /* 0x000000f000007945 */ /* 0x000ff00003800200 */
[----:B------:R-:W-:Y:S05]  /*15680*/  @P1 BRA `(.L_x_314) ;  /* 0x0000000000341947 */ /* 0x000fea0003800000 */
[----:B------:R-:W1:Y:S01]  /*15690*/  S2UR UR5, SR_CgaCtaId ;  /* 0x00000000000579c3 */ /* 0x000e620000008800 */
[----:B------:R-:W-:-:S07]  /*156a0*/  UMOV UR4, 0x400 ;  /* 0x0000040000047882 */ /* 0x000fce0000000000 */
[----:B------:R-:W5:Y:S08]  /*156b0*/  LDC R7, c[0x0][0x388] ;  /* 0x0000e200ff077b82 */ /* 0x000f700000000800 */
[----:B--2---:R-:W2:Y:S01]  /*156c0*/  LDC.64 R2, c[0x0][0x3b8] ;  /* 0x0000ee00ff027b82 */ /* 0x004ea20000000a00 */
[----:B-1----:R-:W-:-:S09]  /*156d0*/  ULEA UR4, UR5, UR4, 0x18 ;  /* 0x0000000405047291 */ /* 0x002fd2000f8ec0ff */
[----:B------:R-:W5:Y:S02]  /*156e0*/  LDS R0, [UR4+0xbfe0] ;  /* 0x00bfe004ff007984 */ /* 0x000f640008000800 */
[----:B------:R-:W5:Y:S02]  /*156f0*/  LDCU UR4, c[0x0][0x3b0] ;  /* 0x00007600ff0477ac */ /* 0x000f640008000800 */
[----:B-----5:R-:W-:-:S04]  /*15700*/  IMAD R0, R0, UR4, R7 ;  /* 0x0000000400007c24 */ /* 0x020fc8000f8e0207 */
[----:B------:R-:W-:-:S04]  /*15710*/  VIADD R7, R0, 0x1 ;  /* 0x0000000100077836 */ /* 0x000fc80000000000 */
[----:B--2---:R-:W-:-:S05]  /*15720*/  IMAD.WIDE R2, R7, 0x4, R2 ;  /* 0x0000000407027825 */ /* 0x004fca00078e0202 */
[----:B------:R-:W2:Y:S02]  /*15730*/  LDG.E.STRONG.SYS R0, desc[UR8][R2.64] ;  /* 0x0000000802007981 */ /* 0x000ea4000c1f5900 */
[----:B--2---:R-:W-:-:S05]  /*15740*/  VIADD R7, R0, 0x1 ;  /* 0x0000000100077836 */ /* 0x004fca0000000000 */
[----:B------:R1:W-:Y:S02]  /*15750*/  STG.E.STRONG.SYS desc[UR8][R2.64], R7 ;  /* 0x0000000702007986 */ /* 0x0003e4000c115908 */
.L_x_314:
[----:B------:R-:W-:Y:S05]  /*15760*/  BSYNC.RECONVERGENT B0 ;  /* 0x0000000000007941 */ /* 0x000fea0003800200 */
.L_x_313:
[----:B------:R-:W-:Y:S06]  /*15770*/  MEMBAR.SC.GPU ;  /* 0x0000000000007992 */ /* 0x000fec0000002000 */
[----:B------:R-:W-:-:S00]  /*15780*/  ERRBAR ;  /* 0x00000000000079ab */ /* 0x000fc00000000000 */
[----:B------:R-:W-:Y:S06]  /*15790*/  CGAERRBAR ;  /* 0x00000000000075ab */ /* 0x000fec0000000000 */
[----:B------:R-:W-:Y:S01]  /*157a0*/  CCTL.IVALL ;  /* 0x00000000ff00798f */ /* 0x000fe20002000000 */
[----:B---34-:R-:W2:Y:S01]  /*157b0*/  S2R R14, SR_CgaCtaId ;  /* 0x00000000000e7919 */ /* 0x018ea20000008800 */
[----:B-1----:R-:W-:Y:S01]  /*157c0*/  MOV R7, 0x400 ;  /* 0x0000040000077802 */ /* 0x002fe20000000f00 */
[----:B------:R-:W-:Y:S01]  /*157d0*/  UIADD3 UR12, UPT, UPT, UR12, 0x1, URZ ;  /* 0x000000010c0c7890 */ /* 0x000fe2000fffe0ff */
[----:B------:R-:W-:Y:S02]  /*157e0*/  BAR.SYNC.DEFER_BLOCKING 0x0 ;  /* 0x0000000000007b1d */ /* 0x000fe40000010000 */
[----:B--2---:R-:W-:-:S05]  /*157f0*/  LEA R3, R14, R7, 0x18 ;  /* 0x000000070e037211 */ /* 0x004fca00078ec0ff */
[----:B------:R-:W1:Y:S02]  /*15800*/  LDS R0, [R3+0xbfdc] ;  /* 0x00bfdc0003007984 */ /* 0x000e640000000800 */
[----:B-1----:R-:W-:-:S05]  /*15810*/  VIADD R2, R0, 0xffffffff ;  /* 0xffffffff00027836 */ /* 0x002fca0000000000 */
[----:B------:R-:W-:-:S13]  /*15820*/  ISETP.LE.AND P0, PT, R2, UR12, PT ;  /* 0x0000000c02007c0c */ /* 0x000fda000bf03270 */
[----:B------:R-:W-:Y:S05]  /*15830*/  @!P0 BRA `(.L_x_315) ;  /* 0xffffffc000e48947 */ /* 0x000fea000383ffff */
.L_x_261:
[----:B------:R-:W-:Y:S01]  /*15840*/  BSSY B0, `(.L_x_316) ;  /* 0x000000f000007945 */ /* 0x000fe20003800000 */
[----:B------:R-:W-:-:S03]  /*15850*/  IADD3 R15, PT, PT, R0, -0x1, RZ ;  /* 0xffffffff000f7810 */ /* 0x000fc60007ffe0ff */
[----:B------:R-:W-:Y:S05]  /*15860*/  @P1 BRA `(.L_x_317) ;  /* 0x0000000000301947 */ /* 0x000fea0003800000 */
[----:B------:R-:W1:Y:S01]  /*15870*/  LDS R2, [R3+0xbfe0] ;  /* 0x00bfe00003027984 */ /* 0x000e620000000800 */
[----:B------:R-:W1:Y:S01]  /*15880*/  LDC R13, c[0x0][0x388] ;  /* 0x0000e200ff0d7b82 */ /* 0x000e620000000800 */
[----:B------:R-:W1:Y:S02]  /*15890*/  LDCU UR4, c[0x0][0x3b0] ;  /* 0x00007600ff0477ac */ /* 0x000e640008000800 */
[----:B------:R-:W2:Y:S05]  /*158a0*/  LDS R11, [R3+0xbfb8] ;  /* 0x00bfb800030b7984 */ /* 0x000eaa0000000800 */
[----:B------:R-:W3:Y:S01]  /*158b0*/  LDC.64 R8, c[0x0][0x3b8] ;  /* 0x0000ee00ff087b82 */ /* 0x000ee20000000a00 */
[----:B-1----:R-:W-:Y:S01]  /*158c0*/  IMAD R13, R2, UR4, R13 ;  /* 0x00000004020d7c24 */ /* 0x002fe2000f8e020d */
[----:B--2---:R-:W-:-:S03]  /*158d0*/  VIADDMNMX R11, R11, R15, R0, PT ;  /* 0x0000000f0b0b7246 */ /* 0x004fc60003800100 */
[----:B---3--:R-:W-:-:S07]  /*158e0*/  IMAD.WIDE R8, R13, 0x4, R8 ;  /* 0x000000040d087825 */ /* 0x008fce00078e0208 */
.L_x_318:
[----:B------:R-:W2:Y:S01]  /*158f0*/  LDG.E.STRONG.SYS R2, desc[UR8][R8.64] ;  /* 0x0000000808027981 */ /* 0x000ea2000c1f5900 */
[----:B------:R-:W-:Y:S05]  /*15900*/  YIELD ;  /* 0x0000000000007946 */ /* 0x000fea0003800000 */
[----:B--2---:R-:W-:-:S13]  /*15910*/  ISETP.GE.AND P0, PT, R2, R11, PT ;  /* 0x0000000b0200720c */ /* 0x004fda0003f06270 */
[----:B------:R-:W-:Y:S05]  /*15920*/  @!P0 BRA `(.L_x_318) ;  /* 0xfffffffc00f08947 */ /* 0x000fea000383ffff */
.L_x_317:
[----:B------:R-:W-:Y:S05]  /*15930*/  BSYNC B0 ;  /* 0x0000000000007941 */ /* 0x000fea0003800000 */
.L_x_316:
[----:B------:R-:W-:Y:S06]  /*15940*/  MEMBAR.SC.GPU ;  /* 0x0000000000007992 */ /* 0x000fec0000002000 */
[----:B------:R-:W-:-:S00]  /*15950*/  ERRBAR ;  /* 0x00000000000079ab */ /* 0x000fc00000000000 */
[----:B------:R-:W-:Y:S06]  /*15960*/  CGAERRBAR ;  /* 0x00000000000075ab */ /* 0x000fec0000000000 */
[----:B------:R-:W-:Y:S01]  /*15970*/  CCTL.IVALL ;  /* 0x00000000ff00798f */ /* 0x000fe20002000000 */
[----:B------:R-:W-:Y:S05]  /*15980*/  WARPSYNC.ALL ;  /* 0x0000000000007948 */ /* 0x000fea0003800000 */
[----:B------:R-:W-:Y:S06]  /*15990*/  BAR.SYNC.DEFER_BLOCKING 0x0 ;  /* 0x0000000000007b1d */ /* 0x000fec0000010000 */
[----:B------:R-:W1:Y:S01]  /*159a0*/  LDCU UR6, c[0x0][0x3ac] ;  /* 0x00007580ff0677ac */ /* 0x000e620008000800 */
[----:B------:R-:W-:Y:S01]  /*159b0*/  BSSY.RECONVERGENT B0, `(.L_x_319) ;  /* 0x0000089000007945 */ /* 0x000fe20003800200 */
[----:B------:R-:W2:Y:S01]  /*159c0*/  LDCU UR4, c[0x0][0x398] ;  /* 0x00007300ff0477ac */ /* 0x000ea20008000800 */
[----:B------:R-:W1:Y:S04]  /*159d0*/  LDS R2, [R3+0xbfc8] ;  /* 0x00bfc80003027984 */ /* 0x000e680000000800 */
[----:B------:R-:W3:Y:S04]  /*159e0*/  LDS R6, [R3+0xbfbc] ;  /* 0x00bfbc0003067984 */ /* 0x000ee80000000800 */
[----:B------:R-:W2:Y:S01]  /*159f0*/  LDS R4, [R3+0xbfdc] ;  /* 0x00bfdc0003047984 */ /* 0x000ea20000000800 */
[----:B-1----:R-:W-:-:S04]  /*15a00*/  IMAD R9, R2, UR6, RZ ;  /* 0x0000000602097c24 */ /* 0x002fc8000f8e02ff */
[----:B---3--:R-:W-:Y:S02]  /*15a10*/  IMAD R2, R6, R9, RZ ;  /* 0x0000000906027224 */ /* 0x008fe400078e02ff */
[----:B--2---:R-:W-:-:S03]  /*15a20*/  IMAD R9, R4, UR4, R15 ;  /* 0x0000000404097c24 */ /* 0x004fc6000f8e020f */
[----:B------:R-:W-:-:S13]  /*15a30*/  ISETP.GE.AND P0, PT, R5, R2, PT ;  /* 0x000000020500720c */ /* 0x000fda0003f06270 */
[----:B------:R-:W-:Y:S05]  /*15a40*/  @P0 BRA `(.L_x_320) ;  /* 0x0000000400fc0947 */ /* 0x000fea0003800000 */
[----:B------:R-:W-:Y:S01]  /*15a50*/  LOP3.LUT R11, R5, 0x400, RZ, 0xfc, !PT ;  /* 0x00000400050b7812 */ /* 0x000fe200078efcff */
[----:B------:R-:W-:Y:S01]  /*15a60*/  BSSY.RECONVERGENT B1, `(.L_x_321) ;  /* 0x000001a000017945 */ /* 0x000fe20003800200 */
[----:B------:R-:W-:Y:S01]  /*15a70*/  LOP3.LUT R13, RZ, R5, RZ, 0x33, !PT ;  /* 0x00000005ff0d7212 */ /* 0x000fe200078e33ff */
[----:B------:R-:W-:Y:S01]  /*15a80*/  IMAD.MOV.U32 R15, RZ, RZ, R5 ;  /* 0x000000ffff0f7224 */ /* 0x000fe200078e0005 */
[----:B------:R-:W-:-:S05]  /*15a90*/  VIMNMX R4, PT, PT, R11, R2, !PT ;  /* 0x000000020b047248 */ /* 0x000fca0007fe0100 */
[----:B------:R-:W-:-:S05]  /*15aa0*/  IMAD.IADD R6, R13, 0x1, R4 ;  /* 0x000000010d067824 */ /* 0x000fca00078e0204 */
[C---:B------:R-:W-:Y:S02]  /*15ab0*/  LOP3.LUT R4, R6.reuse, 0xc00, RZ, 0xc0, !PT ;  /* 0x00000c0006047812 */ /* 0x040fe400078ec0ff */
[----:B------:R-:W-:Y:S02]  /*15ac0*/  ISETP.GE.U32.AND P1, PT, R6, 0xc00, PT ;  /* 0x00000c000600780c */ /* 0x000fe40003f26070 */
[----:B------:R-:W-:Y:S01]  /*15ad0*/  ISETP.NE.AND P0, PT, R4, 0xc00, PT ;  /* 0x00000c000400780c */ /* 0x000fe20003f05270 */
[----:B------:R-:W-:-:S12]  /*15ae0*/  IMAD R4, R9, R2, RZ ;  /* 0x0000000209047224 */ /* 0x000fd800078e02ff */
[----:B------:R-:W-:Y:S05]  /*15af0*/  @!P0 BRA `(.L_x_322) ;  /* 0x0000000000408947 */ /* 0x000fea0003800000 */
[----:B------:R-:W1:Y:S01]  /*15b00*/  LDC.64 R8, c[0x0][0x3a0] ;  /* 0x0000e800ff087b82 */ /* 0x000e620000000a00 */
[----:B------:R-:W-:Y:S01]  /*15b10*/  VIADD R11, R7, 0xa338 ;  /* 0x0000a338070b7836 */ /* 0x000fe20000000000 */
[----:B------:R-:W-:Y:S01]  /*15b20*/  LEA.HI R6, R6, 0x1, RZ, 0x16 ;  /* 0x0000000106067811 */ /* 0x000fe200078fb0ff */
[----:B------:R-:W-:Y:S01]  /*15b30*/  IMAD.MOV.U32 R13, RZ, RZ, RZ ;  /* 0x000000ffff0d7224 */ /* 0x000fe200078e00ff */
[----:B------:R-:W-:Y:S02]  /*15b40*/  MOV R15, R5 ;  /* 0x00000005000f7202 */ /* 0x000fe40000000f00 */
[----:B------:R-:W-:Y:S02]  /*15b50*/  LOP3.LUT R6, R6, 0x3, RZ, 0xc0, !PT ;  /* 0x0000000306067812 */ /* 0x000fe400078ec0ff */
[----:B------:R-:W-:-:S07]  /*15b60*/  LEA R12, R14, R11, 0x18 ;  /* 0x0000000b0e0c7211 */ /* 0x000fce00078ec0ff */
.L_x_323:
[----:B------:R-:W-:-:S04]  /*15b70*/  IMAD.IADD R11, R4, 0x1, R15 ;  /* 0x00000001040b7824 */ /* 0x000fc800078e020f */
[----:B-12---:R-:W-:-:S06]  /*15b80*/  IMAD.WIDE R10, R11, 0x4, R8 ;  /* 0x000000040b0a7825 */ /* 0x006fcc00078e0208 */
[----:B------:R-:W2:Y:S01]  /*15b90*/  LDG.E.STRONG.SYS R10, desc[UR8][R10.64] ;  /* 0x000000080a0a7981 */ /* 0x000ea2000c1f5900 */
[----:B0-----:R-:W-:Y:S02]  /*15ba0*/  IMAD R17, R15, 0x4, R12 ;  /* 0x000000040f117824 */ /* 0x001fe400078e020c */
[----:B------:R-:W-:Y:S02]  /*15bb0*/  VIADD R13, R13, 0x1 ;  /* 0x000000010d0d7836 */ /* 0x000fe40000000000 */
[----:B------:R-:W-:-:S03]  /*15bc0*/  VIADD R15, R15, 0x400 ;  /* 0x000004000f0f7836 */ /* 0x000fc60000000000 */
[----:B------:R-:W-:Y:S01]  /*15bd0*/  ISETP.NE.AND P0, PT, R13, R6, PT ;  /* 0x000000060d00720c */ /* 0x000fe20003f05270 */
[----:B--2---:R2:W-:-:S12]  /*15be0*/  STS [R17], R10 ;  /* 0x0000000a11007388 */ /* 0x0045d80000000800 */
[----:B------:R-:W-:Y:S05]  /*15bf0*/  @P0 BRA `(.L_x_323) ;  /* 0xfffffffc00dc0947 */ /* 0x000fea000383ffff */
.L_x_322:
[----:B------:R-:W-:Y:S05]  /*15c00*/  BSYNC.RECONVERGENT B1 ;  /* 0x0000000000017941 */ /* 0x000fea0003800200 */
.L_x_321:
[----:B------:R-:W-:Y:S05]  /*15c10*/  @!P1 BRA `(.L_x_320) ;  /* 0x0000000400889947 */ /* 0x000fea0003800000 */
[----:B------:R-:W-:Y:S01]  /*15c20*/  IADD3 R6, PT, PT, R2, -R15, RZ ;  /* 0x8000000f02067210 */ /* 0x000fe20007ffe0ff */
[----:B------:R-:W-:Y:S01]  /*15c30*/  VIADD R7, R7, 0xa338 ;  /* 0x0000a33807077836 */ /* 0x000fe20000000000 */
[----:B------:R-:W-:Y:S01]  /*15c40*/  BSSY.RECONVERGENT B1, `(.L_x_324) ;  /* 0x0000034000017945 */ /* 0x000fe20003800200 */
[----:B------:R-:W-:Y:S02]  /*15c50*/  PLOP3.LUT P0, PT, PT, PT, PT, 0x80, 0x8 ;  /* 0x000000000008781c */ /* 0x000fe40003f0f070 */
[----:B------:R-:W-:Y:S02]  /*15c60*/  ISETP.GT.AND P1, PT, R6, 0x3000, PT ;  /* 0x000030000600780c */ /* 0x000fe40003f24270 */
[----:B------:R-:W-:-:S11]  /*15c70*/  LEA R14, R14, R7, 0x18 ;  /* 0x000000070e0e7211 */ /* 0x000fd600078ec0ff */
[----:B------:R-:W-:Y:S05]  /*15c80*/  @!P1 BRA `(.L_x_325) ;  /* 0x0000000000bc9947 */ /* 0x000fea0003800000 */
[----:B------:R-:W-:Y:S01]  /*15c90*/  PLOP3.LUT P0, PT, PT, PT, PT, 0x8, 0x80 ;  /* 0x000000000080781c */ /* 0x000fe20003f0e170 */
[----:B0-----:R-:W-:-:S12]  /*15ca0*/  VIADD R16, R2, 0xffffd000 ;  /* 0xffffd00002107836 */ /* 0x001fd80000000000 */
.L_x_326:
[----:B-1----:R-:W0:Y:S01]  /*15cb0*/  LDC.64 R12, c[0x0][0x3a0] ;  /* 0x0000e800ff0c7b82 */ /* 0x002e220000000a00 */
[C-C-:B------:R-:W-:Y:S01]  /*15cc0*/  IMAD.IADD R9, R4.reuse, 0x1, R15.reuse ;  /* 0x0000000104097824 */ /* 0x140fe200078e020f */
[C-C-:B------:R-:W-:Y:S02]  /*15cd0*/  IADD3 R7, PT, PT, R4.reuse, 0x1000, R15.reuse ;  /* 0x0000100004077810 */ /* 0x140fe40007ffe00f */
[C-C-:B------:R-:W-:Y:S02]  /*15ce0*/  IADD3 R11, PT, PT, R4.reuse, 0x2000, R15.reuse ;  /* 0x00002000040b7810 */ /* 0x140fe40007ffe00f */
[----:B--2---:R-:W-:Y:S01]  /*15cf0*/  IADD3 R17, PT, PT, R4, 0x3000, R15 ;  /* 0x0000300004117810 */ /* 0x004fe20007ffe00f */
        /* <DEDUP_REMOVED lines=20> */
[C---:B0-----:R-:W-:Y:S01]  /*15e40*/  IMAD R6, R15.reuse, 0x4, R14 ;  /* 0x000000040f067824 */ /* 0x041fe200078e020e */
[----:B------:R-:W-:-:S04]  /*15e50*/  IADD3 R15, PT, PT, R15, 0x4000, RZ ;  /* 0x000040000f0f7810 */ /* 0x000fc80007ffe0ff */
        /* <DEDUP_REMOVED lines=18> */
.L_x_325:
[----:B------:R-:W-:Y:S05]  /*15f80*/  BSYNC.RECONVERGENT B1 ;  /* 0x0000000000017941 */ /* 0x000fea0003800200 */
.L_x_324:
[----:B-1----:R-:W-:Y:S01]  /*15f90*/  IMAD.IADD R6, R2, 0x1, -R15 ;  /* 0x0000000102067824 */ /* 0x002fe200078e0a0f */
[----:B------:R-:W-:Y:S04]  /*15fa0*/  BSSY.RECONVERGENT B1, `(.L_x_327) ;  /* 0x000001b000017945 */ /* 0x000fe80003800200 */
[----:B------:R-:W-:-:S13]  /*15fb0*/  ISETP.GT.AND P1, PT, R6, 0x1000, PT ;  /* 0x000010000600780c */ /* 0x000fda0003f24270 */
[----:B------:R-:W-:Y:S05]  /*15fc0*/  @!P1 BRA `(.L_x_328) ;  /* 0x0000000000609947 */ /* 0x000fea0003800000 */
[----:B------:R-:W1:Y:S01]  /*15fd0*/  LDC.64 R6, c[0x0][0x3a0] ;  /* 0x0000e800ff067b82 */ /* 0x000e620000000a00 */
[C-C-:B------:R-:W-:Y:S01]  /*15fe0*/  IMAD.IADD R9, R4.reuse, 0x1, R15.reuse ;  /* 0x0000000104097824 */ /* 0x140fe200078e020f */
[----:B------:R-:W-:-:S03]  /*15ff0*/  IADD3 R11, PT, PT, R4, 0x1000, R15 ;  /* 0x00001000040b7810 */ /* 0x000fc60007ffe00f */
[----:B-1----:R-:W-:-:S04]  /*16000*/  IMAD.WIDE R8, R9, 0x4, R6 ;  /* 0x0000000409087825 */ /* 0x002fc800078e0206 */
[----:B------:R-:W-:Y:S01]  /*16010*/  IMAD.WIDE R6, R11, 0x4, R6 ;  /* 0x000000040b067825 */ /* 0x000fe200078e0206 */
[----:B--2---:R-:W2:Y:S04]  /*16020*/  LDG.E.STRONG.SYS R10, desc[UR8][R8.64] ;  /* 0x00000008080a7981 */ /* 0x004ea8000c1f5900 */
[----:B------:R-:W3:Y:S04]  /*16030*/  LDG.E.STRONG.SYS R12, desc[UR8][R8.64+0x1000] ;  /* 0x00100008080c7981 */ /* 0x000ee8000c1f5900 */
[----:B0-----:R-:W4:Y:S04]  /*16040*/  LDG.E.STRONG.SYS R16, desc[UR8][R8.64+0x2000] ;  /* 0x0020000808107981 */ /* 0x001f28000c1f5900 */
[----:B------:R-:W5:Y:S04]  /*16050*/  LDG.E.STRONG.SYS R18, desc[UR8][R8.64+0x3000] ;  /* 0x0030000808127981 */ /* 0x000f68000c1f5900 */
[----:B------:R-:W5:Y:S04]  /*16060*/  LDG.E.STRONG.SYS R20, desc[UR8][R6.64] ;  /* 0x0000000806147981 */ /* 0x000f68000c1f5900 */
[----:B------:R-:W5:Y:S04]  /*16070*/  LDG.E.STRONG.SYS R22, desc[UR8][R6.64+0x1000] ;  /* 0x0010000806167981 */ /* 0x000f68000c1f5900 */
[----:B------:R-:W5:Y:S04]  /*16080*/  LDG.E.STRONG.SYS R24, desc[UR8][R6.64+0x2000] ;  /* 0x0020000806187981 */ /* 0x000f68000c1f5900 */
[----:B------:R-:W5:Y:S01]  /*16090*/  LDG.E.STRONG.SYS R26, desc[UR8][R6.64+0x3000] ;  /* 0x00300008061a7981 */ /* 0x000f62000c1f5900 */
[C---:B------:R-:W-:Y:S01]  /*160a0*/  IMAD R11, R15.reuse, 0x4, R14 ;  /* 0x000000040f0b7824 */ /* 0x040fe200078e020e */
[----:B------:R-:W-:Y:S01]  /*160b0*/  PLOP3.LUT P0, PT, PT, PT, PT, 0x8, 0x80 ;  /* 0x000000000080781c */ /* 0x000fe20003f0e170 */
[----:B------:R-:W-:-:S03]  /*160c0*/  VIADD R15, R15, 0x2000 ;  /* 0x000020000f0f7836 */ /* 0x000fc60000000000 */
        /* <DEDUP_REMOVED lines=8> */
.L_x_328:
[----:B------:R-:W-:Y:S05]  /*16150*/  BSYNC.RECONVERGENT B1 ;  /* 0x0000000000017941 */ /* 0x000fea0003800200 */
.L_x_327:
[----:B------:R-:W-:-:S13]  /*16160*/  ISETP.LT.OR P0, PT, R15, R2, P0 ;  /* 0x000000020f00720c */ /* 0x000fda0000701670 */
[----:B------:R-:W-:Y:S05]  /*16170*/  @!P0 BRA `(.L_x_320) ;  /* 0x0000000000308947 */ /* 0x000fea0003800000 */
[----:B------:R-:W3:Y:S01]  /*16180*/  LDC.64 R6, c[0x0][0x3a0] ;  /* 0x0000e800ff067b82 */ /* 0x000ee20000000a00 */
[----:B------:R-:W-:-:S05]  /*16190*/  IADD3 R9, PT, PT, R4, R15, RZ ;  /* 0x0000000f04097210 */ /* 0x000fca0007ffe0ff */
[----:B---3--:R-:W-:-:S05]  /*161a0*/  IMAD.WIDE R6, R9, 0x4, R6 ;  /* 0x0000000409067825 */ /* 0x008fca00078e0206 */
[----:B------:R-:W3:Y:S04]  /*161b0*/  LDG.E.STRONG.SYS R2, desc[UR8][R6.64] ;  /* 0x0000000806027981 */ /* 0x000ee8000c1f5900 */
[----:B------:R-:W4:Y:S04]  /*161c0*/  LDG.E.STRONG.SYS R4, desc[UR8][R6.64+0x1000] ;  /* 0x0010000806047981 */ /* 0x000f28000c1f5900 */
[----:B------:R-:W5:Y:S04]  /*161d0*/  LDG.E.STRONG.SYS R8, desc[UR8][R6.64+0x2000] ;  /* 0x0020000806087981 */ /* 0x000f68000c1f5900 */
[----:B-12---:R-:W2:Y:S01]  /*161e0*/  LDG.E.STRONG.SYS R10, desc[UR8][R6.64+0x3000] ;  /* 0x00300008060a7981 */ /* 0x006ea2000c1f5900 */
[----:B------:R-:W-:-:S05]  /*161f0*/  IMAD R9, R15, 0x4, R14 ;  /* 0x000000040f097824 */ /* 0x000fca00078e020e */
[----:B---3--:R3:W-:Y:S04]  /*16200*/  STS [R9], R2 ;  /* 0x0000000209007388 */ /* 0x0087e80000000800 */
[----:B----4-:R3:W-:Y:S04]  /*16210*/  STS [R9+0x1000], R4 ;  /* 0x0010000409007388 */ /* 0x0107e80000000800 */
[----:B-----5:R3:W-:Y:S04]  /*16220*/  STS [R9+0x2000], R8 ;  /* 0x0020000809007388 */ /* 0x0207e80000000800 */
[----:B--2---:R3:W-:Y:S02]  /*16230*/  STS [R9+0x3000], R10 ;  /* 0x0030000a09007388 */ /* 0x0047e40000000800 */
.L_x_320:
[----:B------:R-:W-:Y:S05]  /*16240*/  BSYNC.RECONVERGENT B0 ;  /* 0x0000000000007941 */ /* 0x000fea0003800200 */
.L_x_319:
[----:B------:R-:W-:Y:S06]  /*16250*/  MEMBAR.SC.GPU ;  /* 0x0000000000007992 */ /* 0x000fec0000002000 */
[----:B------:R-:W-:-:S00]  /*16260*/  ERRBAR ;  /* 0x00000000000079ab */ /* 0x000fc00000000000 */
[----:B------:R-:W-:Y:S06]  /*16270*/  CGAERRBAR ;  /* 0x00000000000075ab */ /* 0x000fec0000000000 */
[----:B------:R-:W-:Y:S02]  /*16280*/  CCTL.IVALL ;  /* 0x00000000ff00798f */ /* 0x000fe40002000000 */
[----:B------:R-:W-:Y:S01]  /*16290*/  BAR.SYNC.DEFER_BLOCKING 0x0 ;  /* 0x0000000000007b1d */ /* 0x000fe20000010000 */
[----:B------:R-:W-:-:S09]  /*162a0*/  UISETP.GE.AND UP0, UPT, UR6, 0x1, UPT ;  /* 0x000000010600788c */ /* 0x000fd2000bf06270 */
[----:B------:R-:W-:Y:S05]  /*162b0*/  BRA.U !UP0, `(.L_x_329) ;  /* 0x0000002d088c7547 */ /* 0x000fea000b800000 */
[----:B------:R-:W4:Y:S01]  /*162c0*/  LDCU UR4, c[0x0][0x3b4] ;  /* 0x00007680ff0477ac */ /* 0x000f220008000800 */
[----:B---3--:R-:W-:Y:S01]  /*162d0*/  IMAD.MOV.U32 R2, RZ, RZ, RZ ;  /* 0x000000ffff027224 */ /* 0x008fe200078e00ff */
[----:B------:R-:W3:Y:S01]  /*162e0*/  LDCU UR10, c[0x0][0x360] ;  /* 0x00006c00ff0a77ac */ /* 0x000ee20008000800 */
[----:B----4-:R-:W-:-:S12]  /*162f0*/  USHF.R.S32.HI UR5, URZ, 0x1f, UR4 ;  /* 0x0000001fff057899 */ /* 0x010fd80008011404 */
.L_x_360:
[----:B------:R-:W4:Y:S01]  /*16300*/  S2R R3, SR_CgaCtaId ;  /* 0x0000000000037919 */ /* 0x000f220000008800 */
[----:B0-----:R-:W-:Y:S01]  /*16310*/  MOV R4, 0x400 ;  /* 0x0000040000047802 */ /* 0x001fe20000000f00 */
[C---:B------:R-:W-:Y:S01]  /*16320*/  VIADD R6, R0.reuse, 0xffffffff ;  /* 0xffffffff00067836 */ /* 0x040fe20000000000 */
[----:B------:R-:W-:Y:S01]  /*16330*/  ISETP.GT.AND P0, PT, R0, 0x1, PT ;  /* 0x000000010000780c */ /* 0x000fe20003f04270 */
[----:B------:R-:W-:Y:S01]  /*16340*/  BSSY.RECONVERGENT B0, `(.L_x_330) ;  /* 0x0000139000007945 */ /* 0x000fe20003800200 */
[----:B----4-:R-:W-:-:S05]  /*16350*/  LEA R4, R3, R4, 0x18 ;  /* 0x0000000403047211 */ /* 0x010fca00078ec0ff */
[----:B------:R-:W4:Y:S04]  /*16360*/  LDS R13, [R4+0xbfd0] ;  /* 0x00bfd000040d7984 */ /* 0x000f280000000800 */
[----:B-12---:R-:W0:Y:S04]  /*16370*/  LDS R10, [R4+0xbfbc] ;  /* 0x00bfbc00040a7984 */ /* 0x006e280000000800 */
[----:B------:R-:W1:Y:S01]  /*16380*/  LDS R11, [R4+0xbfc8] ;  /* 0x00bfc800040b7984 */ /* 0x000e620000000800 */
[----:B----4-:R-:W-:-:S04]  /*16390*/  IMAD R13, R13, R2, RZ ;  /* 0x000000020d0d7224 */ /* 0x010fc800078e02ff */
[C---:B0-----:R-:W-:Y:S01]  /*163a0*/  IMAD.IADD R17, R13.reuse, 0x1, R10 ;  /* 0x000000010d117824 */ /* 0x041fe200078e020a */
[----:B------:R-:W-:Y:S01]  /*163b0*/  SEL R7, R13, RZ, P0 ;  /* 0x000000ff0d077207 */ /* 0x000fe20000000000 */
[----:B-1----:R-:W-:-:S03]  /*163c0*/  IMAD R6, R6, R11, R5 ;  /* 0x0000000b06067224 */ /* 0x002fc600078e0205 */
[----:B------:R-:W-:-:S04]  /*163d0*/  IADD3 R12, PT, PT, R10, R17, RZ ;  /* 0x000000110a0c7210 */ /* 0x000fc80007ffe0ff */
[----:B------:R-:W-:Y:S02]  /*163e0*/  ISETP.GE.U32.AND P1, PT, R5, R12, PT ;  /* 0x0000000c0500720c */ /* 0x000fe40003f26070 */
[----:B------:R-:W-:-:S11]  /*163f0*/  IADD3 R20, PT, PT, R6, -R10, -R7 ;  /* 0x8000000a06147210 */ /* 0x000fd60007ffe807 */
[----:B------:R-:W-:Y:S05]  /*16400*/  @P1 BRA `(.L_x_331) ;  /* 0x0000001000b01947 */ /* 0x000fea0003800000 */
[----:B------:R-:W-:-:S13]  /*16410*/  ISETP.GE.AND P0, PT, R10, 0x1, PT ;  /* 0x000000010a00780c */ /* 0x000fda0003f06270 */
[----:B------:R-:W-:Y:S05]  /*16420*/  @!P0 BRA `(.L_x_331) ;  /* 0x0000001000a88947 */ /* 0x000fea0003800000 */
[----:B------:R-:W0:Y:S01]  /*16430*/  LDS R14, [R4+0xbfc0] ;  /* 0x00bfc000040e7984 */ /* 0x000e220000000800 */
[----:B------:R-:W-:-:S03]  /*16440*/  ISETP.GE.U32.AND P0, PT, R10, 0x4, PT ;  /* 0x000000040a00780c */ /* 0x000fc60003f06070 */
[----:B------:R1:W2:Y:S01]  /*16450*/  LDS R15, [R4+0xbfd8] ;  /* 0x00bfd800040f7984 */ /* 0x0002a20000000800 */
[----:B0-----:R-:W-:-:S09]  /*16460*/  IMAD R17, R17, R14, R5 ;  /* 0x0000000e11117224 */ /* 0x001fd200078e0205 */
        /* <DEDUP_REMOVED lines=13> */
[----:B------:R-:W4:Y:S01]  /*16540*/  LDCU UR6, c[0x0][0x3b4] ;  /* 0x00007680ff0677ac */ /* 0x000f220008000800 */
[----:B------:R-:W0:Y:S01]  /*16550*/  LDCU.64 UR12, c[0x0][0x380] ;  /* 0x00007000ff0c77ac */ /* 0x000e220008000a00 */
[----:B------:R-:W-:-:S09]  /*16560*/  NOP ;  /* 0x0000000000007918 */ /* 0x000fd20000000000 */
.L_x_335:
[----:B----4-:R-:W-:-:S04]  /*16570*/  IADD3 R7, P1, PT, R20, UR6, RZ ;  /* 0x0000000614077c10 */ /* 0x010fc8000ff3e0ff */
[----:B0-----:R-:W-:Y:S02]  /*16580*/  LEA.HI.X.SX32 R8, R20, UR5, 0x1, P1 ;  /* 0x0000000514087c11 */ /* 0x001fe400088f0eff */
[----:B0-----:R-:W-:-:S04]  /*16590*/  LEA R6, P1, R7, UR12, 0x2 ;  /* 0x0000000c07067c11 */ /* 0x001fc8000f8210ff */
[----:B------:R-:W-:-:S05]  /*165a0*/  LEA.HI.X R7, R7, UR13, R8, 0x2, P1 ;  /* 0x0000000d07077c11 */ /* 0x000fca00088f1408 */
[----:B------:R-:W4:Y:S01]  /*165b0*/  LDG.E.STRONG.SYS R19, desc[UR8][R6.64] ;  /* 0x0000000806137981 */ /* 0x000f22000c1f5900 */
[----:B--2---:R-:W-:-:S05]  /*165c0*/  IMAD.IADD R22, R20, 0x1, R15 ;  /* 0x0000000114167824 */ /* 0x004fca00078e020f */
[----:B------:R-:W-:-:S04]  /*165d0*/  IADD3 R9, P1, PT, R22, UR6, RZ ;  /* 0x0000000616097c10 */ /* 0x000fc8000ff3e0ff */
[----:B------:R-:W-:Y:S02]  /*165e0*/  LEA.HI.X.SX32 R20, R22, UR5, 0x1, P1 ;  /* 0x0000000516147c11 */ /* 0x000fe400088f0eff */
[----:B------:R-:W-:-:S04]  /*165f0*/  LEA R8, P1, R9, UR12, 0x2 ;  /* 0x0000000c09087c11 */ /* 0x000fc8000f8210ff */
[----:B------:R-:W-:Y:S01]  /*16600*/  LEA.HI.X R9, R9, UR13, R20, 0x2, P1 ;  /* 0x0000000d09097c11 */ /* 0x000fe200088f1414 */
[----:B------:R-:W-:Y:S01]  /*16610*/  IMAD R20, R17, 0x4, R4 ;  /* 0x0000000411147824 */ /* 0x000fe200078e0204 */
[----:B------:R-:W-:-:S04]  /*16620*/  IADD3 R24, PT, PT, R22, R15, RZ ;  /* 0x0000000f16187210 */ /* 0x000fc80007ffe0ff */
[----:B----4-:R0:W-:Y:S04]  /*16630*/  STS [R20], R19 ;  /* 0x0000001314007388 */ /* 0x0101e80000000800 */
        /* <DEDUP_REMOVED lines=8> */
[----:B------:R-:W4:Y:S01]  /*166c0*/  LDG.E.STRONG.SYS R23, desc[UR8][R6.64] ;  /* 0x0000000806177981 */ /* 0x000f22000c1f5900 */
[----:B0-----:R-:W-:-:S04]  /*166d0*/  IADD3 R19, P1, PT, R24, UR6, RZ ;  /* 0x0000000618137c10 */ /* 0x001fc8000ff3e0ff */
[----:B------:R-:W-:Y:S02]  /*166e0*/  LEA.HI.X.SX32 R20, R24, UR5, 0x1, P1 ;  /* 0x0000000518147c11 */ /* 0x000fe400088f0eff */
        /* <DEDUP_REMOVED lines=14> */
[----:B0-----:R-:W-:Y:S01]  /*167d0*/  IADD3 R19, P1, PT, R24, UR6, RZ ;  /* 0x0000000618137c10 */ /* 0x001fe2000ff3e0ff */
        /* <DEDUP_REMOVED lines=9> */
[----:B--2---:R-:W-:Y:S02]  /*16870*/  LEA.HI.X.SX32 R20, R24, UR5, 0x1, P1 ;  /* 0x0000000518147c11 */ /* 0x004fe400088f0eff */
[----:B------:R-:W-:-:S04]  /*16880*/  LEA R6, P1, R7, UR12, 0x2 ;  /* 0x0000000c07067c11 */ /* 0x000fc8000f8210ff */
[----:B------:R-:W-:Y:S02]  /*16890*/  LEA.HI.X R7, R7, UR13, R20, 0x2, P1 ;  /* 0x0000000d07077c11 */ /* 0x000fe400088f1414 */
[----:B------:R-:W-:Y:S01]  /*168a0*/  LEA R20, R14, R19, 0x2 ;  /* 0x000000130e147211 */ /* 0x000fe200078e10ff */
[----:B------:R-:W-:-:S04]  /*168b0*/  IMAD.IADD R24, R24, 0x1, R15 ;  /* 0x0000000118187824 */ /* 0x000fc800078e020f */
[----:B----4-:R2:W-:Y:S04]  /*168c0*/  STS [R20], R23 ;  /* 0x0000001714007388 */ /* 0x0105e80000000800 */
        /* <DEDUP_REMOVED lines=29> */
[----:B------:R-:W-:Y:S01]  /*16aa0*/  LEA.HI.X R7, R7, UR13, R22, 0x2, P1 ;  /* 0x0000000d07077c11 */ /* 0x000fe200088f1416 */
[----:B------:R-:W-:Y:S01]  /*16ab0*/  IMAD R22, R14, 0x4, R19 ;  /* 0x000000040e167824 */ /* 0x000fe200078e0213 */
[----:B------:R-:W-:-:S04]  /*16ac0*/  IADD3 R24, PT, PT, R24, R15, RZ ;  /* 0x0000000f18187210 */ /* 0x000fc80007ffe0ff */
        /* <DEDUP_REMOVED lines=18> */
[----:B0-----:R-:W-:Y:S02]  /*16bf0*/  IADD3 R19, P1, PT, R24, UR6, RZ ;  /* 0x0000000618137c10 */ /* 0x001fe4000ff3e0ff */
        /* <DEDUP_REMOVED lines=12> */
[----:B------:R-:W-:Y:S02]  /*16cc0*/  IMAD R20, R14, 0x4, R19 ;  /* 0x000000040e147824 */ /* 0x000fe400078e0213 */
[----:B------:R-:W-:-:S03]  /*16cd0*/  IMAD.IADD R24, R24, 0x1, R15 ;  /* 0x0000000118187824 */ /* 0x000fc600078e020f */
[----:B----4-:R2:W-:Y:S04]  /*16ce0*/  STS [R20], R23 ;  /* 0x0000001714007388 */ /* 0x0105e80000000800 */
[----:B------:R-:W4:Y:S01]  /*16cf0*/  LDG.E.STRONG.SYS R6, desc[UR8][R6.64] ;  /* 0x0000000806067981 */ /* 0x000f22000c1f5900 */
[----:B0-----:R-:W-:-:S04]  /*16d00*/  IADD3 R19, P1, PT, R24, UR6, RZ ;  /* 0x0000000618137c10 */ /* 0x001fc8000ff3e0ff */
[----:B------:R-:W-:Y:S02]  /*16d10*/  LEA.HI.X.SX32 R22, R24, UR5, 0x1, P1 ;  /* 0x0000000518167c11 */ /* 0x000fe400088f0eff */
[----:B------:R-:W-:-:S04]  /*16d20*/  LEA R8, P1, R19, UR12, 0x2 ;  /* 0x0000000c13087c11 */ /* 0x000fc8000f8210ff */
[----:B------:R-:W-:Y:S02]  /*16d30*/  LEA.HI.X R9, R19, UR13, R22, 0x2, P1 ;  /* 0x0000000d13097c11 */ /* 0x000fe400088f1416 */
[----:B------:R-:W-:-:S05]  /*16d40*/  LEA R19, R14, R20, 0x2 ;  /* 0x000000140e137211 */ /* 0x000fca00078e10ff */
[----:B----4-:R0:W-:Y:S04]  /*16d50*/  STS [R19], R6 ;  /* 0x0000000613007388 */ /* 0x0101e80000000800 */
[----:B------:R-:W4:Y:S01]  /*16d60*/  LDG.E.STRONG.SYS R8, desc[UR8][R8.64] ;  /* 0x0000000808087981 */ /* 0x000f22000c1f5900 */
[C---:B------:R-:W-:Y:S01]  /*16d70*/  IMAD R21, R14.reuse, 0x4, R19 ;  /* 0x000000040e157824 */ /* 0x040fe200078e0213 */
[----:B------:R-:W-:Y:S01]  /*16d80*/  UIADD3 UR4, UPT, UPT, UR4, 0x10, URZ ;  /* 0x0000001004047890 */ /* 0x000fe2000fffe0ff */
[----:B------:R-:W-:Y:S02]  /*16d90*/  IMAD R17, R14, 0x4, R17 ;  /* 0x000000040e117824 */ /* 0x000fe400078e0211 */
[----:B--2---:R-:W-:-:S03]  /*16da0*/  IMAD.IADD R20, R24, 0x1, R15 ;  /* 0x0000000118147824 */ /* 0x004fc600078e020f */
[----:B------:R-:W-:Y:S01]  /*16db0*/  ISETP.LE.AND P1, PT, R16, UR4, PT ;  /* 0x0000000410007c0c */ /* 0x000fe2000bf23270 */
[----:B----4-:R0:W-:-:S12]  /*16dc0*/  STS [R21], R8 ;  /* 0x0000000815007388 */ /* 0x0101d80000000800 */
[----:B------:R-:W-:Y:S05]  /*16dd0*/  @!P1 BRA `(.L_x_335) ;  /* 0xfffffff400e49947 */ /* 0x000fea000383ffff */
.L_x_334:
[----:B0-----:R-:W-:-:S05]  /*16de0*/  VIADD R6, R18, -UR4 ;  /* 0x8000000412067c36 */ /* 0x001fca0008000000 */
[----:B------:R-:W-:-:S13]  /*16df0*/  ISETP.GT.AND P1, PT, R6, 0x4, PT ;  /* 0x000000040600780c */ /* 0x000fda0003f24270 */
[----:B------:R-:W-:Y:S05]  /*16e00*/  @!P1 BRA `(.L_x_336) ;  /* 0x0000000400189947 */ /* 0x000fea0003800000 */
[----:B------:R-:W0:Y:S01]  /*16e10*/  LDCU UR6, c[0x0][0x3b4] ;  /* 0x00007680ff0677ac */ /* 0x000e220008000800 */
[----:B------:R-:W4:Y:S01]  /*16e20*/  LDCU.64 UR12, c[0x0][0x380] ;  /* 0x00007000ff0c77ac */ /* 0x000f220008000a00 */
[----:B0-----:R-:W-:-:S04]  /*16e30*/  IADD3 R7, P0, PT, R20, UR6, RZ ;  /* 0x0000000614077c10 */ /* 0x001fc8000ff1e0ff */
[----:B------:R-:W-:Y:S02]  /*16e40*/  LEA.HI.X.SX32 R8, R20, UR5, 0x1, P0 ;  /* 0x0000000514087c11 */ /* 0x000fe400080f0eff */
[----:B----4-:R-:W-:-:S04]  /*16e50*/  LEA R6, P0, R7, UR12, 0x2 ;  /* 0x0000000c07067c11 */ /* 0x010fc8000f8010ff */
[----:B------:R-:W-:-:S05]  /*16e60*/  LEA.HI.X R7, R7, UR13, R8, 0x2, P0 ;  /* 0x0000000d07077c11 */ /* 0x000fca00080f1408 */
[----:B------:R-:W4:Y:S01]  /*16e70*/  LDG.E.STRONG.SYS R16, desc[UR8][R6.64] ;  /* 0x0000000806107981 */ /* 0x000f22000c1f5900 */
[----:B--2---:R-:W-:Y:S01]  /*16e80*/  IADD3 R20, PT, PT, R20, R15, RZ ;  /* 0x0000000f14147210 */ /* 0x004fe20007ffe0ff */
[----:B------:R-:W-:-:S03]  /*16e90*/  IMAD R19, R17, 0x4, R4 ;  /* 0x0000000411137824 */ /* 0x000fc600078e0204 */
[----:B------:R-:W-:-:S04]  /*16ea0*/  IADD3 R9, P0, PT, R20, UR6, RZ ;  /* 0x0000000614097c10 */ /* 0x000fc8000ff1e0ff */
[----:B------:R-:W-:Y:S02]  /*16eb0*/  LEA.HI.X.SX32 R22, R20, UR5, 0x1, P0 ;  /* 0x0000000514167c11 */ /* 0x000fe400080f0eff */
[----:B------:R-:W-:-:S04]  /*16ec0*/  LEA R8, P0, R9, UR12, 0x2 ;  /* 0x0000000c09087c11 */ /* 0x000fc8000f8010ff */
[----:B------:R-:W-:Y:S01]  /*16ed0*/  LEA.HI.X R9, R9, UR13, R22, 0x2, P0 ;  /* 0x0000000d09097c11 */ /* 0x000fe200080f1416 */
[----:B------:R-:W-:Y:S01]  /*16ee0*/  IMAD.IADD R22, R20, 0x1, R15 ;  /* 0x0000000114167824 */ /* 0x000fe200078e020f */
        /* <DEDUP_REMOVED lines=10> */
[----:B0-----:R-:W-:Y:S02]  /*16f90*/  IADD3 R16, P0, PT, R22, UR6, RZ ;  /* 0x0000000616107c10 */ /* 0x001fe4000ff1e0ff */
        /* <DEDUP_REMOVED lines=10> */
[----:B--2---:R-:W-:-:S04]  /*17040*/  LEA R20, P0, R16, UR12, 0x2 ;  /* 0x0000000c10147c11 */ /* 0x004fc8000f8010ff */
[----:B------:R-:W-:Y:S01]  /*17050*/  LEA.HI.X R21, R16, UR13, R7, 0x2, P0 ;  /* 0x0000000d10157c11 */ /* 0x000fe200080f1407 */
[----:B------:R-:W-:Y:S01]  /*17060*/  IMAD.IADD R22, R22, 0x1, R15 ;  /* 0x0000000116167824 */ /* 0x000fe200078e020f */
[----:B----4-:R2:W-:Y:S04]  /*17070*/  STS [R23], R8 ;  /* 0x0000000817007388 */ /* 0x0105e80000000800 */
[----:B------:R-:W4:Y:S01]  /*17080*/  LDG.E.STRONG.SYS R20, desc[UR8][R20.64] ;  /* 0x0000000814147981 */ /* 0x000f22000c1f5900 */
[----:B------:R-:W-:Y:S01]  /*17090*/  IADD3 R7, P0, PT, R22, UR6, RZ ;  /* 0x0000000616077c10 */ /* 0x000fe2000ff1e0ff */
[----:B------:R-:W-:-:S03]  /*170a0*/  IMAD R17, R14, 0x4, R17 ;  /* 0x000000040e117824 */ /* 0x000fc600078e0211 */
[C---:B------:R-:W-:Y:S02]  /*170b0*/  LEA.HI.X.SX32 R16, R22.reuse, UR5, 0x1, P0 ;  /* 0x0000000516107c11 */ /* 0x040fe400080f0eff */
[----:B0-----:R-:W-:Y:S02]  /*170c0*/  LEA R6, P0, R7, UR12, 0x2 ;  /* 0x0000000c07067c11 */ /* 0x001fe4000f8010ff */
        /* <DEDUP_REMOVED lines=12> */
[----:B------:R-:W2:Y:S01]  /*17190*/  LDG.E.STRONG.SYS R8, desc[UR8][R8.64] ;  /* 0x0000000808087981 */ /* 0x000ea2000c1f5900 */
[----:B0-----:R-:W-:-:S04]  /*171a0*/  IADD3 R19, P0, PT, R22, UR6, RZ ;  /* 0x0000000616137c10 */ /* 0x001fc8000ff1e0ff */
[----:B------:R-:W-:Y:S02]  /*171b0*/  LEA.HI.X.SX32 R20, R22, UR5, 0x1, P0 ;  /* 0x0000000516147c11 */ /* 0x000fe400080f0eff */
[----:B------:R-:W-:-:S04]  /*171c0*/  LEA R6, P0, R19, UR12, 0x2 ;  /* 0x0000000c13067c11 */ /* 0x000fc8000f8010ff */
[----:B------:R-:W-:Y:S01]  /*171d0*/  LEA.HI.X R7, R19, UR13, R20, 0x2, P0 ;  /* 0x0000000d13077c11 */ /* 0x000fe200080f1414 */
[----:B------:R-:W-:-:S05]  /*171e0*/  IMAD R19, R14, 0x4, R21 ;  /* 0x000000040e137824 */ /* 0x000fca00078e0215 */
[----:B--2---:R4:W-:Y:S04]  /*171f0*/  STS [R19], R8 ;  /* 0x0000000813007388 */ /* 0x0049e80000000800 */
[----:B------:R-:W2:Y:S01]  /*17200*/  LDG.E.STRONG.SYS R6, desc[UR8][R6.64] ;  /* 0x0000000806067981 */ /* 0x000ea2000c1f5900 */
[C---:B------:R-:W-:Y:S01]  /*17210*/  LEA R23, R14.reuse, R19, 0x2 ;  /* 0x000000130e177211 */ /* 0x040fe200078e10ff */
[----:B------:R-:W-:Y:S01]  /*17220*/  IMAD R17, R14, 0x4, R17 ;  /* 0x000000040e117824 */ /* 0x000fe200078e0211 */
[----:B------:R-:W-:Y:S01]  /*17230*/  PLOP3.LUT P0, PT, PT, PT, PT, 0x8, 0x80 ;  /* 0x000000000080781c */ /* 0x000fe20003f0e170 */
[----:B------:R-:W-:Y:S01]  /*17240*/  IMAD.IADD R20, R22, 0x1, R15 ;  /* 0x0000000116147824 */ /* 0x000fe200078e020f */
[----:B------:R-:W-:Y:S01]  /*17250*/  UIADD3 UR4, UPT, UPT, UR4, 0x8, URZ ;  /* 0x0000000804047890 */ /* 0x000fe2000fffe0ff */
[----:B--2---:R4:W-:Y:S11]  /*17260*/  STS [R23], R6 ;  /* 0x0000000617007388 */ /* 0x0049f60000000800 */
.L_x_336:
[----:B------:R-:W-:-:S13]  /*17270*/  ISETP.NE.OR P0, PT, R18, UR4, P0 ;  /* 0x0000000412007c0c */ /* 0x000fda0008705670 */
[----:B------:R-:W-:Y:S05]  /*17280*/  @!P0 BRA `(.L_x_332) ;  /* 0x0000000000908947 */ /* 0x000fea0003800000 */
.L_x_333:
[----:B0-----:R-:W-:-:S04]  /*17290*/  IADD3 R7, P0, PT, R20, UR7, RZ ;  /* 0x0000000714077c10 */ /* 0x001fc8000ff1e0ff */
[----:B----4-:R-:W-:Y:S02]  /*172a0*/  LEA.HI.X.SX32 R8, R20, UR5, 0x1, P0 ;  /* 0x0000000514087c11 */ /* 0x010fe400080f0eff */
[----:B-1----:R-:W-:-:S04]  /*172b0*/  LEA R6, P0, R7, UR14, 0x2 ;  /* 0x0000000e07067c11 */ /* 0x002fc8000f8010ff */
[----:B------:R-:W-:-:S05]  /*172c0*/  LEA.HI.X R7, R7, UR15, R8, 0x2, P0 ;  /* 0x0000000f07077c11 */ /* 0x000fca00080f1408 */
[----:B------:R-:W4:Y:S01]  /*172d0*/  LDG.E.STRONG.SYS R16, desc[UR8][R6.64] ;  /* 0x0000000806107981 */ /* 0x000f22000c1f5900 */
[----:B--2---:R-:W-:Y:S02]  /*172e0*/  IMAD.IADD R20, R20, 0x1, R15 ;  /* 0x0000000114147824 */ /* 0x004fe400078e020f */
[----:B------:R-:W-:-:S03]  /*172f0*/  IMAD R21, R17, 0x4, R4 ;  /* 0x0000000411157824 */ /* 0x000fc600078e0204 */
[----:B------:R-:W-:-:S04]  /*17300*/  IADD3 R9, P0, PT, R20, UR7, RZ ;  /* 0x0000000714097c10 */ /* 0x000fc8000ff1e0ff */
[----:B------:R-:W-:Y:S02]  /*17310*/  LEA.HI.X.SX32 R22, R20, UR5, 0x1, P0 ;  /* 0x0000000514167c11 */ /* 0x000fe400080f0eff */
[----:B------:R-:W-:-:S04]  /*17320*/  LEA R8, P0, R9, UR14, 0x2 ;  /* 0x0000000e09087c11 */ /* 0x000fc8000f8010ff */
[----:B------:R-:W-:Y:S02]  /*17330*/  LEA.HI.X R9, R9, UR15, R22, 0x2, P0 ;  /* 0x0000000f09097c11 */ /* 0x000fe400080f1416 */
[----:B------:R-:W-:Y:S01]  /*17340*/  IADD3 R22, PT, PT, R20, R15, RZ ;  /* 0x0000000f14167210 */ /* 0x000fe20007ffe0ff */
        /* <DEDUP_REMOVED lines=10> */
[----:B0-----:R-:W-:Y:S01]  /*173f0*/  IADD3 R16, P0, PT, R22, UR7, RZ ;  /* 0x0000000716107c10 */ /* 0x001fe2000ff1e0ff */
[----:B------:R-:W-:-:S03]  /*17400*/  IMAD R21, R14, 0x4, R20 ;  /* 0x000000040e157824 */ /* 0x000fc600078e0214 */
[----:B------:R-:W-:Y:S02]  /*17410*/  LEA.HI.X.SX32 R9, R22, UR5, 0x1, P0 ;  /* 0x0000000516097c11 */ /* 0x000fe400080f0eff */
[----:B------:R-:W-:-:S04]  /*17420*/  LEA R8, P0, R16, UR14, 0x2 ;  /* 0x0000000e10087c11 */ /* 0x000fc8000f8010ff */
[----:B------:R-:W-:Y:S01]  /*17430*/  LEA.HI.X R9, R16, UR15, R9, 0x2, P0 ;  /* 0x0000000f10097c11 */ /* 0x000fe200080f1409 */
[----:B--2---:R0:W-:Y:S04]  /*17440*/  STS [R21], R6 ;  /* 0x0000000615007388 */ /* 0x0041e80000000800 */
[----:B------:R-:W2:Y:S01]  /*17450*/  LDG.E.STRONG.SYS R8, desc[UR8][R8.64] ;  /* 0x0000000808087981 */ /* 0x000ea2000c1f5900 */
[C---:B------:R-:W-:Y:S01]  /*17460*/  IMAD R23, R14.reuse, 0x4, R21 ;  /* 0x000000040e177824 */ /* 0x040fe200078e0215 */
[----:B------:R-:W-:Y:S01]  /*17470*/  UIADD3 UR4, UPT, UPT, UR4, 0x4, URZ ;  /* 0x0000000404047890 */ /* 0x000fe2000fffe0ff */
[----:B------:R-:W-:Y:S01]  /*17480*/  LEA R17, R14, R17, 0x2 ;  /* 0x000000110e117211 */ /* 0x000fe200078e10ff */
[----:B-1----:R-:W-:-:S04]  /*17490*/  IMAD.IADD R20, R22, 0x1, R15 ;  /* 0x0000000116147824 */ /* 0x002fc800078e020f */
[----:B------:R-:W-:Y:S01]  /*174a0*/  ISETP.NE.AND P0, PT, R18, UR4, PT ;  /* 0x0000000412007c0c */ /* 0x000fe2000bf05270 */
[----:B--2---:R0:W-:-:S12]  /*174b0*/  STS [R23], R8 ;  /* 0x0000000817007388 */ /* 0x0041d80000000800 */
[----:B------:R-:W-:Y:S05]  /*174c0*/  @P0 BRA `(.L_x_333) ;  /* 0xfffffffc00700947 */ /* 0x000fea000383ffff */
.L_x_332:
[----:B----4-:R-:W-:-:S04]  /*174d0*/  LOP3.LUT R16, R10, 0x3, RZ, 0xc0, !PT ;  /* 0x000000030a107812 */ /* 0x010fc800078ec0ff */
[----:B------:R-:W-:-:S13]  /*174e0*/  ISETP.NE.AND P0, PT, R16, RZ, PT ;  /* 0x000000ff1000720c */ /* 0x000fda0003f05270 */
[----:B------:R-:W-:Y:S05]  /*174f0*/  @!P0 BRA `(.L_x_331) ;  /* 0x0000000000748947 */ /* 0x000fea0003800000 */
[----:B------:R-:W4:Y:S01]  /*17500*/  LDCU UR4, c[0x0][0x3b4] ;  /* 0x00007680ff0477ac */ /* 0x000f220008000800 */
[----:B------:R-:W5:Y:S01]  /*17510*/  LDCU.64 UR6, c[0x0][0x380] ;  /* 0x00007000ff0677ac */ /* 0x000f620008000a00 */
[----:B----4-:R-:W-:-:S04]  /*17520*/  IADD3 R7, P0, PT, R20, UR4, RZ ;  /* 0x0000000414077c10 */ /* 0x010fc8000ff1e0ff */
[----:B0-----:R-:W-:Y:S02]  /*17530*/  LEA.HI.X.SX32 R8, R20, UR5, 0x1, P0 ;  /* 0x0000000514087c11 */ /* 0x001fe400080f0eff */
[----:B-----5:R-:W-:-:S04]  /*17540*/  LEA R6, P0, R7, UR6, 0x2 ;  /* 0x0000000607067c11 */ /* 0x020fc8000f8010ff */
[----:B------:R-:W-:-:S05]  /*17550*/  LEA.HI.X R7, R7, UR7, R8, 0x2, P0 ;  /* 0x0000000707077c11 */ /* 0x000fca00080f1408 */
[----:B------:R-:W4:Y:S01]  /*17560*/  LDG.E.STRONG.SYS R6, desc[UR8][R6.64] ;  /* 0x0000000806067981 */ /* 0x000f22000c1f5900 */
[----:B------:R-:W-:Y:S01]  /*17570*/  IMAD R17, R17, 0x4, R4 ;  /* 0x0000000411117824 */ /* 0x000fe200078e0204 */
[----:B------:R-:W-:-:S04]  /*17580*/  ISETP.NE.AND P0, PT, R16, 0x1, PT ;  /* 0x000000011000780c */ /* 0x000fc80003f05270 */
[----:B----4-:R4:W-:Y:S09]  /*17590*/  STS [R17], R6 ;  /* 0x0000000611007388 */ /* 0x0109f20000000800 */
[----:B------:R-:W-:Y:S05]  /*175a0*/  @!P0 BRA `(.L_x_331) ;  /* 0x0000000000488947 */ /* 0x000fea0003800000 */
[----:B--2---:R-:W-:-:S05]  /*175b0*/  IMAD.IADD R20, R20, 0x1, R15 ;  /* 0x0000000114147824 */ /* 0x004fca00078e020f */
[----:B------:R-:W-:-:S04]  /*175c0*/  IADD3 R7, P0, PT, R20, UR4, RZ ;  /* 0x0000000414077c10 */ /* 0x000fc8000ff1e0ff */
[----:B------:R-:W-:Y:S02]  /*175d0*/  LEA.HI.X.SX32 R8, R20, UR5, 0x1, P0 ;  /* 0x0000000514087c11 */ /* 0x000fe400080f0eff */
[----:B----4-:R-:W-:-:S04]  /*175e0*/  LEA R6, P0, R7, UR6, 0x2 ;  /* 0x0000000607067c11 */ /* 0x010fc8000f8010ff */
[----:B------:R-:W-:-:S05]  /*175f0*/  LEA.HI.X R7, R7, UR7, R8, 0x2, P0 ;  /* 0x0000000707077c11 */ /* 0x000fca00080f1408 */
[----:B------:R-:W2:Y:S01]  /*17600*/  LDG.E.STRONG.SYS R6, desc[UR8][R6.64] ;  /* 0x0000000806067981 */ /* 0x000ea2000c1f5900 */
[----:B------:R-:W-:Y:S01]  /*17610*/  IMAD R9, R14, 0x4, R17 ;  /* 0x000000040e097824 */ /* 0x000fe200078e0211 */
[----:B------:R-:W-:Y:S02]  /*17620*/  ISETP.NE.AND P0, PT, R16, 0x2, PT ;  /* 0x000000021000780c */ /* 0x000fe40003f05270 */
[----:B------:R-:W-:Y:S02]  /*17630*/  IADD3 R8, PT, PT, R20, R15, RZ ;  /* 0x0000000f14087210 */ /* 0x000fe40007ffe0ff */
[----:B--2---:R0:W-:Y:S09]  /*17640*/  STS [R9], R6 ;  /* 0x0000000609007388 */ /* 0x0041f20000000800 */
[----:B------:R-:W-:Y:S05]  /*17650*/  @!P0 BRA `(.L_x_331) ;  /* 0x00000000001c8947 */ /* 0x000fea0003800000 */
[----:B------:R-:W-:-:S04]  /*17660*/  IADD3 R7, P0, PT, R8, UR4, RZ ;  /* 0x0000000408077c10 */ /* 0x000fc8000ff1e0ff */
[----:B------:R-:W-:Y:S02]  /*17670*/  LEA.HI.X.SX32 R8, R8, UR5, 0x1, P0 ;  /* 0x0000000508087c11 */ /* 0x000fe400080f0eff */
[----:B0-----:R-:W-:-:S04]  /*17680*/  LEA R6, P0, R7, UR6, 0x2 ;  /* 0x0000000607067c11 */ /* 0x001fc8000f8010ff */
[----:B------:R-:W-:-:S05]  /*17690*/  LEA.HI.X R7, R7, UR7, R8, 0x2, P0 ;  /* 0x0000000707077c11 */ /* 0x000fca00080f1408 */
[----:B------:R-:W2:Y:S01]  /*176a0*/  LDG.E.STRONG.SYS R6, desc[UR8][R6.64] ;  /* 0x0000000806067981 */ /* 0x000ea2000c1f5900 */
[----:B------:R-:W-:-:S05]  /*176b0*/  IMAD R9, R14, 0x4, R9 ;  /* 0x000000040e097824 */ /* 0x000fca00078e0209 */
[----:B--2---:R0:W-:Y:S02]  /*176c0*/  STS [R9], R6 ;  /* 0x0000000609007388 */ /* 0x0041e40000000800 */
.L_x_331:
[----:B-1-3--:R-:W-:Y:S05]  /*176d0*/  BSYNC.RECONVERGENT B0 ;  /* 0x0000000000007941 */ /* 0x00afea0003800200 */
.L_x_330:
[C---:B0---4-:R-:W-:Y:S01]  /*176e0*/  IMAD R6, R10.reuse, R11, RZ ;  /* 0x0000000b0a067224 */ /* 0x051fe200078e02ff */
[----:B------:R-:W-:Y:S01]  /*176f0*/  BSSY.RECONVERGENT B0, `(.L_x_337) ;  /* 0x0000034000007945 */ /* 0x000fe20003800200 */
[----:B------:R-:W-:Y:S02]  /*17700*/  IMAD.IADD R7, R13, 0x1, R10 ;  /* 0x000000010d077824 */ /* 0x000fe400078e020a */
[C---:B------:R-:W-:Y:S01]  /*17710*/  IMAD R12, R10.reuse, R12, RZ ;  /* 0x0000000c0a0c7224 */ /* 0x040fe200078e02ff */
[----:B------:R-:W-:Y:S01]  /*17720*/  ISETP.GE.AND P2, PT, R5, R6, PT ;  /* 0x000000060500720c */ /* 0x000fe20003f46270 */
[----:B------:R-:W-:-:S03]  /*17730*/  IMAD R8, R10, R7, RZ ;  /* 0x000000070a087224 */ /* 0x000fc600078e02ff */
[C---:B------:R-:W-:Y:S02]  /*17740*/  ISETP.GE.U32.AND P0, PT, R5.reuse, R12, PT ;  /* 0x0000000c0500720c */ /* 0x040fe40003f06070 */
[----:B------:R-:W-:-:S07]  /*17750*/  ISETP.GE.U32.AND P1, PT, R5, R8, PT ;  /* 0x000000080500720c */ /* 0x000fce0003f26070 */
[----:B------:R-:W-:Y:S06]  /*17760*/  @P2 BRA `(.L_x_338) ;  /* 0x0000000000b02947 */ /* 0x000fec0003800000 */
[----:B------:R-:W-:Y:S01]  /*17770*/  IABS R7, R11 ;  /* 0x0000000b00077213 */ /* 0x000fe20000000000 */
[----:B------:R0:W1:Y:S01]  /*17780*/  LDS R9, [R4+0xbfc0] ;  /* 0x00bfc00004097984 */ /* 0x0000620000000800 */
[----:B------:R-:W-:Y:S02]  /*17790*/  MOV R12, 0x400 ;  /* 0x00000400000c7802 */ /* 0x000fe40000000f00 */
[----:B------:R-:W3:Y:S01]  /*177a0*/  I2F.RP R8, R7 ;  /* 0x0000000700087306 */ /* 0x000ee20000209400 */
[----:B------:R-:W-:Y:S02]  /*177b0*/  ISETP.NE.AND P3, PT, R11, RZ, PT ;  /* 0x000000ff0b00720c */ /* 0x000fe40003f65270 */
[----:B------:R-:W-:-:S04]  /*177c0*/  IADD3 R12, PT, PT, R12, 0xa338, RZ ;  /* 0x0000a3380c0c7810 */ /* 0x000fc80007ffe0ff */
[----:B------:R-:W-:Y:S02]  /*177d0*/  LEA R3, R3, R12, 0x18 ;  /* 0x0000000c03037211 */ /* 0x000fe400078ec0ff */
[----:B------:R-:W-:Y:S01]  /*177e0*/  LOP3.LUT R12, RZ, R11, RZ, 0x33, !PT ;  /* 0x0000000bff0c7212 */ /* 0x000fe200078e33ff */
[----:B---3--:R-:W2:Y:S02]  /*177f0*/  MUFU.RCP R8, R8 ;  /* 0x0000000800087308 */ /* 0x008ea40000001000 */
[----:B--2---:R-:W-:Y:S02]  /*17800*/  VIADD R15, R8, 0xffffffe ;  /* 0x0ffffffe080f7836 */ /* 0x004fe40000000000 */
[----:B------:R-:W-:-:S04]  /*17810*/  IMAD R8, R6, R2, RZ ;  /* 0x0000000206087224 */ /* 0x000fc800078e02ff */
[----:B------:R-:W2:Y:S02]  /*17820*/  F2I.FTZ.U32.TRUNC.NTZ R15, R15 ;  /* 0x0000000f000f7305 */ /* 0x000ea4000021f000 */
[----:B--2---:R-:W-:-:S04]  /*17830*/  IMAD.MOV R14, RZ, RZ, -R15 ;  /* 0x000000ffff0e7224 */ /* 0x004fc800078e0a0f */
[----:B------:R-:W-:Y:S02]  /*17840*/  IMAD R17, R14, R7, RZ ;  /* 0x000000070e117224 */ /* 0x000fe400078e02ff */
[----:B------:R-:W-:-:S04]  /*17850*/  IMAD.MOV.U32 R14, RZ, RZ, RZ ;  /* 0x000000ffff0e7224 */ /* 0x000fc800078e00ff */
[----:B------:R-:W-:-:S04]  /*17860*/  IMAD.HI.U32 R14, R15, R17, R14 ;  /* 0x000000110f0e7227 */ /* 0x000fc800078e000e */
[----:B01----:R-:W-:-:S07]  /*17870*/  IMAD.MOV.U32 R15, RZ, RZ, R5 ;  /* 0x000000ffff0f7224 */ /* 0x003fce00078e0005 */
.L_x_339:
[----:B------:R-:W-:Y:S02]  /*17880*/  IABS R16, R11 ;  /* 0x0000000b00107213 */ /* 0x000fe40000000000 */
[-C--:B0-----:R-:W-:Y:S02]  /*17890*/  IABS R17, R15.reuse ;  /* 0x0000000f00117213 */ /* 0x081fe40000000000 */
[----:B------:R-:W-:Y:S01]  /*178a0*/  IADD3 R20, PT, PT, R8, R15, RZ ;  /* 0x0000000f08147210 */ /* 0x000fe20007ffe0ff */
        /* <DEDUP_REMOVED lines=12> */
[----:B------:R-:W-:-:S04]  /*17970*/  @P2 VIADD R16, R16, 0x1 ;  /* 0x0000000110102836 */ /* 0x000fc80000000000 */
[----:B------:R-:W-:-:S05]  /*17980*/  @!P5 IMAD.MOV R16, RZ, RZ, -R16 ;  /* 0x000000ffff10d224 */ /* 0x000fca00078e0a10 */
[----:B------:R-:W-:-:S04]  /*17990*/  SEL R16, R12, R16, !P3 ;  /* 0x000000100c107207 */ /* 0x000fc80005800000 */
[----:B------:R-:W-:Y:S01]  /*179a0*/  IADD3 R18, PT, PT, -R16, RZ, RZ ;  /* 0x000000ff10127210 */ /* 0x000fe20007ffe1ff */
        /* <DEDUP_REMOVED lines=8> */
.L_x_338:
[----:B------:R-:W-:Y:S05]  /*17a30*/  BSYNC.RECONVERGENT B0 ;  /* 0x0000000000007941 */ /* 0x000fea0003800200 */
.L_x_337:
[----:B------:R-:W-:Y:S04]  /*17a40*/  BSSY.RECONVERGENT B0, `(.L_x_340) ;  /* 0x0000025000007945 */ /* 0x000fe80003800200 */
[----:B------:R-:W-:Y:S05]  /*17a50*/  @P1 BRA `(.L_x_341) ;  /* 0x00000000008c1947 */ /* 0x000fea0003800000 */
[----:B------:R-:W1:Y:S01]  /*17a60*/  I2F.U32.RP R4, R10 ;  /* 0x0000000a00047306 */ /* 0x000e620000209000 */
[----:B------:R-:W3:Y:S01]  /*17a70*/  S2UR UR6, SR_CgaCtaId ;  /* 0x00000000000679c3 */ /* 0x000ee20000008800 */
[----:B------:R-:W-:Y:S01]  /*17a80*/  UMOV UR4, 0x400 ;  /* 0x0000040000047882 */ /* 0x000fe20000000000 */
[----:B------:R-:W-:Y:S02]  /*17a90*/  IADD3 R9, PT, PT, RZ, -R10, RZ ;  /* 0x8000000aff097210 */ /* 0x000fe40007ffe0ff */
[----:B------:R-:W-:-:S03]  /*17aa0*/  ISETP.NE.U32.AND P3, PT, R10, RZ, PT ;  /* 0x000000ff0a00720c */ /* 0x000fc60003f65070 */
[----:B-1----:R-:W1:Y:S01]  /*17ab0*/  MUFU.RCP R4, R4 ;  /* 0x0000000400047308 */ /* 0x002e620000001000 */
[----:B---3--:R-:W-:Y:S02]  /*17ac0*/  ULEA UR7, UR6, UR4, 0x18 ;  /* 0x0000000406077291 */ /* 0x008fe4000f8ec0ff */
[----:B------:R-:W-:-:S04]  /*17ad0*/  UIADD3 UR4, UPT, UPT, UR4, 0x6120, URZ ;  /* 0x0000612004047890 */ /* 0x000fc8000fffe0ff */
[----:B------:R-:W-:Y:S01]  /*17ae0*/  ULEA UR4, UR6, UR4, 0x18 ;  /* 0x0000000406047291 */ /* 0x000fe2000f8ec0ff */
[----:B-1----:R-:W-:Y:S02]  /*17af0*/  VIADD R6, R4, 0xffffffe ;  /* 0x0ffffffe04067836 */ /* 0x002fe40000000000 */
[----:B------:R-:W1:Y:S01]  /*17b00*/  LDS R3, [UR7+0xbfcc] ;  /* 0x00bfcc07ff037984 */ /* 0x000e620008000800 */
[----:B------:R-:W-:Y:S01]  /*17b10*/  IMAD R4, R10, R2, RZ ;  /* 0x000000020a047224 */ /* 0x000fe200078e02ff */
[----:B------:R3:W4:Y:S02]  /*17b20*/  F2I.FTZ.U32.TRUNC.NTZ R7, R6 ;  /* 0x0000000600077305 */ /* 0x000724000021f000 */
[----:B---3--:R-:W-:Y:S02]  /*17b30*/  IMAD.MOV.U32 R6, RZ, RZ, RZ ;  /* 0x000000ffff067224 */ /* 0x008fe400078e00ff */
[----:B----4-:R-:W-:-:S04]  /*17b40*/  IMAD R9, R9, R7, RZ ;  /* 0x0000000709097224 */ /* 0x010fc800078e02ff */
[----:B------:R-:W-:Y:S02]  /*17b50*/  IMAD.HI.U32 R8, R7, R9, R6 ;  /* 0x0000000907087227 */ /* 0x000fe400078e0006 */
[----:B------:R-:W3:Y:S04]  /*17b60*/  LDS R6, [UR7+0xbfc0] ;  /* 0x00bfc007ff067984 */ /* 0x000ee80008000800 */
[----:B------:R-:W-:-:S04]  /*17b70*/  IMAD.HI.U32 R8, R8, R5, RZ ;  /* 0x0000000508087227 */ /* 0x000fc800078e00ff */
[----:B------:R-:W-:-:S04]  /*17b80*/  IMAD.MOV R7, RZ, RZ, -R8 ;  /* 0x000000ffff077224 */ /* 0x000fc800078e0a08 */
[----:B------:R-:W-:-:S05]  /*17b90*/  IMAD R7, R10, R7, R5 ;  /* 0x000000070a077224 */ /* 0x000fca00078e0205 */
[----:B------:R-:W-:Y:S01]  /*17ba0*/  ISETP.GE.U32.AND P1, PT, R7, R10, PT ;  /* 0x0000000a0700720c */ /* 0x000fe20003f26070 */
[----:B-1----:R-:W-:-:S04]  /*17bb0*/  IMAD.IADD R3, R10, 0x1, R3 ;  /* 0x000000010a037824 */ /* 0x002fc800078e0203 */
[----:B------:R-:W-:-:S05]  /*17bc0*/  IMAD R3, R4, R3, R5 ;  /* 0x0000000304037224 */ /* 0x000fca00078e0205 */
[----:B------:R-:W-:-:S03]  /*17bd0*/  LEA R4, R3, UR4, 0x2 ;  /* 0x0000000403047c11 */ /* 0x000fc6000f8e10ff */
[----:B------:R-:W-:Y:S01]  /*17be0*/  @P1 IMAD.IADD R7, R7, 0x1, -R10 ;  /* 0x0000000107071824 */ /* 0x000fe200078e0a0a */
[----:B------:R-:W-:Y:S02]  /*17bf0*/  @P1 IADD3 R8, PT, PT, R8, 0x1, RZ ;  /* 0x0000000108081810 */ /* 0x000fe40007ffe0ff */
[----:B------:R-:W1:Y:S02]  /*17c00*/  LDS R4, [R4] ;  /* 0x0000000004047984 */ /* 0x000e640000000800 */
[----:B------:R-:W-:-:S13]  /*17c10*/  ISETP.GE.U32.AND P2, PT, R7, R10, PT ;  /* 0x0000000a0700720c */ /* 0x000fda0003f46070 */
[----:B------:R-:W-:Y:S01]  /*17c20*/  @P2 VIADD R8, R8, 0x1 ;  /* 0x0000000108082836 */ /* 0x000fe20000000000 */
[----:B------:R-:W-:-:S05]  /*17c30*/  @!P3 LOP3.LUT R8, RZ, R10, RZ, 0x33, !PT ;  /* 0x0000000aff08b212 */ /* 0x000fca00078e33ff */
[----:B------:R-:W-:-:S04]  /*17c40*/  IMAD.MOV R3, RZ, RZ, -R8 ;  /* 0x000000ffff037224 */ /* 0x000fc800078e0a08 */
[----:B------:R-:W-:-:S04]  /*17c50*/  IMAD R3, R10, R3, R5 ;  /* 0x000000030a037224 */ /* 0x000fc800078e0205 */
[----:B---3--:R-:W-:-:S05]  /*17c60*/  IMAD R3, R8, R6, R3 ;  /* 0x0000000608037224 */ /* 0x008fca00078e0203 */
[----:B------:R-:W-:-:S05]  /*17c70*/  LEA R3, R3, UR7, 0x2 ;  /* 0x0000000703037c11 */ /* 0x000fca000f8e10ff */
[----:B-1----:R1:W-:Y:S02]  /*17c80*/  STS [R3], R4 ;  /* 0x0000000403007388 */ /* 0x0023e40000000800 */
.L_x_341:
[----:B------:R-:W-:Y:S05]  /*17c90*/  BSYNC.RECONVERGENT B0 ;  /* 0x0000000000007941 */ /* 0x000fea0003800200 */
.L_x_340:
[----:B------:R-:W-:Y:S04]  /*17ca0*/  BSSY.RECONVERGENT B0, `(.L_x_342) ;  /* 0x000002f000007945 */ /* 0x000fe80003800200 */
[----:B------:R-:W-:Y:S05]  /*17cb0*/  @P0 BRA `(.L_x_343) ;  /* 0x0000000000b40947 */ /* 0x000fea0003800000 */
[----:B-1----:R-:W1:Y:S01]  /*17cc0*/  I2F.U32.RP R3, R10 ;  /* 0x0000000a00037306 */ /* 0x002e620000209000 */
[----:B------:R-:W3:Y:S01]  /*17cd0*/  S2UR UR6, SR_CgaCtaId ;  /* 0x00000000000679c3 */ /* 0x000ee20000008800 */
[----:B------:R-:W-:Y:S01]  /*17ce0*/  IMAD.MOV R9, RZ, RZ, -R10 ;  /* 0x000000ffff097224 */ /* 0x000fe200078e0a0a */
[----:B------:R-:W-:Y:S01]  /*17cf0*/  UMOV UR4, 0x400 ;  /* 0x0000040000047882 */ /* 0x000fe20000000000 */
[----:B------:R-:W-:Y:S01]  /*17d00*/  ISETP.NE.U32.AND P2, PT, R10, RZ, PT ;  /* 0x000000ff0a00720c */ /* 0x000fe20003f45070 */
[----:B------:R-:W4:Y:S03]  /*17d10*/  LDCU.64 UR12, c[0x0][0x380] ;  /* 0x00007000ff0c77ac */ /* 0x000f260008000a00 */
[----:B-1----:R-:W1:Y:S01]  /*17d20*/  MUFU.RCP R3, R3 ;  /* 0x0000000300037308 */ /* 0x002e620000001000 */
[----:B---3--:R-:W-:Y:S01]  /*17d30*/  ULEA UR4, UR6, UR4, 0x18 ;  /* 0x0000000406047291 */ /* 0x008fe2000f8ec0ff */
[----:B------:R-:W3:Y:S01]  /*17d40*/  LDCU UR6, c[0x0][0x3b4] ;  /* 0x00007680ff0677ac */ /* 0x000ee20008000800 */
[----:B-1----:R-:W-:-:S07]  /*17d50*/  VIADD R6, R3, 0xffffffe ;  /* 0x0ffffffe03067836 */ /* 0x002fce0000000000 */
[----:B------:R-:W-:Y:S01]  /*17d60*/  LDS R3, [UR4+0xbfd8] ;  /* 0x00bfd804ff037984 */ /* 0x000fe20008000800 */
[----:B------:R1:W5:Y:S03]  /*17d70*/  F2I.FTZ.U32.TRUNC.NTZ R7, R6 ;  /* 0x0000000600077305 */ /* 0x000366000021f000 */
[----:B------:R-:W-:Y:S01]  /*17d80*/  LDS R8, [UR4+0xbfd4] ;  /* 0x00bfd404ff087984 */ /* 0x000fe20008000800 */
[----:B-1----:R-:W-:Y:S02]  /*17d90*/  HFMA2 R6, -RZ, RZ, 0, 0 ;  /* 0x00000000ff067431 */ /* 0x002fe400000001ff */
[----:B-----5:R-:W-:-:S04]  /*17da0*/  IMAD R9, R9, R7, RZ ;  /* 0x0000000709097224 */ /* 0x020fc800078e02ff */
[----:B------:R-:W-:-:S06]  /*17db0*/  IMAD.HI.U32 R4, R7, R9, R6 ;  /* 0x0000000907047227 */ /* 0x000fcc00078e0006 */
[----:B------:R-:W-:-:S04]  /*17dc0*/  IMAD.HI.U32 R9, R4, R5, RZ ;  /* 0x0000000504097227 */ /* 0x000fc800078e00ff */
[----:B------:R-:W-:-:S04]  /*17dd0*/  IMAD.MOV R4, RZ, RZ, -R9 ;  /* 0x000000ffff047224 */ /* 0x000fc800078e0a09 */
[----:B------:R-:W-:Y:S02]  /*17de0*/  IMAD R7, R10, R4, R5 ;  /* 0x000000040a077224 */ /* 0x000fe400078e0205 */
[----:B------:R-:W1:Y:S03]  /*17df0*/  LDS R4, [UR4+0xbfe4] ;  /* 0x00bfe404ff047984 */ /* 0x000e660008000800 */
[----:B------:R-:W-:-:S13]  /*17e00*/  ISETP.GE.U32.AND P0, PT, R7, R10, PT ;  /* 0x0000000a0700720c */ /* 0x000fda0003f06070 */
[----:B------:R-:W-:Y:S02]  /*17e10*/  @P0 IMAD.IADD R7, R7, 0x1, -R10 ;  /* 0x0000000107070824 */ /* 0x000fe400078e0a0a */
[----:B------:R-:W-:-:S03]  /*17e20*/  @P0 VIADD R9, R9, 0x1 ;  /* 0x0000000109090836 */ /* 0x000fc60000000000 */
[----:B------:R-:W-:-:S13]  /*17e30*/  ISETP.GE.U32.AND P1, PT, R7, R10, PT ;  /* 0x0000000a0700720c */ /* 0x000fda0003f26070 */
[----:B------:R-:W-:Y:S01]  /*17e40*/  @P1 VIADD R9, R9, 0x1 ;  /* 0x0000000109091836 */ /* 0x000fe20000000000 */
[----:B------:R-:W-:-:S04]  /*17e50*/  @!P2 LOP3.LUT R9, RZ, R10, RZ, 0x33, !PT ;  /* 0x0000000aff09a212 */ /* 0x000fc800078e33ff */
[----:B------:R-:W-:-:S05]  /*17e60*/  IADD3 R6, PT, PT, -R9, RZ, RZ ;  /* 0x000000ff09067210 */ /* 0x000fca0007ffe1ff */
[----:B------:R-:W-:Y:S02]  /*17e70*/  IMAD R11, R10, R6, R5 ;  /* 0x000000060a0b7224 */ /* 0x000fe400078e0205 */
[----:B------:R-:W-:Y:S02]  /*17e80*/  IMAD.IADD R6, R9, 0x1, -R10 ;  /* 0x0000000109067824 */ /* 0x000fe400078e0a0a */
[----:B-1----:R-:W-:Y:S02]  /*17e90*/  IMAD.IADD R7, R11, 0x1, R4 ;  /* 0x000000010b077824 */ /* 0x002fe400078e0204 */
[----:B------:R-:W-:Y:S02]  /*17ea0*/  IMAD.MOV R4, RZ, RZ, -R3 ;  /* 0x000000ffff047224 */ /* 0x000fe400078e0a03 */
[----:B------:R-:W-:Y:S02]  /*17eb0*/  IMAD R6, R6, R8, R7 ;  /* 0x0000000806067224 */ /* 0x000fe400078e0207 */
[----:B---3--:R-:W-:-:S03]  /*17ec0*/  IMAD R3, R13, R4, UR6 ;  /* 0x000000060d037e24 */ /* 0x008fc6000f8e0204 */
[----:B------:R-:W-:Y:S02]  /*17ed0*/  SHF.R.S32.HI R4, RZ, 0x1f, R6 ;  /* 0x0000001fff047819 */ /* 0x000fe40000011406 */
[----:B------:R-:W-:-:S04]  /*17ee0*/  IADD3 R7, P0, PT, R3, R6, RZ ;  /* 0x0000000603077210 */ /* 0x000fc80007f1e0ff */
[----:B------:R-:W-:Y:S02]  /*17ef0*/  LEA.HI.X.SX32 R4, R3, R4, 0x1, P0 ;  /* 0x0000000403047211 */ /* 0x000fe400000f0eff */
[C---:B----4-:R-:W-:Y:S01]  /*17f00*/  LEA R6, P0, R7.reuse, UR12, 0x2 ;  /* 0x0000000c07067c11 */ /* 0x050fe2000f8010ff */
[----:B------:R-:W1:Y:S03]  /*17f10*/  LDS R3, [UR4+0xbfc0] ;  /* 0x00bfc004ff037984 */ /* 0x000e660008000800 */
[----:B------:R-:W-:-:S05]  /*17f20*/  LEA.HI.X R7, R7, UR13, R4, 0x2, P0 ;  /* 0x0000000d07077c11 */ /* 0x000fca00080f1404 */
[----:B------:R-:W3:Y:S01]  /*17f30*/  LDG.E.STRONG.SYS R6, desc[UR8][R6.64] ;  /* 0x0000000806067981 */ /* 0x000ee2000c1f5900 */
[----:B------:R-:W-:-:S04]  /*17f40*/  IMAD.IADD R10, R10, 0x1, R11 ;  /* 0x000000010a0a7824 */ /* 0x000fc800078e020b */
[----:B-1----:R-:W-:-:S05]  /*17f50*/  IMAD R10, R9, R3, R10 ;  /* 0x00000003090a7224 */ /* 0x002fca00078e020a */
[----:B------:R-:W-:-:S04]  /*17f60*/  IADD3 R10, PT, PT, R13, R10, RZ ;  /* 0x0000000a0d0a7210 */ /* 0x000fc80007ffe0ff */
[----:B------:R-:W-:-:S05]  /*17f70*/  LEA R3, R10, UR4, 0x2 ;  /* 0x000000040a037c11 */ /* 0x000fca000f8e10ff */
[----:B---3--:R3:W-:Y:S02]  /*17f80*/  STS [R3], R6 ;  /* 0x0000000603007388 */ /* 0x0087e40000000800 */
.L_x_343:
[----:B------:R-:W-:Y:S05]  /*17f90*/  BSYNC.RECONVERGENT B0 ;  /* 0x0000000000007941 */ /* 0x000fea0003800200 */
.L_x_342:
[----:B------:R-:W-:Y:S06]  /*17fa0*/  MEMBAR.SC.GPU ;  /* 0x0000000000007992 */ /* 0x000fec0000002000 */
[----:B------:R-:W-:-:S00]  /*17fb0*/  ERRBAR ;  /* 0x00000000000079ab */ /* 0x000fc00000000000 */
[----:B------:R-:W-:Y:S06]  /*17fc0*/  CGAERRBAR ;  /* 0x00000000000075ab */ /* 0x000fec0000000000 */
[----:B------:R-:W-:Y:S02]  /*17fd0*/  CCTL.IVALL ;  /* 0x00000000ff00798f */ /* 0x000fe40002000000 */
[----:B------:R-:W4:Y:S08]  /*17fe0*/  S2UR UR6, SR_CgaCtaId ;  /* 0x00000000000679c3 */ /* 0x000f300000008800 */
[----:B------:R-:W-:Y:S01]  /*17ff0*/  BAR.SYNC.DEFER_BLOCKING 0x0 ;  /* 0x0000000000007b1d */ /* 0x000fe20000010000 */
[----:B---3--:R-:W-:-:S05]  /*18000*/  VIADD R6, R2, 0x1 ;  /* 0x0000000102067836 */ /* 0x008fca0000000000 */
[----:B------:R-:W-:Y:S01]  /*18010*/  UMOV UR4, 0x400 ;  /* 0x0000040000047882 */ /* 0x000fe20000000000 */
[----:B------:R-:W-:Y:S01]  /*18020*/  BSSY.RECONVERGENT B0, `(.L_x_344) ;  /* 0x00000ea000007945 */ /* 0x000fe20003800200 */
[----:B----4-:R-:W-:-:S09]  /*18030*/  ULEA UR4, UR6, UR4, 0x18 ;  /* 0x0000000406047291 */ /* 0x010fd2000f8ec0ff */
[----:B------:R-:W1:Y:S04]  /*18040*/  LDS R7, [UR4+0xbfd0] ;  /* 0x00bfd004ff077984 */ /* 0x000e680008000800 */
[----:B------:R-:W3:Y:S01]  /*18050*/  LDS.128 R8, [UR4+0xbfc0] ;  /* 0x00bfc004ff087984 */ /* 0x000ee20008000c00 */
[----:B-1----:R-:W-:-:S04]  /*18060*/  IMAD R4, R7, R2, R7 ;  /* 0x0000000207047224 */ /* 0x002fc800078e0207 */
[----:B---3--:R-:W-:-:S05]  /*18070*/  IMAD R12, R4, R11, RZ ;  /* 0x0000000b040c7224 */ /* 0x008fca00078e02ff */
[----:B------:R-:W-:-:S13]  /*18080*/  ISETP.GE.AND P0, PT, R5, R12, PT ;  /* 0x0000000c0500720c */ /* 0x000fda0003f06270 */
[----:B------:R-:W-:Y:S05]  /*18090*/  @P0 BRA `(.L_x_345) ;  /* 0x0000000c00880947 */ /* 0x000fea0003800000 */
[----:B------:R-:W1:Y:S01]  /*180a0*/  LDS R9, [UR4+0xbfbc] ;  /* 0x00bfbc04ff097984 */ /* 0x000e620008000800 */
[C---:B------:R-:W-:Y:S01]  /*180b0*/  ISETP.GT.AND P0, PT, R7.reuse, -0x1, PT ;  /* 0xffffffff0700780c */ /* 0x040fe20003f04270 */
[----:B------:R-:W-:Y:S01]  /*180c0*/  IMAD.MOV R13, RZ, RZ, -R7 ;  /* 0x000000ffff0d7224 */ /* 0x000fe200078e0a07 */
[----:B------:R-:W-:-:S11]  /*180d0*/  LEA R11, R7, 0x1, 0x1 ;  /* 0x00000001070b7811 */ /* 0x000fd600078e08ff */
[----:B------:R-:W-:Y:S05]  /*180e0*/  @P0 BRA `(.L_x_346) ;  /* 0x0000000000b80947 */ /* 0x000fea0003800000 */
[-C--:B------:R-:W-:Y:S01]  /*180f0*/  IABS R2, R10.reuse ;  /* 0x0000000a00027213 */ /* 0x080fe20000000000 */
[----:B------:R-:W-:Y:S01]  /*18100*/  IMAD.MOV.U32 R14, RZ, RZ, RZ ;  /* 0x000000ffff0e7224 */ /* 0x000fe200078e00ff */
[-C--:B------:R-:W-:Y:S01]  /*18110*/  IABS R13, R10.reuse ;  /* 0x0000000a000d7213 */ /* 0x080fe20000000000 */
[----:B------:R-:W-:Y:S01]  /*18120*/  BSSY.RECONVERGENT B1, `(.L_x_347) ;  /* 0x0000029000017945 */ /* 0x000fe20003800200 */
[----:B------:R-:W3:Y:S01]  /*18130*/  I2F.RP R3, R2 ;  /* 0x0000000200037306 */ /* 0x000ee20000209400 */
[----:B------:R-:W-:Y:S02]  /*18140*/  IABS R11, R10 ;  /* 0x0000000a000b7213 */ /* 0x000fe40000000000 */
[----:B------:R-:W-:Y:S02]  /*18150*/  ISETP.NE.AND P1, PT, R10, RZ, PT ;  /* 0x000000ff0a00720c */ /* 0x000fe40003f25270 */
[----:B------:R-:W-:-:S03]  /*18160*/  IADD3 R11, PT, PT, RZ, -R11, RZ ;  /* 0x8000000bff0b7210 */ /* 0x000fc60007ffe0ff */
[----:B---3--:R-:W2:Y:S02]  /*18170*/  MUFU.RCP R3, R3 ;  /* 0x0000000300037308 */ /* 0x008ea40000001000 */
[----:B--2---:R-:W-:Y:S02]  /*18180*/  VIADD R15, R3, 0xffffffe ;  /* 0x0ffffffe030f7836 */ /* 0x004fe40000000000 */
[----:B------:R-:W-:-:S04]  /*18190*/  IMAD.MOV.U32 R3, RZ, RZ, R5 ;  /* 0x000000ffff037224 */ /* 0x000fc800078e0005 */
[----:B------:R-:W2:Y:S02]  /*181a0*/  F2I.FTZ.U32.TRUNC.NTZ R15, R15 ;  /* 0x0000000f000f7305 */ /* 0x000ea4000021f000 */
[----:B--2---:R-:W-:-:S04]  /*181b0*/  IMAD.MOV R7, RZ, RZ, -R15 ;  /* 0x000000ffff077224 */ /* 0x004fc800078e0a0f */
[----:B------:R-:W-:-:S04]  /*181c0*/  IMAD R7, R7, R2, RZ ;  /* 0x0000000207077224 */ /* 0x000fc800078e02ff */
[----:B------:R-:W-:-:S04]  /*181d0*/  IMAD.HI.U32 R14, R15, R7, R14 ;  /* 0x000000070f0e7227 */ /* 0x000fc800078e000e */
[----:B------:R-:W-:-:S07]  /*181e0*/  IMAD.MOV.U32 R7, RZ, RZ, R13 ;  /* 0x000000ffff077224 */ /* 0x000fce00078e000d */
.L_x_348:
[----:B------:R-:W-:-:S05]  /*181f0*/  IABS R13, R3 ;  /* 0x00000003000d7213 */ /* 0x000fca0000000000 */
[----:B------:R-:W-:-:S04]  /*18200*/  IMAD.HI.U32 R16, R14, R13, RZ ;  /* 0x0000000d0e107227 */ /* 0x000fc800078e00ff */
[----:B------:R-:W-:-:S05]  /*18210*/  IMAD R13, R16, R11, R13 ;  /* 0x0000000b100d7224 */ /* 0x000fca00078e020d */
[----:B------:R-:W-:-:S13]  /*18220*/  ISETP.GT.U32.AND P2, PT, R2, R13, PT ;  /* 0x0000000d0200720c */ /* 0x000fda0003f44070 */
[----:B------:R-:W-:Y:S01]  /*18230*/  @!P2 IMAD.IADD R13, R13, 0x1, -R7 ;  /* 0x000000010d0da824 */ /* 0x000fe200078e0a07 */
[----:B------:R-:W-:-:S04]  /*18240*/  @!P2 IADD3 R16, PT, PT, R16, 0x1, RZ ;  /* 0x000000011010a810 */ /* 0x000fc80007ffe0ff */
[----:B------:R-:W-:Y:S02]  /*18250*/  ISETP.GE.U32.AND P0, PT, R13, R2, PT ;  /* 0x000000020d00720c */ /* 0x000fe40003f06070 */
[----:B------:R-:W-:-:S04]  /*18260*/  LOP3.LUT R13, R3, R10, RZ, 0x3c, !PT ;  /* 0x0000000a030d7212 */ /* 0x000fc800078e3cff */
[----:B------:R-:W-:-:S07]  /*18270*/  ISETP.GE.AND P3, PT, R13, RZ, PT ;  /* 0x000000ff0d00720c */ /* 0x000fce0003f66270 */
[----:B------:R-:W-:-:S06]  /*18280*/  @P0 VIADD R16, R16, 0x1 ;  /* 0x0000000110100836 */ /* 0x000fcc0000000000 */
[----:B------:R-:W-:Y:S01]  /*18290*/  @!P3 IMAD.MOV R16, RZ, RZ, -R16 ;  /* 0x000000ffff10b224 */ /* 0x000fe200078e0a10 */
[----:B------:R-:W-:-:S05]  /*182a0*/  @!P1 LOP3.LUT R16, RZ, R10, RZ, 0x33, !PT ;  /* 0x0000000aff109212 */ /* 0x000fca00078e33ff */
[----:B------:R-:W-:-:S04]  /*182b0*/  IMAD.MOV R13, RZ, RZ, -R16 ;  /* 0x000000ffff0d7224 */ /* 0x000fc800078e0a10 */
[----:B------:R-:W-:Y:S02]  /*182c0*/  IMAD R13, R13, R10, R3 ;  /* 0x0000000a0d0d7224 */ /* 0x000fe400078e0203 */
[----:B------:R-:W-:-:S03]  /*182d0*/  VIADD R3, R3, UR10 ;  /* 0x0000000a03037c36 */ /* 0x000fc60008000000 */
[-C--:B------:R-:W-:Y:S02]  /*182e0*/  VIMNMX R15, PT, PT, R16, R13.reuse, !PT ;  /* 0x0000000d100f7248 */ /* 0x080fe40007fe0100 */
[----:B-1----:R-:W-:Y:S02]  /*182f0*/  IADD3 R13, PT, PT, R9, R13, RZ ;  /* 0x0000000d090d7210 */ /* 0x002fe40007ffe0ff */
[----:B------:R-:W-:Y:S01]  /*18300*/  ISETP.GE.AND P0, PT, R15, R4, PT ;  /* 0x000000040f00720c */ /* 0x000fe20003f06270 */
[----:B------:R-:W-:-:S04]  /*18310*/  IMAD.IADD R15, R9, 0x1, R16 ;  /* 0x00000001090f7824 */ /* 0x000fc800078e0210 */
[----:B------:R-:W-:-:S08]  /*18320*/  IMAD R13, R15, R8, R13 ;  /* 0x000000080f0d7224 */ /* 0x000fd000078e020d */
[----:B------:R-:W1:Y:S01]  /*18330*/  @!P0 S2R R18, SR_CgaCtaId ;  /* 0x0000000000128919 */ /* 0x000e620000008800 */
[----:B0-----:R-:W-:-:S05]  /*18340*/  @!P0 MOV R17, 0x400 ;  /* 0x0000040000118802 */ /* 0x001fca0000000f00 */
[----:B------:R-:W-:-:S05]  /*18350*/  @!P0 VIADD R17, R17, 0x3090 ;  /* 0x0000309011118836 */ /* 0x000fca0000000000 */
[----:B-1----:R-:W-:-:S05]  /*18360*/  @!P0 LEA R18, R18, R17, 0x18 ;  /* 0x0000001112128211 */ /* 0x002fca00078ec0ff */
[----:B------:R-:W-:-:S05]  /*18370*/  @!P0 IMAD R13, R13, 0x4, R18 ;  /* 0x000000040d0d8824 */ /* 0x000fca00078e0212 */
[----:B------:R2:W-:Y:S01]  /*18380*/  @!P0 STS [R13], RZ ;  /* 0x000000ff0d008388 */ /* 0x0005e20000000800 */
[----:B------:R-:W-:-:S13]  /*18390*/  ISETP.GE.AND P0, PT, R3, R12, PT ;  /* 0x0000000c0300720c */ /* 0x000fda0003f06270 */
[----:B--2---:R-:W-:Y:S05]  /*183a0*/  @!P0 BRA `(.L_x_348) ;  /* 0xfffffffc00908947 */ /* 0x004fea000383ffff */
[----:B------:R-:W-:Y:S05]  /*183b0*/  BSYNC.RECONVERGENT B1 ;  /* 0x0000000000017941 */ /* 0x000fea0003800200 */
.L_x_347:
[----:B------:R-:W-:Y:S05]  /*183c0*/  BRA `(.L_x_345) ;  /* 0x0000000800bc7947 */ /* 0x000fea0003800000 */
.L_x_346:
[C---:B------:R-:W-:Y:S01]  /*183d0*/  LOP3.LUT R14, R11.reuse, 0x7ffffff0, RZ, 0xc0, !PT ;  /* 0x7ffffff00b0e7812 */ /* 0x040fe200078ec0ff */
[----:B--2---:R-:W-:Y:S01]  /*183e0*/  IMAD.MOV.U32 R15, RZ, RZ, R5 ;  /* 0x000000ffff0f7224 */ /* 0x004fe200078e0005 */
[----:B------:R-:W-:-:S07]  /*183f0*/  LOP3.LUT R21, R11, 0x3, RZ, 0xc0, !PT ;  /* 0x000000030b157812 */ /* 0x000fce00078ec0ff */
.L_x_356:
[-C--:B------:R-:W-:Y:S01]  /*18400*/  IABS R16, R10.reuse ;  /* 0x0000000a00107213 */ /* 0x080fe20000000000 */
[----:B------:R-:W-:Y:S01]  /*18410*/  BSSY.RECONVERGENT B1, `(.L_x_349) ;  /* 0x00000a7000017945 */ /* 0x000fe20003800200 */
[----:B0-----:R-:W-:Y:S02]  /*18420*/  IABS R17, R15 ;  /* 0x0000000f00117213 */ /* 0x001fe40000000000 */
[----:B------:R-:W0:Y:S01]  /*18430*/  I2F.RP R18, R16 ;  /* 0x0000001000127306 */ /* 0x000e220000209400 */
[----:B------:R-:W-:-:S07]  /*18440*/  IABS R22, R10 ;  /* 0x0000000a00167213 */ /* 0x000fce0000000000 */
[----:B0-----:R-:W0:Y:S02]  /*18450*/  MUFU.RCP R18, R18 ;  /* 0x0000001200127308 */ /* 0x001e240000001000 */
[----:B0-----:R-:W-:-:S06]  /*18460*/  IADD3 R2, PT, PT, R18, 0xffffffe, RZ ;  /* 0x0ffffffe12027810 */ /* 0x001fcc0007ffe0ff */
[----:B------:R0:W2:Y:S02]  /*18470*/  F2I.FTZ.U32.TRUNC.NTZ R3, R2 ;  /* 0x0000000200037305 */ /* 0x0000a4000021f000 */
[----:B0-----:R-:W-:Y:S02]  /*18480*/  IMAD.MOV.U32 R2, RZ, RZ, RZ ;  /* 0x000000ffff027224 */ /* 0x001fe400078e00ff */
[----:B--2---:R-:W-:-:S04]  /*18490*/  IMAD.MOV R19, RZ, RZ, -R3 ;  /* 0x000000ffff137224 */ /* 0x004fc800078e0a03 */
        /* <DEDUP_REMOVED lines=13> */
[----:B------:R-:W-:-:S04]  /*18570*/  IMAD.MOV.U32 R16, RZ, RZ, R2 ;  /* 0x000000ffff107224 */ /* 0x000fc800078e0002 */
[----:B------:R-:W-:Y:S01]  /*18580*/  @!P2 IMAD.MOV R16, RZ, RZ, -R16 ;  /* 0x000000ffff10a224 */ /* 0x000fe200078e0a10 */
[----:B------:R-:W-:-:S05]  /*18590*/  @!P1 LOP3.LUT R16, RZ, R10, RZ, 0x33, !PT ;  /* 0x0000000aff109212 */ /* 0x000fca00078e33ff */
[----:B------:R-:W-:-:S04]  /*185a0*/  IMAD.MOV R18, RZ, RZ, -R16 ;  /* 0x000000ffff127224 */ /* 0x000fc800078e0a10 */
[----:B------:R-:W-:-:S05]  /*185b0*/  IMAD R18, R18, R10, R15 ;  /* 0x0000000a12127224 */ /* 0x000fca00078e020f */
[----:B------:R-:W-:-:S04]  /*185c0*/  VIMNMX R3, PT, PT, R16, R18, !PT ;  /* 0x0000001210037248 */ /* 0x000fc80007fe0100 */
[----:B------:R-:W-:-:S13]  /*185d0*/  ISETP.GE.AND P0, PT, R3, R4, PT ;  /* 0x000000040300720c */ /* 0x000fda0003f06270 */
[----:B------:R-:W-:Y:S05]  /*185e0*/  @P0 BRA `(.L_x_350) ;  /* 0x0000000800240947 */ /* 0x000fea0003800000 */
[C---:B------:R-:W-:Y:S01]  /*185f0*/  IADD3 R17, PT, PT, R7.reuse, R16, RZ ;  /* 0x0000001007117210 */ /* 0x040fe20007ffe0ff */
[----:B------:R-:W-:Y:S02]  /*18600*/  IMAD.IADD R2, R7, 0x1, R18 ;  /* 0x0000000107027824 */ /* 0x000fe400078e0212 */
[----:B------:R-:W-:Y:S02]  /*18610*/  IMAD.MOV.U32 R20, RZ, RZ, RZ ;  /* 0x000000ffff147224 */ /* 0x000fe400078e00ff */
[----:B------:R-:W-:Y:S02]  /*18620*/  IMAD.MOV.U32 R3, RZ, RZ, R13 ;  /* 0x000000ffff037224 */ /* 0x000fe400078e000d */
[----:B------:R-:W-:-:S07]  /*18630*/  IMAD R2, R17, R8, R2 ;  /* 0x0000000811027224 */ /* 0x000fce00078e0202 */
.L_x_355:
[----:B------:R-:W-:Y:S01]  /*18640*/  ISETP.GE.U32.AND P0, PT, R7, 0x8, PT ;  /* 0x000000080700780c */ /* 0x000fe20003f06070 */
[----:B------:R-:W-:Y:S01]  /*18650*/  IMAD R17, R3, R8, R2 ;  /* 0x0000000803117224 */ /* 0x000fe200078e0202 */
[----:B------:R-:W-:Y:S01]  /*18660*/  LOP3.LUT P1, RZ, R11, 0x8, RZ, 0xc0, !PT ;  /* 0x000000080bff7812 */ /* 0x000fe2000782c0ff */
[----:B------:R-:W-:Y:S01]  /*18670*/  IMAD.MOV.U32 R22, RZ, RZ, R13 ;  /* 0x000000ffff167224 */ /* 0x000fe200078e000d */
[----:B------:R-:W-:Y:S02]  /*18680*/  ISETP.NE.AND P3, PT, R3, R7, PT ;  /* 0x000000070300720c */ /* 0x000fe40003f65270 */
[----:B------:R-:W-:-:S07]  /*18690*/  LOP3.LUT P2, RZ, R11, 0x4, RZ, 0xc0, !PT ;  /* 0x000000040bff7812 */ /* 0x000fce000784c0ff */
[----:B------:R-:W-:Y:S06]  /*186a0*/  @!P0 BRA `(.L_x_351) ;  /* 0x0000000000888947 */ /* 0x000fec0003800000 */
[----:B------:R-:W0:Y:S01]  /*186b0*/  S2UR UR7, SR_CgaCtaId ;  /* 0x00000000000779c3 */ /* 0x000e220000008800 */
[----:B------:R-:W-:Y:S01]  /*186c0*/  MOV R22, R13 ;  /* 0x0000000d00167202 */ /* 0x000fe20000000f00 */
[----:B------:R-:W-:Y:S02]  /*186d0*/  UMOV UR6, 0x400 ;  /* 0x0000040000067882 */ /* 0x000fe40000000000 */
[----:B0-----:R-:W-:-:S12]  /*186e0*/  ULEA UR6, UR7, UR6, 0x18 ;  /* 0x0000000607067291 */ /* 0x001fd8000f8ec0ff */
.L_x_352:
[----:B------:R-:W-:Y:S02]  /*186f0*/  IMAD.IADD R19, R17, 0x1, R22 ;  /* 0x0000000111137824 */ /* 0x000fe400078e0216 */
[----:B------:R-:W-:-:S03]  /*18700*/  VIADD R22, R22, 0x10 ;  /* 0x0000001016167836 */ /* 0x000fc60000000000 */
[----:B------:R-:W-:Y:S01]  /*18710*/  LEA R19, R19, UR6, 0x2 ;  /* 0x0000000613137c11 */ /* 0x000fe2000f8e10ff */
[----:B------:R-:W-:-:S04]  /*18720*/  IMAD.IADD R27, R7, 0x1, R22 ;  /* 0x00000001071b7824 */ /* 0x000fc800078e0216 */
[----:B------:R-:W-:Y:S01]  /*18730*/  LDS R23, [R19] ;  /* 0x0000000013177984 */ /* 0x000fe20000000800 */
[----:B------:R-:W-:-:S03]  /*18740*/  ISETP.NE.AND P0, PT, R27, R14, PT ;  /* 0x0000000e1b00720c */ /* 0x000fc60003f05270 */
[----:B------:R-:W0:Y:S04]  /*18750*/  LDS R24, [R19+0x4] ;  /* 0x0000040013187984 */ /* 0x000e280000000800 */
[----:B------:R-:W-:Y:S04]  /*18760*/  LDS R26, [R19+0x8] ;  /* 0x00000800131a7984 */ /* 0x000fe80000000800 */
[----:B------:R-:W2:Y:S01]  /*18770*/  LDS R25, [R19+0xc] ;  /* 0x00000c0013197984 */ /* 0x000ea20000000800 */
[----:B0-----:R-:W-:-:S03]  /*18780*/  IADD3 R23, PT, PT, R24, R23, R20 ;  /* 0x0000001718177210 */ /* 0x001fc60007ffe014 */
[----:B------:R-:W-:Y:S04]  /*18790*/  LDS R20, [R19+0x10] ;  /* 0x0000100013147984 */ /* 0x000fe80000000800 */
[----:B------:R-:W0:Y:S01]  /*187a0*/  LDS R24, [R19+0x14] ;  /* 0x0000140013187984 */ /* 0x000e220000000800 */
[----:B--2---:R-:W-:-:S03]  /*187b0*/  IADD3 R23, PT, PT, R25, R26, R23 ;  /* 0x0000001a19177210 */ /* 0x004fc60007ffe017 */
        /* <DEDUP_REMOVED lines=14> */
[----:B0-----:R-:W-:-:S04]  /*188a0*/  IADD3 R20, PT, PT, R24, R23, R20 ;  /* 0x0000001718147210 */ /* 0x001fc80007ffe014 */
[----:B--2---:R-:W-:Y:S01]  /*188b0*/  IADD3 R20, PT, PT, R26, R25, R20 ;  /* 0x000000191a147210 */ /* 0x004fe20007ffe014 */
[----:B------:R-:W-:Y:S06]  /*188c0*/  @P0 BRA `(.L_x_352) ;  /* 0xfffffffc00880947 */ /* 0x000fec000383ffff */
.L_x_351:
        /* <DEDUP_REMOVED lines=18> */
[----:B--2---:R-:W-:-:S07]  /*189f0*/  IADD3 R20, PT, PT, R26, R25, R20 ;  /* 0x000000191a147210 */ /* 0x004fce0007ffe014 */
.L_x_353:
        /* <DEDUP_REMOVED lines=11> */
[----:B------:R-:W2:Y:S01]  /*18ab0*/  LDS R25, [R26+0xc] ;  /* 0x00000c001a197984 */ /* 0x000ea20000000800 */
[----:B0-----:R-:W-:-:S04]  /*18ac0*/  IADD3 R19, PT, PT, R23, R19, R20 ;  /* 0x0000001317137210 */ /* 0x001fc80007ffe014 */
[----:B--2---:R-:W-:-:S07]  /*18ad0*/  IADD3 R20, PT, PT, R25, R24, R19 ;  /* 0x0000001819147210 */ /* 0x004fce0007ffe013 */
.L_x_354:
[----:B------:R-:W0:Y:S01]  /*18ae0*/  S2UR UR7, SR_CgaCtaId ;  /* 0x00000000000779c3 */ /* 0x000e220000008800 */
[----:B------:R-:W-:Y:S01]  /*18af0*/  UMOV UR6, 0x400 ;  /* 0x0000040000067882 */ /* 0x000fe20000000000 */
[----:B------:R-:W-:Y:S01]  /*18b00*/  ISETP.NE.AND P0, PT, R21, 0x1, PT ;  /* 0x000000011500780c */ /* 0x000fe20003f05270 */
[----:B------:R-:W-:Y:S01]  /*18b10*/  IMAD.IADD R17, R17, 0x1, R22 ;  /* 0x0000000111117824 */ /* 0x000fe200078e0216 */
[----:B0-----:R-:W-:-:S06]  /*18b20*/  ULEA UR11, UR7, UR6, 0x18 ;  /* 0x00000006070b7291 */ /* 0x001fcc000f8ec0ff */
[----:B------:R-:W-:-:S05]  /*18b30*/  LEA R23, R17, UR11, 0x2 ;  /* 0x0000000b11177c11 */ /* 0x000fca000f8e10ff */
[----:B------:R-:W0:Y:S04]  /*18b40*/  LDS R17, [R23] ;  /* 0x0000000017117984 */ /* 0x000e280000000800 */
[----:B------:R-:W-:Y:S04]  /*18b50*/  @P0 LDS R19, [R23+0x4] ;  /* 0x0000040017130984 */ /* 0x000fe80000000800 */
[----:B------:R-:W2:Y:S01]  /*18b60*/  @P0 LDS R22, [R23+0x8] ;  /* 0x0000080017160984 */ /* 0x000ea20000000800 */
[----:B0-----:R-:W-:-:S04]  /*18b70*/  IADD3 R20, PT, PT, R17, R20, RZ ;  /* 0x0000001411147210 */ /* 0x001fc80007ffe0ff */
[----:B--2---:R-:W-:Y:S01]  /*18b80*/  @P0 IADD3 R20, PT, PT, R22, R19, R20 ;  /* 0x0000001316140210 */ /* 0x004fe20007ffe014 */
[----:B------:R-:W-:Y:S06]  /*18b90*/  @P3 BRA `(.L_x_355) ;  /* 0xfffffff800a83947 */ /* 0x000fec000383ffff */
[-C--:B------:R-:W-:Y:S01]  /*18ba0*/  IABS R17, R11.reuse ;  /* 0x0000000b00117213 */ /* 0x080fe20000000000 */
[----:B------:R-:W-:Y:S01]  /*18bb0*/  UIADD3 UR6, UPT, UPT, UR6, 0x3090, URZ ;  /* 0x0000309006067890 */ /* 0x000fe2000fffe0ff */
[----:B------:R-:W-:Y:S01]  /*18bc0*/  IABS R24, R20 ;  /* 0x0000001400187213 */ /* 0x000fe20000000000 */
[----:B-1----:R-:W-:Y:S01]  /*18bd0*/  IMAD.IADD R16, R9, 0x1, R16 ;  /* 0x0000000109107824 */ /* 0x002fe200078e0210 */
[----:B------:R-:W0:Y:S01]  /*18be0*/  I2F.RP R19, R17 ;  /* 0x0000001100137306 */ /* 0x000e220000209400 */
[-C--:B------:R-:W-:Y:S01]  /*18bf0*/  IABS R25, R11.reuse ;  /* 0x0000000b00197213 */ /* 0x080fe20000000000 */
[----:B------:R-:W-:Y:S01]  /*18c00*/  ULEA UR6, UR7, UR6, 0x18 ;  /* 0x0000000607067291 */ /* 0x000fe2000f8ec0ff */
[----:B------:R-:W-:-:S04]  /*18c10*/  LOP3.LUT R20, R20, R11, RZ, 0x3c, !PT ;  /* 0x0000000b14147212 */ /* 0x000fc800078e3cff */
[----:B------:R-:W-:Y:S01]  /*18c20*/  ISETP.GE.AND P2, PT, R20, RZ, PT ;  /* 0x000000ff1400720c */ /* 0x000fe20003f46270 */
[----:B0-----:R-:W0:Y:S02]  /*18c30*/  MUFU.RCP R19, R19 ;  /* 0x0000001300137308 */ /* 0x001e240000001000 */
[----:B0-----:R-:W-:Y:S01]  /*18c40*/  VIADD R2, R19, 0xffffffe ;  /* 0x0ffffffe13027836 */ /* 0x001fe20000000000 */
[----:B------:R-:W-:-:S05]  /*18c50*/  IADD3 R19, PT, PT, RZ, -R25, RZ ;  /* 0x80000019ff137210 */ /* 0x000fca0007ffe0ff */
[----:B------:R0:W1:Y:S02]  /*18c60*/  F2I.FTZ.U32.TRUNC.NTZ R3, R2 ;  /* 0x0000000200037305 */ /* 0x000064000021f000 */
[----:B0-----:R-:W-:Y:S02]  /*18c70*/  IMAD.MOV.U32 R2, RZ, RZ, RZ ;  /* 0x000000ffff027224 */ /* 0x001fe400078e00ff */
[----:B-1----:R-:W-:-:S04]  /*18c80*/  IMAD.MOV R22, RZ, RZ, -R3 ;  /* 0x000000ffff167224 */ /* 0x002fc800078e0a03 */
[----:B------:R-:W-:Y:S02]  /*18c90*/  IMAD R23, R22, R17, RZ ;  /* 0x0000001116177224 */ /* 0x000fe400078e02ff */
[----:B------:R-:W-:Y:S02]  /*18ca0*/  IMAD.MOV.U32 R22, RZ, RZ, R24 ;  /* 0x000000ffff167224 */ /* 0x000fe400078e0018 */
[----:B------:R-:W-:-:S06]  /*18cb0*/  IMAD.HI.U32 R3, R3, R23, R2 ;  /* 0x0000001703037227 */ /* 0x000fcc00078e0002 */
[----:B------:R-:W-:-:S04]  /*18cc0*/  IMAD.HI.U32 R2, R3, R22, RZ ;  /* 0x0000001603027227 */ /* 0x000fc800078e00ff */
[----:B------:R-:W-:-:S05]  /*18cd0*/  IMAD R22, R2, R19, R22 ;  /* 0x0000001302167224 */ /* 0x000fca00078e0216 */
[----:B------:R-:W-:-:S13]  /*18ce0*/  ISETP.GT.U32.AND P1, PT, R17, R22, PT ;  /* 0x000000161100720c */ /* 0x000fda0003f24070 */
[----:B------:R-:W-:Y:S02]  /*18cf0*/  @!P1 IMAD.IADD R22, R22, 0x1, -R17 ;  /* 0x0000000116169824 */ /* 0x000fe400078e0a11 */
[----:B------:R-:W-:-:S03]  /*18d00*/  @!P1 VIADD R2, R2, 0x1 ;  /* 0x0000000102029836 */ /* 0x000fc60000000000 */
[----:B------:R-:W-:-:S13]  /*18d10*/  ISETP.GE.U32.AND P0, PT, R22, R17, PT ;  /* 0x000000111600720c */ /* 0x000fda0003f06070 */
[----:B------:R-:W-:Y:S01]  /*18d20*/  @P0 VIADD R2, R2, 0x1 ;  /* 0x0000000102020836 */ /* 0x000fe20000000000 */
[----:B------:R-:W-:-:S03]  /*18d30*/  ISETP.NE.AND P0, PT, R11, RZ, PT ;  /* 0x000000ff0b00720c */ /* 0x000fc60003f05270 */
[----:B------:R-:W-:Y:S01]  /*18d40*/  IMAD.MOV.U32 R23, RZ, RZ, R2 ;  /* 0x000000ffff177224 */ /* 0x000fe200078e0002 */
[----:B------:R-:W-:-:S04]  /*18d50*/  LOP3.LUT R2, RZ, R11, RZ, 0x33, !PT ;  /* 0x0000000bff027212 */ /* 0x000fc800078e33ff */
[----:B------:R-:W-:-:S04]  /*18d60*/  @!P2 IADD3 R23, PT, PT, -R23, RZ, RZ ;  /* 0x000000ff1717a210 */ /* 0x000fc80007ffe1ff */
        /* <DEDUP_REMOVED lines=13> */
[----:B------:R-:W-:-:S05]  /*18e40*/  @P1 IADD3 R22, PT, PT, R22, 0x1, RZ ;  /* 0x0000000116161810 */ /* 0x000fca0007ffe0ff */
[----:B------:R-:W-:-:S05]  /*18e50*/  @!P3 IMAD.MOV R22, RZ, RZ, -R22 ;  /* 0x000000ffff16b224 */ /* 0x000fca00078e0a16 */
[----:B------:R-:W-:-:S05]  /*18e60*/  SEL R2, R2, R22, !P0 ;  /* 0x0000001602027207 */ /* 0x000fca0004000000 */
[----:B------:R0:W-:Y:S02]  /*18e70*/  STS [R3], R2 ;  /* 0x0000000203007388 */ /* 0x0001e40000000800 */
.L_x_350:
[----:B------:R-:W-:Y:S05]  /*18e80*/  BSYNC.RECONVERGENT B1 ;  /* 0x0000000000017941 */ /* 0x000fea0003800200 */
.L_x_349:
[----:B------:R-:W-:-:S05]  /*18e90*/  VIADD R15, R15, UR10 ;  /* 0x0000000a0f0f7c36 */ /* 0x000fca0008000000 */
[----:B------:R-:W-:-:S13]  /*18ea0*/  ISETP.GE.AND P0, PT, R15, R12, PT ;  /* 0x0000000c0f00720c */ /* 0x000fda0003f06270 */
[----:B------:R-:W-:Y:S05]  /*18eb0*/  @!P0 BRA `(.L_x_356) ;  /* 0xfffffff400508947 */ /* 0x000fea000383ffff */
.L_x_345:
[----:B------:R-:W-:Y:S05]  /*18ec0*/  BSYNC.RECONVERGENT B0 ;  /* 0x0000000000007941 */ /* 0x000fea0003800200 */
.L_x_344:
[----:B------:R-:W3:Y:S01]  /*18ed0*/  S2R R7, SR_CgaCtaId ;  /* 0x0000000000077919 */ /* 0x000ee20000008800 */
[----:B0-----:R-:W-:-:S04]  /*18ee0*/  MOV R2, 0x400 ;  /* 0x0000040000027802 */ /* 0x001fc80000000f00 */
[----:B---3--:R-:W-:Y:S01]  /*18ef0*/  LEA R3, R7, R2, 0x18 ;  /* 0x0000000207037211 */ /* 0x008fe200078ec0ff */
[----:B------:R-:W-:Y:S06]  /*18f00*/  MEMBAR.SC.GPU ;  /* 0x0000000000007992 */ /* 0x000fec0000002000 */
[----:B------:R-:W-:-:S00]  /*18f10*/  ERRBAR ;  /* 0x00000000000079ab */ /* 0x000fc00000000000 */
[----:B------:R-:W-:Y:S06]  /*18f20*/  CGAERRBAR ;  /* 0x00000000000075ab */ /* 0x000fec0000000000 */
[----:B------:R-:W-:Y:S02]  /*18f30*/  CCTL.IVALL ;  /* 0x00000000ff00798f */ /* 0x000fe40002000000 */
[----:B------:R-:W-:Y:S06]  /*18f40*/  BAR.SYNC.DEFER_BLOCKING 0x0 ;  /* 0x0000000000007b1d */ /* 0x000fec0000010000 */
[----:B------:R-:W-:Y:S01]  /*18f50*/  BSSY.RECONVERGENT B0, `(.L_x_357) ;  /* 0x0000010000007945 */ /* 0x000fe20003800200 */
[----:B-1----:R-:W0:Y:S02]  /*18f60*/  LDS.64 R8, [R3+0xbfc0] ;  /* 0x00bfc00003087984 */ /* 0x002e240000000a00 */
[----:B0-----:R-:W-:-:S05]  /*18f70*/  IMAD R8, R8, R9, RZ ;  /* 0x0000000908087224 */ /* 0x001fca00078e02ff */
[----:B------:R-:W-:-:S13]  /*18f80*/  ISETP.GE.AND P0, PT, R5, R8, PT ;  /* 0x000000080500720c */ /* 0x000fda0003f06270 */
[----:B------:R-:W-:Y:S05]  /*18f90*/  @P0 BRA `(.L_x_358) ;  /* 0x00000000002c0947 */ /* 0x000fea0003800000 */
[----:B------:R-:W-:Y:S02]  /*18fa0*/  VIADD R4, R2, 0x3090 ;  /* 0x0000309002047836 */ /* 0x000fe40000000000 */
[----:B------:R-:W-:-:S03]  /*18fb0*/  IMAD.MOV.U32 R2, RZ, RZ, R5 ;  /* 0x000000ffff027224 */ /* 0x000fc600078e0005 */
[----:B------:R-:W-:-:S07]  /*18fc0*/  LEA R9, R7, R4, 0x18 ;  /* 0x0000000407097211 */ /* 0x000fce00078ec0ff */
.L_x_359:
[C---:B0-----:R-:W-:Y:S01]  /*18fd0*/  LEA R4, R2.reuse, R9, 0x2 ;  /* 0x0000000902047211 */ /* 0x041fe200078e10ff */
[C---:B------:R-:W-:Y:S02]  /*18fe0*/  IMAD R10, R2.reuse, 0x4, R3 ;  /* 0x00000004020a7824 */ /* 0x040fe400078e0203 */
[----:B------:R-:W-:Y:S02]  /*18ff0*/  VIADD R2, R2, 0x400 ;  /* 0x0000040002027836 */ /* 0x000fe40000000000 */
[----:B------:R-:W0:Y:S03]  /*19000*/  LDS R7, [R4] ;  /* 0x0000000004077984 */ /* 0x000e260000000800 */
[----:B------:R-:W-:Y:S01]  /*19010*/  ISETP.GE.AND P0, PT, R2, R8, PT ;  /* 0x000000080200720c */ /* 0x000fe20003f06270 */
[----:B0-----:R0:W-:Y:S04]  /*19020*/  STS [R10], R7 ;  /* 0x000000070a007388 */ /* 0x0011e80000000800 */
[----:B------:R0:W-:Y:S08]  /*19030*/  STS [R4], RZ ;  /* 0x000000ff04007388 */ /* 0x0001f00000000800 */
[----:B------:R-:W-:Y:S05]  /*19040*/  @!P0 BRA `(.L_x_359) ;  /* 0xfffffffc00e08947 */ /* 0x000fea000383ffff */
.L_x_358:
[----:B------:R-:W-:Y:S05]  /*19050*/  BSYNC.RECONVERGENT B0 ;  /* 0x0000000000007941 */ /* 0x000fea0003800200 */
.L_x_357:
[----:B------:R-:W-:Y:S06]  /*19060*/  MEMBAR.SC.GPU ;  /* 0x0000000000007992 */ /* 0x000fec0000002000 */
[----:B------:R-:W-:-:S00]  /*19070*/  ERRBAR ;  /* 0x00000000000079ab */ /* 0x000fc00000000000 */
[----:B------:R-:W-:Y:S06]  /*19080*/  CGAERRBAR ;  /* 0x00000000000075ab */ /* 0x000fec0000000000 */
[----:B------:R-:W-:Y:S01]  /*19090*/  CCTL.IVALL ;  /* 0x00000000ff00798f */ /* 0x000fe20002000000 */
[----:B------:R-:W1:Y:S01]  /*190a0*/  LDCU UR6, c[0x0][0x3ac] ;  /* 0x00007580ff0677ac */ /* 0x000e620008000800 */
[----:B------:R-:W-:Y:S01]  /*190b0*/  IMAD.MOV.U32 R2, RZ, RZ, R6 ;  /* 0x000000ffff027224 */ /* 0x000fe200078e0006 */
[----:B------:R-:W-:Y:S01]  /*190c0*/  BAR.SYNC.DEFER_BLOCKING 0x0 ;  /* 0x0000000000007b1d */ /* 0x000fe20000010000 */
[----:B-1----:R-:W-:-:S13]  /*190d0*/  ISETP.NE.AND P0, PT, R6, UR6, PT ;  /* 0x0000000606007c0c */ /* 0x002fda000bf05270 */
[----:B------:R-:W-:Y:S05]  /*190e0*/  @P0 BRA `(.L_x_360) ;  /* 0xffffffd000840947 */ /* 0x000fea000383ffff */
.L_x_329:
[----:B0123--:R-:W0:Y:S01]  /*190f0*/  LDS.128 R8, [R3+0xbfc0] ;  /* 0x00bfc00003087984 */ /* 0x00fe220000000c00 */
[----:B------:R-:W-:Y:S03]  /*19100*/  BSSY.RECONVERGENT B0, `(.L_x_361) ;  /* 0x0000041000007945 */ /* 0x000fe60003800200 */
[----:B------:R-:W1:Y:S01]  /*19110*/  LDS R2, [R3+0xbfd0] ;  /* 0x00bfd00003027984 */ /* 0x000e620000000800 */
[----:B0-----:R-:W-:Y:S02]  /*19120*/  IMAD R4, R10, R11, RZ ;  /* 0x0000000b0a047224 */ /* 0x001fe400078e02ff */
[----:B-1----:R-:W-:-:S03]  /*19130*/  IMAD R9, R2, UR6, RZ ;  /* 0x0000000602097c24 */ /* 0x002fc6000f8e02ff */
[----:B------:R-:W-:-:S13]  /*19140*/  ISETP.GE.AND P0, PT, R5, R4, PT ;  /* 0x000000040500720c */ /* 0x000fda0003f06270 */
[----:B------:R-:W-:Y:S05]  /*19150*/  @P0 BRA `(.L_x_362) ;  /* 0x0000000000ec0947 */ /* 0x000fea0003800000 */
[----:B------:R-:W-:Y:S01]  /*19160*/  IABS R11, R10 ;  /* 0x0000000a000b7213 */ /* 0x000fe20000000000 */
[----:B------:R-:W0:Y:S01]  /*19170*/  LDS R14, [R3+0xbfd8] ;  /* 0x00bfd800030e7984 */ /* 0x000e220000000800 */
[----:B------:R-:W1:Y:S01]  /*19180*/  LDCU UR4, c[0x0][0x3b4] ;  /* 0x00007680ff0477ac */ /* 0x000e620008000800 */
[----:B------:R-:W2:Y:S01]  /*19190*/  LDC R16, c[0x0][0x360] ;  /* 0x0000d800ff107b82 */ /* 0x000ea20000000800 */
[----:B------:R-:W3:Y:S01]  /*191a0*/  I2F.RP R2, R11 ;  /* 0x0000000b00027306 */ /* 0x000ee20000209400 */
[----:B------:R-:W-:Y:S01]  /*191b0*/  VIADD R17, R0, 0xffffffff ;  /* 0xffffffff00117836 */ /* 0x000fe20000000000 */
[----:B------:R4:W2:Y:S01]  /*191c0*/  LDS R15, [R3+0xbfbc] ;  /* 0x00bfbc00030f7984 */ /* 0x0008a20000000800 */
[----:B------:R-:W-:-:S04]  /*191d0*/  ISETP.NE.AND P1, PT, R10, RZ, PT ;  /* 0x000000ff0a00720c */ /* 0x000fc80003f25270 */
[----:B------:R-:W2:Y:S01]  /*191e0*/  LDC.64 R6, c[0x0][0x380] ;  /* 0x0000e000ff067b82 */ /* 0x000ea20000000a00 */
[-C--:B----4-:R-:W-:Y:S01]  /*191f0*/  IABS R3, R10.reuse ;  /* 0x0000000a00037213 */ /* 0x090fe20000000000 */
[----:B---3--:R-:W3:Y:S01]  /*19200*/  MUFU.RCP R2, R2 ;  /* 0x0000000200027308 */ /* 0x008ee20000001000 */
[-C--:B-1----:R-:W-:Y:S02]  /*19210*/  IMAD R0, R17, R10.reuse, UR4 ;  /* 0x0000000411007e24 */ /* 0x082fe4000f8e020a */
[----:B---3--:R-:W-:Y:S01]  /*19220*/  VIADD R12, R2, 0xffffffe ;  /* 0x0ffffffe020c7836 */ /* 0x008fe20000000000 */
[----:B------:R-:W-:-:S04]  /*19230*/  IABS R2, R10 ;  /* 0x0000000a00027213 */ /* 0x000fc80000000000 */
[----:B------:R1:W3:Y:S01]  /*19240*/  F2I.FTZ.U32.TRUNC.NTZ R13, R12 ;  /* 0x0000000c000d7305 */ /* 0x0002e2000021f000 */
[----:B0-----:R-:W-:-:S04]  /*19250*/  IMAD R17, R9, R14, R9 ;  /* 0x0000000e09117224 */ /* 0x001fc800078e0209 */
[----:B------:R-:W-:Y:S02]  /*19260*/  IMAD.IADD R0, R0, 0x1, -R17 ;  /* 0x0000000100007824 */ /* 0x000fe400078e0a11 */
[----:B------:R-:W-:Y:S02]  /*19270*/  IMAD.MOV.U32 R17, RZ, RZ, R3 ;  /* 0x000000ffff117224 */ /* 0x000fe400078e0003 */
[----:B-1----:R-:W-:Y:S01]  /*19280*/  IMAD.MOV.U32 R12, RZ, RZ, RZ ;  /* 0x000000ffff0c7224 */ /* 0x002fe200078e00ff */
[----:B---3--:R-:W-:-:S05]  /*19290*/  IADD3 R18, PT, PT, RZ, -R13, RZ ;  /* 0x8000000dff127210 */ /* 0x008fca0007ffe0ff */
[----:B------:R-:W-:Y:S02]  /*192a0*/  IMAD R19, R18, R11, RZ ;  /* 0x0000000b12137224 */ /* 0x000fe400078e02ff */
[----:B------:R-:W-:Y:S02]  /*192b0*/  IMAD.MOV R18, RZ, RZ, -R2 ;  /* 0x000000ffff127224 */ /* 0x000fe400078e0a02 */
[----:B------:R-:W-:Y:S01]  /*192c0*/  IMAD.HI.U32 R12, R13, R19, R12 ;  /* 0x000000130d0c7227 */ /* 0x000fe200078e000c */
[----:B--2---:R-:W-:-:S07]  /*192d0*/  MOV R13, R5 ;  /* 0x00000005000d7202 */ /* 0x004fce0000000f00 */
.L_x_365:
        /* <DEDUP_REMOVED lines=13> */
[----:B------:R-:W-:-:S05]  /*193b0*/  @!P1 LOP3.LUT R20, RZ, R10, RZ, 0x33, !PT ;  /* 0x0000000aff149212 */ /* 0x000fca00078e33ff */
[----:B------:R-:W-:-:S04]  /*193c0*/  IMAD.MOV R2, RZ, RZ, -R20 ;  /* 0x000000ffff027224 */ /* 0x000fc800078e0a14 */
[--C-:B------:R-:W-:Y:S02]  /*193d0*/  IMAD R21, R10, R2, R13.reuse ;  /* 0x000000020a157224 */ /* 0x100fe400078e020d */
[----:B------:R-:W-:-:S03]  /*193e0*/  IMAD.IADD R13, R16, 0x1, R13 ;  /* 0x00000001100d7824 */ /* 0x000fc600078e020d */
[----:B------:R-:W-:Y:S02]  /*193f0*/  VIMNMX R2, PT, PT, R20, R21, !PT ;  /* 0x0000001514027248 */ /* 0x000fe40007fe0100 */
[----:B------:R-:W-:Y:S02]  /*19400*/  ISETP.GE.AND P2, PT, R13, R4, PT ;  /* 0x000000040d00720c */ /* 0x000fe40003f46270 */
[----:B------:R-:W-:-:S13]  /*19410*/  ISETP.GE.AND P0, PT, R2, R9, PT ;  /* 0x000000090200720c */ /* 0x000fda0003f06270 */
[----:B------:R-:W-:Y:S05]  /*19420*/  @P0 BRA `(.L_x_364) ;  /* 0x0000000000300947 */ /* 0x000fea0003800000 */
[----:B------:R-:W0:Y:S01]  /*19430*/  S2UR UR5, SR_CgaCtaId ;  /* 0x00000000000579c3 */ /* 0x000e220000008800 */
[C---:B------:R-:W-:Y:S01]  /*19440*/  IADD3 R2, PT, PT, R15.reuse, R21, RZ ;  /* 0x000000150f027210 */ /* 0x040fe20007ffe0ff */
[----:B------:R-:W-:Y:S01]  /*19450*/  IMAD.IADD R3, R15, 0x1, R20 ;  /* 0x000000010f037824 */ /* 0x000fe200078e0214 */
[----:B------:R-:W-:-:S03]  /*19460*/  UMOV UR4, 0x400 ;  /* 0x0000040000047882 */ /* 0x000fc60000000000 */
[----:B------:R-:W-:Y:S02]  /*19470*/  IMAD R2, R3, R8, R2 ;  /* 0x0000000803027224 */ /* 0x000fe400078e0202 */
[----:B------:R-:W-:-:S04]  /*19480*/  IMAD.IADD R3, R0, 0x1, R21 ;  /* 0x0000000100037824 */ /* 0x000fc800078e0215 */
[----:B------:R-:W-:Y:S01]  /*19490*/  IMAD R3, R20, R14, R3 ;  /* 0x0000000e14037224 */ /* 0x000fe200078e0203 */
[----:B0-----:R-:W-:-:S06]  /*194a0*/  ULEA UR4, UR5, UR4, 0x18 ;  /* 0x0000000405047291 */ /* 0x001fcc000f8ec0ff */
[----:B------:R-:W-:Y:S01]  /*194b0*/  LEA R19, R2, UR4, 0x2 ;  /* 0x0000000402137c11 */ /* 0x000fe2000f8e10ff */
[----:B------:R-:W-:-:S05]  /*194c0*/  IMAD.WIDE R2, R3, 0x4, R6 ;  /* 0x0000000403027825 */ /* 0x000fca00078e0206 */
[----:B------:R-:W0:Y:S04]  /*194d0*/  LDS R19, [R19] ;  /* 0x0000000013137984 */ /* 0x000e280000000800 */
[----:B0-----:R0:W-:Y:S02]  /*194e0*/  STG.E.STRONG.SYS desc[UR8][R2.64], R19 ;  /* 0x0000001302007986 */ /* 0x0011e4000c115908 */
.L_x_364:
[----:B------:R-:W-:Y:S05]  /*194f0*/  BSYNC.RECONVERGENT B1 ;  /* 0x0000000000017941 */ /* 0x000fea0003800200 */
.L_x_363:
[----:B------:R-:W-:Y:S05]  /*19500*/  @!P2 BRA `(.L_x_365) ;  /* 0xfffffffc0074a947 */ /* 0x000fea000383ffff */
.L_x_362:
[----:B------:R-:W-:Y:S05]  /*19510*/  BSYNC.RECONVERGENT B0 ;  /* 0x0000000000007941 */ /* 0x000fea0003800200 */
.L_x_361:
[----:B------:R-:W-:-:S13]  /*19520*/  ISETP.NE.AND P0, PT, R5, RZ, PT ;  /* 0x000000ff0500720c */ /* 0x000fda0003f05270 */
[----:B0-----:R-:W0:Y:S01]  /*19530*/  @!P0 S2R R3, SR_CgaCtaId ;  /* 0x0000000000038919 */ /* 0x001e220000008800 */
[----:B------:R-:W-:-:S04]  /*19540*/  @!P0 MOV R0, 0x400 ;  /* 0x0000040000008802 */ /* 0x000fc80000000f00 */
[----:B0-----:R-:W-:Y:S01]  /*19550*/  @!P0 LEA R4, R3, R0, 0x18 ;  /* 0x0000000003048211 */ /* 0x001fe200078ec0ff */
[----:B------:R-:W-:Y:S06]  /*19560*/  MEMBAR.SC.GPU ;  /* 0x0000000000007992 */ /* 0x000fec0000002000 */
[----:B------:R-:W-:-:S00]  /*19570*/  ERRBAR ;  /* 0x00000000000079ab */ /* 0x000fc00000000000 */
[----:B------:R-:W-:Y:S06]  /*19580*/  CGAERRBAR ;  /* 0x00000000000075ab */ /* 0x000fec0000000000 */
[----:B------:R-:W-:Y:S02]  /*19590*/  CCTL.IVALL ;  /* 0x00000000ff00798f */ /* 0x000fe40002000000 */
[----:B------:R-:W-:Y:S06]  /*195a0*/  BAR.SYNC.DEFER_BLOCKING 0x0 ;  /* 0x0000000000007b1d */ /* 0x000fec0000010000 */
[----:B------:R-:W-:Y:S04]  /*195b0*/  BSSY.RECONVERGENT B0, `(.L_x_366) ;  /* 0x000000f000007945 */ /* 0x000fe80003800200 */
[----:B------:R-:W-:Y:S05]  /*195c0*/  @P0 BRA `(.L_x_367) ;  /* 0x0000000000340947 */ /* 0x000fea0003800000 */
[----:B------:R-:W0:Y:S01]  /*195d0*/  S2UR UR5, SR_CgaCtaId ;  /* 0x00000000000579c3 */ /* 0x000e220000008800 */
[----:B------:R-:W-:-:S07]  /*195e0*/  UMOV UR4, 0x400 ;  /* 0x0000040000047882 */ /* 0x000fce0000000000 */
[----:B------:R-:W1:Y:S08]  /*195f0*/  LDC R5, c[0x0][0x388] ;  /* 0x0000e200ff057b82 */ /* 0x000e700000000800 */
[----:B------:R-:W2:Y:S01]  /*19600*/  LDC.64 R2, c[0x0][0x3b8] ;  /* 0x0000ee00ff027b82 */ /* 0x000ea20000000a00 */
[----:B0-----:R-:W-:-:S09]  /*19610*/  ULEA UR4, UR5, UR4, 0x18 ;  /* 0x0000000405047291 */ /* 0x001fd2000f8ec0ff */
[----:B------:R-:W1:Y:S02]  /*19620*/  LDS R0, [UR4+0xbfe0] ;  /* 0x00bfe004ff007984 */ /* 0x000e640008000800 */
[----:B------:R-:W1:Y:S02]  /*19630*/  LDCU UR4, c[0x0][0x3b0] ;  /* 0x00007600ff0477ac */ /* 0x000e640008000800 */
[----:B-1----:R-:W-:-:S04]  /*19640*/  IMAD R0, R0, UR4, R5 ;  /* 0x0000000400007c24 */ /* 0x002fc8000f8e0205 */
[----:B------:R-:W-:-:S04]  /*19650*/  VIADD R5, R0, 0x1 ;  /* 0x0000000100057836 */ /* 0x000fc80000000000 */
[----:B--2---:R-:W-:-:S05]  /*19660*/  IMAD.WIDE R2, R5, 0x4, R2 ;  /* 0x0000000405027825 */ /* 0x004fca00078e0202 */
[----:B------:R-:W2:Y:S02]  /*19670*/  LDG.E.STRONG.SYS R0, desc[UR8][R2.64] ;  /* 0x0000000802007981 */ /* 0x000ea4000c1f5900 */
[----:B--2---:R-:W-:-:S05]  /*19680*/  VIADD R5, R0, 0x1 ;  /* 0x0000000100057836 */ /* 0x004fca0000000000 */
[----:B------:R0:W-:Y:S02]  /*19690*/  STG.E.STRONG.SYS desc[UR8][R2.64], R5 ;  /* 0x0000000502007986 */ /* 0x0001e4000c115908 */
.L_x_367:
[----:B------:R-:W-:Y:S05]  /*196a0*/  BSYNC.RECONVERGENT B0 ;  /* 0x0000000000007941 */ /* 0x000fea0003800200 */
.L_x_366:
[----:B------:R-:W-:Y:S06]  /*196b0*/  MEMBAR.SC.GPU ;  /* 0x0000000000007992 */ /* 0x000fec0000002000 */
[----:B------:R-:W-:-:S00]  /*196c0*/  ERRBAR ;  /* 0x00000000000079ab */ /* 0x000fc00000000000 */
[----:B------:R-:W-:Y:S06]  /*196d0*/  CGAERRBAR ;  /* 0x00000000000075ab */ /* 0x000fec0000000000 */
[----:B------:R-:W-:Y:S02]  /*196e0*/  CCTL.IVALL ;  /* 0x00000000ff00798f */ /* 0x000fe40002000000 */
[----:B------:R-:W-:Y:S08]  /*196f0*/  BAR.SYNC.DEFER_BLOCKING 0x0 ;  /* 0x0000000000007b1d */ /* 0x000ff00000010000 */
[----:B------:R-:W1:Y:S08]  /*19700*/  LDC R7, c[0x0][0x398] ;  /* 0x0000e600ff077b82 */ /* 0x000e700000000800 */
[----:B0-----:R-:W1:Y:S01]  /*19710*/  LDC.64 R2, c[0x0][0x3c0] ;  /* 0x0000f000ff027b82 */ /* 0x001e620000000a00 */
[----:B------:R-:W0:Y:S01]  /*19720*/  @!P0 LDS R5, [R4+0xbfdc] ;  /* 0x00bfdc0004058984 */ /* 0x000e220000000800 */
[----:B-1----:R-:W-:-:S05]  /*19730*/  IMAD.WIDE R2, R7, 0x4, R2 ;  /* 0x0000000407027825 */ /* 0x002fca00078e0202 */
[----:B0-----:R-:W-:Y:S01]  /*19740*/  @!P0 STG.E.STRONG.SYS desc[UR8][R2.64], R5 ;  /* 0x0000000502008986 */ /* 0x001fe2000c115908 */
[----:B------:R-:W-:Y:S06]  /*19750*/  MEMBAR.SC.GPU ;  /* 0x0000000000007992 */ /* 0x000fec0000002000 */
[----:B------:R-:W-:-:S00]  /*19760*/  ERRBAR ;  /* 0x00000000000079ab */ /* 0x000fc00000000000 */
[----:B------:R-:W-:Y:S06]  /*19770*/  CGAERRBAR ;  /* 0x00000000000075ab */ /* 0x000fec0000000000 */
[----:B------:R-:W-:Y:S02]  /*19780*/  CCTL.IVALL ;  /* 0x00000000ff00798f */ /* 0x000fe40002000000 */
[----:B------:R-:W-:Y:S06]  /*19790*/  BAR.SYNC.DEFER_BLOCKING 0x0 ;  /* 0x0000000000007b1d */ /* 0x000fec0000010000 */
[----:B------:R-:W-:Y:S05]  /*197a0*/  EXIT ;  /* 0x000000000000794d */ /* 0x000fea0003800000 */
.L_x_208:
        /* <DEDUP_REMOVED lines=12> */
.L_x_370:
[----:B------:R-:W2:Y:S01]  /*19870*/  LDG.E.STRONG.SYS R11, desc[UR8][R8.64] ;  /* 0x00000008080b7981 */ /* 0x000ea2000c1f5900 */
[----:B------:R-:W-:Y:S05]  /*19880*/  YIELD ;  /* 0x0000000000007946 */ /* 0x000fea0003800000 */
[----:B--2---:R-:W-:-:S13]  /*19890*/  ISETP.GE.AND P1, PT, R11, R4, PT ;  /* 0x000000040b00720c */ /* 0x004fda0003f26270 */
[----:B------:R-:W-:Y:S05]  /*198a0*/  @!P1 BRA `(.L_x_370) ;  /* 0xfffffffc00f09947 */ /* 0x000fea000383ffff */
.L_x_369:
[----:B------:R-:W-:Y:S05]  /*198b0*/  BSYNC B0 ;  /* 0x0000000000007941 */ /* 0x000fea0003800000 */
.L_x_368:
        /* <DEDUP_REMOVED lines=8> */
[----:B------:R0:W1:Y:S01]  /*19940*/  LDS R0, [R12+0xbfdc] ;  /* 0x00bfdc000c007984 */ /* 0x0000620000000800 */
[----:B------:R-:W2:Y:S08]  /*19950*/  LDC R11, c[0x0][0x39c] ;  /* 0x0000e700ff0b7b82 */ /* 0x000eb00000000800 */
[----:B------:R-:W2:Y:S02]  /*19960*/  LDC.64 R8, c[0x0][0x3c0] ;  /* 0x0000f000ff087b82 */ /* 0x000ea40000000a00 */
[----:B012---:R-:W-:-:S07]  /*19970*/  IMAD.WIDE R8, R11, 0x4, R8 ;  /* 0x000000040b087825 */ /* 0x007fce00078e0208 */
.L_x_373:
[----:B------:R-:W2:Y:S01]  /*19980*/  LDG.E.STRONG.SYS R11, desc[UR8][R8.64] ;  /* 0x00000008080b7981 */ /* 0x000ea2000c1f5900 */
[----:B------:R-:W-:Y:S05]  /*19990*/  YIELD ;  /* 0x0000000000007946 */ /* 0x000fea0003800000 */
[----:B--2---:R-:W-:-:S13]  /*199a0*/  ISETP.GE.AND P1, PT, R11, R0, PT ;  /* 0x000000000b00720c */ /* 0x004fda0003f26270 */
[----:B------:R-:W-:Y:S05]  /*199b0*/  @!P1 BRA `(.L_x_373) ;  /* 0xfffffffc00f09947 */ /* 0x000fea000383ffff */
.L_x_372:
[----:B------:R-:W-:Y:S05]  /*199c0*/  BSYNC B0 ;  /* 0x0000000000007941 */ /* 0x000fea0003800000 */
.L_x_371:
        /* <DEDUP_REMOVED lines=14> */
[----:B------:R-:W-:Y:S01]  /*19ab0*/  LDS R0, [R12+0xbfc8] ;  /* 0x00bfc8000c007984 */ /* 0x000fe20000000800 */
[----:B0-----:R-:W-:-:S03]  /*19ac0*/  IMAD R7, R2, UR4, RZ ;  /* 0x0000000402077c24 */ /* 0x001fc6000f8e02ff */
[----:B------:R-:W0:Y:S04]  /*19ad0*/  LDS R13, [R12+0xbfbc] ;  /* 0x00bfbc000c0d7984 */ /* 0x000e280000000800 */
[----:B------:R-:W1:Y:S01]  /*19ae0*/  LDS R6, [R12+0xbfdc] ;  /* 0x00bfdc000c067984 */ /* 0x000e620000000800 */
[----:B0-----:R-:W-:-:S04]  /*19af0*/  IMAD R9, R0, R13, RZ ;  /* 0x0000000d00097224 */ /* 0x001fc800078e02ff */
[----:B------:R-:W-:Y:S02]  /*19b00*/  IMAD R4, R9, UR4, RZ ;  /* 0x0000000409047c24 */ /* 0x000fe4000f8e02ff */
[----:B-1----:R-:W-:-:S03]  /*19b10*/  IMAD R6, R7, R6, RZ ;  /* 0x0000000607067224 */ /* 0x002fc600078e02ff */
[----:B------:R-:W-:Y:S01]  /*19b20*/  ISETP.GE.AND P0, PT, R5, R4, PT ;  /* 0x000000040500720c */ /* 0x000fe20003f06270 */
[----:B------:R-:W-:-:S12]  /*19b30*/  IMAD R14, R6, R9, RZ ;  /* 0x00000009060e7224 */ /* 0x000fd800078e02ff */
[----:B------:R-:W-:Y:S05]  /*19b40*/  @P0 BRA `(.L_x_375) ;  /* 0x0000000400f80947 */ /* 0x000fea0003800000 */
[----:B------:R-:W-:Y:S01]  /*19b50*/  LOP3.LUT R7, R5, 0x400, RZ, 0xfc, !PT ;  /* 0x0000040005077812 */ /* 0x000fe200078efcff */
[----:B------:R-:W-:Y:S01]  /*19b60*/  BSSY.RECONVERGENT B1, `(.L_x_376) ;  /* 0x0000019000017945 */ /* 0x000fe20003800200 */
[-C--:B------:R-:W-:Y:S02]  /*19b70*/  LOP3.LUT R9, RZ, R5.reuse, RZ, 0x33, !PT ;  /* 0x00000005ff097212 */ /* 0x080fe400078e33ff */
[----:B------:R-:W-:Y:S02]  /*19b80*/  VIMNMX.U32 R2, PT, PT, R7, R4, !PT ;  /* 0x0000000407027248 */ /* 0x000fe40007fe0000 */
[----:B------:R-:W-:-:S03]  /*19b90*/  MOV R15, R5 ;  /* 0x00000005000f7202 */ /* 0x000fc60000000f00 */
        /* <DEDUP_REMOVED lines=8> */
[----:B------:R-:W-:Y:S02]  /*19c20*/  IMAD.MOV.U32 R11, RZ, RZ, RZ ;  /* 0x000000ffff0b7224 */ /* 0x000fe400078e00ff */
[----:B------:R-:W-:Y:S01]  /*19c30*/  IMAD.MOV.U32 R15, RZ, RZ, R5 ;  /* 0x000000ffff0f7224 */ /* 0x000fe200078e0005 */
[----:B------:R-:W-:Y:S02]  /*19c40*/  LOP3.LUT R2, R2, 0x3, RZ, 0xc0, !PT ;  /* 0x0000000302027812 */ /* 0x000fe400078ec0ff */
[----:B------:R-:W-:-:S07]  /*19c50*/  LEA R10, R16, R9, 0x18 ;  /* 0x00000009100a7211 */ /* 0x000fce00078ec0ff */
.L_x_378:
[----:B------:R-:W-:-:S04]  /*19c60*/  IMAD.IADD R9, R14, 0x1, R15 ;  /* 0x000000010e097824 */ /* 0x000fc800078e020f */
[----:B01----:R-:W-:-:S06]  /*19c70*/  IMAD.WIDE R8, R9, 0x4, R6 ;  /* 0x0000000409087825 */ /* 0x003fcc00078e0206 */
[----:B------:R-:W2:Y:S01]  /*19c80*/  LDG.E.STRONG.SYS R8, desc[UR8][R8.64] ;  /* 0x0000000808087981 */ /* 0x000ea2000c1f5900 */
[----:B------:R-:W-:Y:S01]  /*19c90*/  LEA R17, R15, R10, 0x2 ;  /* 0x0000000a0f117211 */ /* 0x000fe200078e10ff */
[----:B------:R-:W-:Y:S02]  /*19ca0*/  VIADD R11, R11, 0x1 ;  /* 0x000000010b0b7836 */ /* 0x000fe40000000000 */
[----:B------:R-:W-:-:S03]  /*19cb0*/  VIADD R15, R15, 0x400 ;  /* 0x000004000f0f7836 */ /* 0x000fc60000000000 */
[----:B------:R-:W-:Y:S01]  /*19cc0*/  ISETP.NE.AND P0, PT, R11, R2, PT ;  /* 0x000000020b00720c */ /* 0x000fe20003f05270 */
[----:B--2---:R1:W-:-:S12]  /*19cd0*/  STS [R17], R8 ;  /* 0x0000000811007388 */ /* 0x0043d80000000800 */
[----:B------:R-:W-:Y:S05]  /*19ce0*/  @P0 BRA `(.L_x_378) ;  /* 0xfffffffc00dc0947 */ /* 0x000fea000383ffff */
.L_x_377:
[----:B------:R-:W-:Y:S05]  /*19cf0*/  BSYNC.RECONVERGENT B1 ;  /* 0x0000000000017941 */ /* 0x000fea0003800200 */
.L_x_376:
        /* <DEDUP_REMOVED lines=8> */
[----:B------:R-:W-:Y:S02]  /*19d80*/  PLOP3.LUT P0, PT, PT, PT, PT, 0x8, 0x80 ;  /* 0x000000000080781c */ /* 0x000fe40003f0e170 */
[----:B------:R-:W-:-:S11]  /*19d90*/  IADD3 R18, PT, PT, R4, -0x3000, RZ ;  /* 0xffffd00004127810 */ /* 0x000fd60007ffe0ff */
.L_x_381:
[----:B0-----:R-:W0:Y:S01]  /*19da0*/  LDC.64 R10, c[0x0][0x3a0] ;  /* 0x0000e800ff0a7b82 */ /* 0x001e220000000a00 */
[----:B------:R-:W-:-:S04]  /*19db0*/  IMAD.IADD R3, R14, 0x1, R15 ;  /* 0x000000010e037824 */ /* 0x000fc800078e020f */
[----:B0-----:R-:W-:-:S05]  /*19dc0*/  IMAD.WIDE R2, R3, 0x4, R10 ;  /* 0x0000000403027825 */ /* 0x001fca00078e020a */
[----:B------:R-:W2:Y:S01]  /*19dd0*/  LDG.E.STRONG.SYS R21, desc[UR8][R2.64] ;  /* 0x0000000802157981 */ /* 0x000ea2000c1f5900 */
[C-C-:B------:R-:W-:Y:S01]  /*19de0*/  IADD3 R7, PT, PT, R14.reuse, 0x1000, R15.reuse ;  /* 0x000010000e077810 */ /* 0x140fe20007ffe00f */
[----:B-1----:R-:W-:Y:S01]  /*19df0*/  IMAD R17, R15, 0x4, R16 ;  /* 0x000000040f117824 */ /* 0x002fe200078e0210 */
[C-C-:B------:R-:W-:Y:S01]  /*19e00*/  IADD3 R9, PT, PT, R14.reuse, 0x2000, R15.reuse ;  /* 0x000020000e097810 */ /* 0x140fe20007ffe00f */
[----:B------:R-:W3:Y:S01]  /*19e10*/  LDG.E.STRONG.SYS R20, desc[UR8][R2.64+0x1000] ;  /* 0x0010000802147981 */ /* 0x000ee2000c1f5900 */
[----:B------:R-:W-:Y:S01]  /*19e20*/  IADD3 R19, PT, PT, R14, 0x3000, R15 ;  /* 0x000030000e137810 */ /* 0x000fe20007ffe00f */
[--C-:B------:R-:W-:Y:S02]  /*19e30*/  IMAD.WIDE R6, R7, 0x4, R10.reuse ;  /* 0x0000000407067825 */ /* 0x100fe400078e020a */
[----:B------:R-:W4:Y:S02]  /*19e40*/  LDG.E.STRONG.SYS R22, desc[UR8][R2.64+0x2000] ;  /* 0x0020000802167981 */ /* 0x000f24000c1f5900 */
[----:B------:R-:W-:-:S04]  /*19e50*/  IMAD.WIDE R8, R9, 0x4, R10 ;  /* 0x0000000409087825 */ /* 0x000fc800078e020a */
[----:B------:R-:W-:Y:S02]  /*19e60*/  IMAD.WIDE R10, R19, 0x4, R10 ;  /* 0x00000004130a7825 */ /* 0x000fe400078e020a */
[----:B------:R-:W5:Y:S04]  /*19e70*/  LDG.E.STRONG.SYS R19, desc[UR8][R2.64+0x3000] ;  /* 0x0030000802137981 */ /* 0x000f68000c1f5900 */
[----:B------:R-:W5:Y:S04]  /*19e80*/  LDG.E.STRONG.SYS R28, desc[UR8][R6.64] ;  /* 0x00000008061c7981 */ /* 0x000f68000c1f5900 */
[----:B------:R-:W5:Y:S04]  /*19e90*/  LDG.E.STRONG.SYS R26, desc[UR8][R6.64+0x1000] ;  /* 0x00100008061a7981 */ /* 0x000f68000c1f5900 */
[----:B------:R-:W5:Y:S04]  /*19ea0*/  LDG.E.STRONG.SYS R24, desc[UR8][R6.64+0x2000] ;  /* 0x0020000806187981 */ /* 0x000f68000c1f5900 */
[----:B------:R-:W5:Y:S04]  /*19eb0*/  LDG.E.STRONG.SYS R23, desc[UR8][R6.64+0x3000] ;  /* 0x0030000806177981 */ /* 0x000f68000c1f5900 */
[----:B------:R-:W5:Y:S04]  /*19ec0*/  LDG.E.STRONG.SYS R25, desc[UR8][R8.64] ;  /* 0x0000000808197981 */ /* 0x000f68000c1f5900 */
[----:B------:R-:W5:Y:S04]  /*19ed0*/  LDG.E.STRONG.SYS R27, desc[UR8][R8.64+0x1000] ;  /* 0x00100008081b7981 */ /* 0x000f68000c1f5900 */
[----:B------:R-:W5:Y:S04]  /*19ee0*/  LDG.E.STRONG.SYS R29, desc[UR8][R8.64+0x2000] ;  /* 0x00200008081d7981 */ /* 0x000f68000c1f5900 */
[----:B--2---:R0:W-:Y:S04]  /*19ef0*/  STS [R17], R21 ;  /* 0x0000001511007388 */ /* 0x0041e80000000800 */
[----:B0-----:R-:W2:Y:S04]  /*19f00*/  LDG.E.STRONG.SYS R21, desc[UR8][R8.64+0x3000] ;  /* 0x0030000808157981 */ /* 0x001ea8000c1f5900 */
[----:B------:R-:W2:Y:S04]  /*19f10*/  LDG.E.STRONG.SYS R2, desc[UR8][R10.64] ;  /* 0x000000080a027981 */ /* 0x000ea8000c1f5900 */
[----:B------:R-:W2:Y:S04]  /*19f20*/  LDG.E.STRONG.SYS R3, desc[UR8][R10.64+0x1000] ;  /* 0x001000080a037981 */ /* 0x000ea8000c1f5900 */
[----:B------:R-:W2:Y:S04]  /*19f30*/  LDG.E.STRONG.SYS R6, desc[UR8][R10.64+0x2000] ;  /* 0x002000080a067981 */ /* 0x000ea8000c1f5900 */
[----:B------:R-:W2:Y:S01]  /*19f40*/  LDG.E.STRONG.SYS R10, desc[UR8][R10.64+0x3000] ;  /* 0x003000080a0a7981 */ /* 0x000ea2000c1f5900 */
[----:B------:R-:W-:-:S03]  /*19f50*/  VIADD R15, R15, 0x4000 ;  /* 0x000040000f0f7836 */ /* 0x000fc60000000000 */
        /* <DEDUP_REMOVED lines=9> */
[----:B------:R0:W-:Y:S01]  /*19ff0*/  STS [R17+0xa000], R29 ;  /* 0x00a0001d11007388 */ /* 0x0001e20000000800 */
[----:B------:R-:W-:-:S03]  /*1a000*/  ISETP.GE.AND P1, PT, R15, R18, PT ;  /* 0x000000120f00720c */ /* 0x000fc60003f26270 */
[----:B--2---:R0:W-:Y:S04]  /*1a010*/  STS [R17+0xb000], R21 ;  /* 0x00b0001511007388 */ /* 0x0041e80000000800 */
[----:B------:R0:W-:Y:S04]  /*1a020*/  STS [R17+0xc000], R2 ;  /* 0x00c0000211007388 */ /* 0x0001e80000000800 */
[----:B------:R0:W-:Y:S04]  /*1a030*/  STS [R17+0xd000], R3 ;  /* 0x00d0000311007388 */ /* 0x0001e80000000800 */
[----:B------:R0:W-:Y:S04]  /*1a040*/  STS [R17+0xe000], R6 ;  /* 0x00e0000611007388 */ /* 0x0001e80000000800 */
[----:B------:R0:W-:Y:S01]  /*1a050*/  STS [R17+0xf000], R10 ;  /* 0x00f0000a11007388 */ /* 0x0001e20000000800 */
[----:B------:R-:W-:Y:S05]  /*1a060*/  @!P1 BRA `(.L_x_381) ;  /* 0xfffffffc004c9947 */ /* 0x000fea000383ffff */
.L_x_380:
[----:B------:R-:W-:Y:S05]  /*1a070*/  BSYNC.RECONVERGENT B1 ;  /* 0x0000000000017941 */ /* 0x000fea0003800200 */
.L_x_379:
[----:B0-----:R-:W-:Y:S01]  /*1a080*/  IMAD.IADD R2, R4, 0x1, -R15 ;  /* 0x0000000104027824 */ /* 0x001fe200078e0a0f */
[----:B------:R-:W-:Y:S04]  /*1a090*/  BSSY.RECONVERGENT B1, `(.L_x_382) ;  /* 0x000001b000017945 */ /* 0x000fe80003800200 */
[----:B------:R-:W-:-:S13]  /*1a0a0*/  ISETP.GT.AND P1, PT, R2, 0x1000, PT ;  /* 0x000010000200780c */ /* 0x000fda0003f24270 */
[----:B------:R-:W-:Y:S05]  /*1a0b0*/  @!P1 BRA `(.L_x_383) ;  /* 0x0000000000609947 */ /* 0x000fea0003800000 */
[----:B------:R-:W0:Y:S01]  /*1a0c0*/  LDC.64 R6, c[0x0][0x3a0] ;  /* 0x0000e800ff067b82 */ /* 0x000e220000000a00 */
[C---:B------:R-:W-:Y:S02]  /*1a0d0*/  IADD3 R3, PT, PT, R14.reuse, R15, RZ ;  /* 0x0000000f0e037210 */ /* 0x040fe40007ffe0ff */
        /* <DEDUP_REMOVED lines=22> */
.L_x_383:
[----:B------:R-:W-:Y:S05]  /*1a240*/  BSYNC.RECONVERGENT B1 ;  /* 0x0000000000017941 */ /* 0x000fea0003800200 */
.L_x_382:
[----:B------:R-:W-:-:S13]  /*1a250*/  ISETP.LT.OR P0, PT, R15, R4, P0 ;  /* 0x000000040f00720c */ /* 0x000fda0000701670 */
[----:B------:R-:W-:Y:S05]  /*1a260*/  @!P0 BRA `(.L_x_375) ;  /* 0x0000000000308947 */ /* 0x000fea0003800000 */
[----:B------:R-:W2:Y:S01]  /*1a270*/  LDC.64 R2, c[0x0][0x3a0] ;  /* 0x0000e800ff027b82 */ /* 0x000ea20000000a00 */
[----:B------:R-:W-:-:S04]  /*1a280*/  IMAD.IADD R7, R14, 0x1, R15 ;  /* 0x000000010e077824 */ /* 0x000fc800078e020f */
[----:B--2---:R-:W-:-:S05]  /*1a290*/  IMAD.WIDE R2, R7, 0x4, R2 ;  /* 0x0000000407027825 */ /* 0x004fca00078e0202 */
[----:B------:R-:W2:Y:S04]  /*1a2a0*/  LDG.E.STRONG.SYS R4, desc[UR8][R2.64] ;  /* 0x0000000802047981 */ /* 0x000ea8000c1f5900 */
[----:B------:R-:W3:Y:S04]  /*1a2b0*/  LDG.E.STRONG.SYS R6, desc[UR8][R2.64+0x1000] ;  /* 0x0010000802067981 */ /* 0x000ee8000c1f5900 */
[----:B01----:R-:W4:Y:S04]  /*1a2c0*/  LDG.E.STRONG.SYS R8, desc[UR8][R2.64+0x2000] ;  /* 0x0020000802087981 */ /* 0x003f28000c1f5900 */
[----:B------:R-:W5:Y:S01]  /*1a2d0*/  LDG.E.STRONG.SYS R10, desc[UR8][R2.64+0x3000] ;  /* 0x00300008020a7981 */ /* 0x000f62000c1f5900 */
[----:B------:R-:W-:-:S05]  /*1a2e0*/  IMAD R7, R15, 0x4, R16 ;  /* 0x000000040f077824 */ /* 0x000fca00078e0210 */
[----:B--2---:R2:W-:Y:S04]  /*1a2f0*/  STS [R7], R4 ;  /* 0x0000000407007388 */ /* 0x0045e80000000800 */
[----:B---3--:R2:W-:Y:S04]  /*1a300*/  STS [R7+0x1000], R6 ;  /* 0x0010000607007388 */ /* 0x0085e80000000800 */
[----:B----4-:R2:W-:Y:S04]  /*1a310*/  STS [R7+0x2000], R8 ;  /* 0x0020000807007388 */ /* 0x0105e80000000800 */
[----:B-----5:R2:W-:Y:S02]  /*1a320*/  STS [R7+0x3000], R10 ;  /* 0x0030000a07007388 */ /* 0x0205e40000000800 */
.L_x_375:
[----:B------:R-:W-:Y:S05]  /*1a330*/  BSYNC.RECONVERGENT B0 ;  /* 0x0000000000007941 */ /* 0x000fea0003800200 */
.L_x_374:
[----:B------:R-:W3:Y:S01]  /*1a340*/  LDS R2, [R12+0xbfcc] ;  /* 0x00bfcc000c027984 */ /* 0x000ee20000000800 */
[----:B--2---:R-:W-:Y:S01]  /*1a350*/  SHF.R.U32.HI R6, RZ, 0x5, R5 ;  /* 0x00000005ff067819 */ /* 0x004fe20000011605 */
[----:B------:R-:W-:Y:S03]  /*1a360*/  BSSY.RECONVERGENT B1, `(.L_x_384) ;  /* 0x00000b0000017945 */ /* 0x000fe60003800200 */
[----:B---3--:R-:W-:-:S13]  /*1a370*/  ISETP.GE.AND P0, PT, R6, R2, PT ;  /* 0x000000020600720c */ /* 0x008fda0003f06270 */
[----:B------:R-:W-:Y:S05]  /*1a380*/  @P0 BRA `(.L_x_385) ;  /* 0x0000000800b40947 */ /* 0x000fea0003800000 */
[----:B------:R-:W2:Y:S01]  /*1a390*/  LDS R16, [R12+0xbfc0] ;  /* 0x00bfc0000c107984 */ /* 0x000ea20000000800 */
[----:B------:R-:W3:Y:S01]  /*1a3a0*/  LDCU UR4, c[0x0][0x3b4] ;  /* 0x00007680ff0477ac */ /* 0x000ee20008000800 */
[----:B------:R-:W-:Y:S02]  /*1a3b0*/  LOP3.LUT R7, R5, 0x1f, RZ, 0xc0, !PT ;  /* 0x0000001f05077812 */ /* 0x000fe400078ec0ff */
[----:B------:R-:W3:Y:S01]  /*1a3c0*/  LDS R14, [R12+0xbfd8] ;  /* 0x00bfd8000c0e7984 */ /* 0x000ee20000000800 */
[----:B------:R-:W-:Y:S02]  /*1a3d0*/  IADD3 R4, PT, PT, R6, R13, RZ ;  /* 0x0000000d06047210 */ /* 0x000fe40007ffe0ff */
[----:B------:R-:W-:Y:S01]  /*1a3e0*/  LOP3.LUT R11, RZ, R7, RZ, 0x33, !PT ;  /* 0x00000007ff0b7212 */ /* 0x000fe200078e33ff */
[----:B------:R3:W4:Y:S01]  /*1a3f0*/  LDS R3, [R12+0xbfe8] ;  /* 0x00bfe8000c037984 */ /* 0x0007220000000800 */
[C---:B01----:R-:W-:Y:S02]  /*1a400*/  LOP3.LUT R8, R7.reuse, 0x20, RZ, 0xfc, !PT ;  /* 0x0000002007087812 */ /* 0x043fe400078efcff */
[----:B------:R-:W-:Y:S01]  /*1a410*/  LOP3.LUT R9, R7, 0x40, RZ, 0xfc, !PT ;  /* 0x0000004007097812 */ /* 0x000fe200078efcff */
[----:B------:R-:W-:Y:S01]  /*1a420*/  IMAD.IADD R11, R11, 0x1, R0 ;  /* 0x000000010b0b7824 */ /* 0x000fe200078e0200 */
[----:B------:R-:W-:-:S04]  /*1a430*/  LOP3.LUT R10, R7, 0x60, RZ, 0xfc, !PT ;  /* 0x00000060070a7812 */ /* 0x000fc800078efcff */
[----:B------:R-:W-:Y:S01]  /*1a440*/  LOP3.LUT R20, R11, 0x60, RZ, 0xc0, !PT ;  /* 0x000000600b147812 */ /* 0x000fe200078ec0ff */
[----:B--2---:R-:W-:Y:S02]  /*1a450*/  IMAD R4, R4, R16, R13 ;  /* 0x0000001004047224 */ /* 0x004fe400078e020d */
[----:B---3--:R-:W-:Y:S02]  /*1a460*/  IMAD R12, R6, R14, UR4 ;  /* 0x00000004060c7e24 */ /* 0x008fe4000f8e020e */
[----:B----4-:R-:W-:Y:S02]  /*1a470*/  IMAD R13, R3, R16, RZ ;  /* 0x00000010030d7224 */ /* 0x010fe400078e02ff */
[----:B------:R-:W-:-:S07]  /*1a480*/  IMAD R21, R14, R3, RZ ;  /* 0x000000030e157224 */ /* 0x000fce00078e02ff */
.L_x_395:
        /* <DEDUP_REMOVED lines=14> */
[----:B------:R-:W-:Y:S02]  /*1a570*/  ISETP.NE.AND P0, PT, R20, RZ, PT ;  /* 0x000000ff1400720c */ /* 0x000fe40003f05270 */
[----:B------:R-:W-:Y:S01]  /*1a580*/  MOV R23, R8 ;  /* 0x0000000800177202 */ /* 0x000fe20000000f00 */
        /* <DEDUP_REMOVED lines=12> */
.L_x_389:
[----:B------:R-:W-:Y:S05]  /*1a650*/  BSYNC.RECONVERGENT B2 ;  /* 0x0000000000027941 */ /* 0x000fea0003800200 */
.L_x_388:
        /* <DEDUP_REMOVED lines=12> */
.L_x_392:
[----:B--2---:R-:W2:Y:S01]  /*1a720*/  LDC.64 R14, c[0x0][0x380] ;  /* 0x0000e000ff0e7b82 */ /* 0x004ea20000000a00 */
[----:B01----:R-:W-:-:S05]  /*1a730*/  IADD3 R17, PT, PT, R23, R12, RZ ;  /* 0x0000000c17117210 */ /* 0x003fca0007ffe0ff */
[----:B--2---:R-:W-:-:S05]  /*1a740*/  IMAD.WIDE R16, R17, 0x4, R14 ;  /* 0x0000000411107825 */ /* 0x004fca00078e020e */
[----:B------:R-:W2:Y:S01]  /*1a750*/  LDG.E.STRONG.SYS R26, desc[UR8][R16.64] ;  /* 0x00000008101a7981 */ /* 0x000ea2000c1f5900 */
[----:B------:R-:W-:-:S04]  /*1a760*/  IMAD.IADD R25, R23, 0x1, R4 ;  /* 0x0000000117197824 */ /* 0x000fc800078e0204 */
[----:B------:R-:W-:-:S05]  /*1a770*/  IMAD R25, R25, 0x4, R22 ;  /* 0x0000000419197824 */ /* 0x000fca00078e0216 */
[----:B--2---:R-:W-:Y:S04]  /*1a780*/  STS [R25], R26 ;  /* 0x0000001a19007388 */ /* 0x004fe80000000800 */
[----:B------:R-:W2:Y:S04]  /*1a790*/  LDG.E.STRONG.SYS R28, desc[UR8][R16.64+0x80] ;  /* 0x00008008101c7981 */ /* 0x000ea8000c1f5900 */
[----:B--2---:R-:W-:Y:S04]  /*1a7a0*/  STS [R25+0x80], R28 ;  /* 0x0000801c19007388 */ /* 0x004fe80000000800 */
[----:B------:R-:W2:Y:S04]  /*1a7b0*/  LDG.E.STRONG.SYS R27, desc[UR8][R16.64+0x100] ;  /* 0x00010008101b7981 */ /* 0x000ea8000c1f5900 */
[----:B--2---:R0:W-:Y:S04]  /*1a7c0*/  STS [R25+0x100], R27 ;  /* 0x0001001b19007388 */ /* 0x0041e80000000800 */
[----:B------:R-:W2:Y:S01]  /*1a7d0*/  LDG.E.STRONG.SYS R29, desc[UR8][R16.64+0x180] ;  /* 0x00018008101d7981 */ /* 0x000ea2000c1f5900 */
[----:B0-----:R-:W-:-:S04]  /*1a7e0*/  VIADD R27, R23, 0x80 ;  /* 0x00000080171b7836 */ /* 0x001fc80000000000 */
[----:B------:R-:W-:-:S04]  /*1a7f0*/  IMAD.IADD R19, R27, 0x1, R12 ;  /* 0x000000011b137824 */ /* 0x000fc800078e020c */
[----:B------:R-:W-:Y:S01]  /*1a800*/  IMAD.WIDE R18, R19, 0x4, R14 ;  /* 0x0000000413127825 */ /* 0x000fe200078e020e */
[----:B--2---:R0:W-:Y:S04]  /*1a810*/  STS [R25+0x180], R29 ;  /* 0x0001801d19007388 */ /* 0x0041e80000000800 */
[----:B0-----:R-:W2:Y:S01]  /*1a820*/  LDG.E.STRONG.SYS R29, desc[UR8][R18.64] ;  /* 0x00000008121d7981 */ /* 0x001ea2000c1f5900 */
[----:B------:R-:W-:-:S05]  /*1a830*/  IADD3 R26, PT, PT, R27, R4, RZ ;  /* 0x000000041b1a7210 */ /* 0x000fca0007ffe0ff */
[----:B------:R-:W-:-:S05]  /*1a840*/  IMAD R26, R26, 0x4, R22 ;  /* 0x000000041a1a7824 */ /* 0x000fca00078e0216 */
[----:B--2---:R-:W-:Y:S04]  /*1a850*/  STS [R26], R29 ;  /* 0x0000001d1a007388 */ /* 0x004fe80000000800 */
[----:B------:R-:W2:Y:S04]  /*1a860*/  LDG.E.STRONG.SYS R28, desc[UR8][R18.64+0x80] ;  /* 0x00008008121c7981 */ /* 0x000ea8000c1f5900 */
[----:B--2---:R-:W-:Y:S04]  /*1a870*/  STS [R26+0x80], R28 ;  /* 0x0000801c1a007388 */ /* 0x004fe80000000800 */
[----:B------:R-:W2:Y:S01]  /*1a880*/  LDG.E.STRONG.SYS R27, desc[UR8][R18.64+0x100] ;  /* 0x00010008121b7981 */ /* 0x000ea2000c1f5900 */
[----:B------:R-:W-:-:S04]  /*1a890*/  VIADD R25, R23, 0x100 ;  /* 0x0000010017197836 */ /* 0x000fc80000000000 */
[----:B------:R-:W-:Y:S01]  /*1a8a0*/  IMAD.IADD R17, R25, 0x1, R12 ;  /* 0x0000000119117824 */ /* 0x000fe200078e020c */
[----:B--2---:R0:W-:Y:S04]  /*1a8b0*/  STS [R26+0x100], R27 ;  /* 0x0001001b1a007388 */ /* 0x0041e80000000800 */
[----:B0-----:R-:W2:Y:S01]  /*1a8c0*/  LDG.E.STRONG.SYS R27, desc[UR8][R18.64+0x180] ;  /* 0x00018008121b7981 */ /* 0x001ea2000c1f5900 */
[----:B------:R-:W-:-:S04]  /*1a8d0*/  IMAD.WIDE R16, R17, 0x4, R14 ;  /* 0x0000000411107825 */ /* 0x000fc800078e020e */
[----:B------:R-:W-:Y:S01]  /*1a8e0*/  IMAD.IADD R25, R25, 0x1, R4 ;  /* 0x0000000119197824 */ /* 0x000fe200078e0204 */
[----:B--2---:R0:W-:Y:S04]  /*1a8f0*/  STS [R26+0x180], R27 ;  /* 0x0001801b1a007388 */ /* 0x0041e80000000800 */
[----:B------:R-:W2:Y:S01]  /*1a900*/  LDG.E.STRONG.SYS R28, desc[UR8][R16.64] ;  /* 0x00000008101c7981 */ /* 0x000ea2000c1f5900 */
[----:B------:R-:W-:-:S05]  /*1a910*/  LEA R25, R25, R22, 0x2 ;  /* 0x0000001619197211 */ /* 0x000fca00078e10ff */
[----:B--2---:R1:W-:Y:S04]  /*1a920*/  STS [R25], R28 ;  /* 0x0000001c19007388 */ /* 0x0043e80000000800 */
[----:B------:R-:W2:Y:S04]  /*1a930*/  LDG.E.STRONG.SYS R29, desc[UR8][R16.64+0x80] ;  /* 0x00008008101d7981 */ /* 0x000ea8000c1f5900 */
[----:B--2---:R-:W-:Y:S04]  /*1a940*/  STS [R25+0x80], R29 ;  /* 0x0000801d19007388 */ /* 0x004fe80000000800 */
[----:B------:R-:W2:Y:S01]  /*1a950*/  LDG.E.STRONG.SYS R18, desc[UR8][R16.64+0x100] ;  /* 0x0001000810127981 */ /* 0x000ea2000c1f5900 */
[----:B0-----:R-:W-:-:S04]  /*1a960*/  VIADD R27, R23, 0x180 ;  /* 0x00000180171b7836 */ /* 0x001fc80000000000 */
[----:B------:R-:W-:Y:S01]  /*1a970*/  IMAD.IADD R26, R27, 0x1, R12 ;  /* 0x000000011b1a7824 */ /* 0x000fe200078e020c */
[----:B--2---:R0:W-:Y:S04]  /*1a980*/  STS [R25+0x100], R18 ;  /* 0x0001001219007388 */ /* 0x0041e80000000800 */
[----:B------:R-:W2:Y:S01]  /*1a990*/  LDG.E.STRONG.SYS R19, desc[UR8][R16.64+0x180] ;  /* 0x0001800810137981 */ /* 0x000ea2000c1f5900 */
[----:B------:R-:W-:-:S04]  /*1a9a0*/  IMAD.WIDE R14, R26, 0x4, R14 ;  /* 0x000000041a0e7825 */ /* 0x000fc800078e020e */
[----:B------:R-:W-:Y:S01]  /*1a9b0*/  IMAD.IADD R27, R27, 0x1, R4 ;  /* 0x000000011b1b7824 */ /* 0x000fe200078e0204 */
[----:B--2---:R2:W-:Y:S04]  /*1a9c0*/  STS [R25+0x180], R19 ;  /* 0x0001801319007388 */ /* 0x0045e80000000800 */
[----:B------:R-:W3:Y:S01]  /*1a9d0*/  LDG.E.STRONG.SYS R26, desc[UR8][R14.64] ;  /* 0x000000080e1a7981 */ /* 0x000ee2000c1f5900 */
[----:B------:R-:W-:-:S05]  /*1a9e0*/  IMAD R27, R27, 0x4, R22 ;  /* 0x000000041b1b7824 */ /* 0x000fca00078e0216 */
[----:B---3--:R2:W-:Y:S04]  /*1a9f0*/  STS [R27], R26 ;  /* 0x0000001a1b007388 */ /* 0x0085e80000000800 */
[----:B-1----:R-:W3:Y:S04]  /*1aa00*/  LDG.E.STRONG.SYS R28, desc[UR8][R14.64+0x80] ;  /* 0x000080080e1c7981 */ /* 0x002ee8000c1f5900 */
[----:B---3--:R2:W-:Y:S04]  /*1aa10*/  STS [R27+0x80], R28 ;  /* 0x0000801c1b007388 */ /* 0x0085e80000000800 */
[----:B------:R-:W3:Y:S04]  /*1aa20*/  LDG.E.STRONG.SYS R16, desc[UR8][R14.64+0x100] ;  /* 0x000100080e107981 */ /* 0x000ee8000c1f5900 */
[----:B---3--:R2:W-:Y:S04]  /*1aa30*/  STS [R27+0x100], R16 ;  /* 0x000100101b007388 */ /* 0x0085e80000000800 */
[----:B0-----:R-:W3:Y:S01]  /*1aa40*/  LDG.E.STRONG.SYS R18, desc[UR8][R14.64+0x180] ;  /* 0x000180080e127981 */ /* 0x001ee2000c1f5900 */
[----:B------:R-:W-:-:S04]  /*1aa50*/  IADD3 R23, PT, PT, R23, 0x200, RZ ;  /* 0x0000020017177810 */ /* 0x000fc80007ffe0ff */
[----:B------:R-:W-:Y:S01]  /*1aa60*/  ISETP.GE.AND P1, PT, R23, R24, PT ;  /* 0x000000181700720c */ /* 0x000fe20003f26270 */
[----:B---3--:R2:W-:-:S12]  /*1aa70*/  STS [R27+0x180], R18 ;  /* 0x000180121b007388 */ /* 0x0085d80000000800 */
[----:B------:R-:W-:Y:S05]  /*1aa80*/  @!P1 BRA `(.L_x_392) ;  /* 0xfffffffc00249947 */ /* 0x000fea000383ffff */
.L_x_391:
[----:B------:R-:W-:Y:S05]  /*1aa90*/  BSYNC.RECONVERGENT B2 ;  /* 0x0000000000027941 */ /* 0x000fea0003800200 */
.L_x_390:
[----:B------:R-:W-:Y:S01]  /*1aaa0*/  IMAD.IADD R14, R0, 0x1, -R23 ;  /* 0x00000001000e7824 */ /* 0x000fe200078e0a17 */
[----:B------:R-:W-:Y:S04]  /*1aab0*/  BSSY.RECONVERGENT B2, `(.L_x_393) ;  /* 0x0000022000027945 */ /* 0x000fe80003800200 */
[----:B------:R-:W-:-:S13]  /*1aac0*/  ISETP.GT.AND P1, PT, R14, 0x80, PT ;  /* 0x000000800e00780c */ /* 0x000fda0003f24270 */
[----:B------:R-:W-:Y:S05]  /*1aad0*/  @!P1 BRA `(.L_x_394) ;  /* 0x00000000007c9947 */ /* 0x000fea0003800000 */
[----:B------:R-:W2:Y:S01]  /*1aae0*/  LDC.64 R14, c[0x0][0x380] ;  /* 0x0000e000ff0e7b82 */ /* 0x000ea20000000a00 */
[----:B01----:R-:W-:-:S04]  /*1aaf0*/  IMAD.IADD R17, R23, 0x1, R12 ;  /* 0x0000000117117824 */ /* 0x003fc800078e020c */
[----:B--2---:R-:W-:-:S05]  /*1ab00*/  IMAD.WIDE R16, R17, 0x4, R14 ;  /* 0x0000000411107825 */ /* 0x004fca00078e020e */
        /* <DEDUP_REMOVED lines=10> */
[----:B------:R-:W-:-:S05]  /*1abb0*/  VIADD R25, R23, 0x80 ;  /* 0x0000008017197836 */ /* 0x000fca0000000000 */
[----:B------:R-:W-:Y:S01]  /*1abc0*/  IADD3 R27, PT, PT, R25, R12, RZ ;  /* 0x0000000c191b7210 */ /* 0x000fe20007ffe0ff */
        /* <DEDUP_REMOVED lines=16> */
.L_x_394:
[----:B------:R-:W-:Y:S05]  /*1acd0*/  BSYNC.RECONVERGENT B2 ;  /* 0x0000000000027941 */ /* 0x000fea0003800200 */
.L_x_393:
[----:B------:R-:W-:-:S13]  /*1ace0*/  ISETP.LT.OR P0, PT, R23, R0, P0 ;  /* 0x000000001700720c */ /* 0x000fda0000701670 */
[----:B------:R-:W-:Y:S05]  /*1acf0*/  @!P0 BRA `(.L_x_387) ;  /* 0x0000000000408947 */ /* 0x000fea0003800000 */
[----:B------:R-:W4:Y:S01]  /*1ad00*/  LDC.64 R14, c[0x0][0x380] ;  /* 0x0000e000ff0e7b82 */ /* 0x000f220000000a00 */
[----:B01-3--:R-:W-:-:S04]  /*1ad10*/  IMAD.IADD R17, R23, 0x1, R12 ;  /* 0x0000000117117824 */ /* 0x00bfc800078e020c */
[----:B----4-:R-:W-:-:S05]  /*1ad20*/  IMAD.WIDE R14, R17, 0x4, R14 ;  /* 0x00000004110e7825 */ /* 0x010fca00078e020e */
[----:B--2---:R-:W2:Y:S01]  /*1ad30*/  LDG.E.STRONG.SYS R16, desc[UR8][R14.64] ;  /* 0x000000080e107981 */ /* 0x004ea2000c1f5900 */
        /* <DEDUP_REMOVED lines=12> */
.L_x_387:
[----:B------:R-:W-:Y:S05]  /*1ae00*/  BSYNC.RECONVERGENT B0 ;  /* 0x0000000000007941 */ /* 0x000fea0003800200 */
.L_x_386:
[----:B------:R-:W-:Y:S01]  /*1ae10*/  IADD3 R6, PT, PT, R3, R6, RZ ;  /* 0x0000000603067210 */ /* 0x000fe20007ffe0ff */
[----:B------:R-:W-:Y:S02]  /*1ae20*/  IMAD.IADD R4, R13, 0x1, R4 ;  /* 0x000000010d047824 */ /* 0x000fe400078e0204 */
[----:B------:R-:W-:Y:S01]  /*1ae30*/  IMAD.IADD R12, R21, 0x1, R12 ;  /* 0x00000001150c7824 */ /* 0x000fe200078e020c */
[----:B------:R-:W-:-:S13]  /*1ae40*/  ISETP.GE.AND P0, PT, R6, R2, PT ;  /* 0x000000020600720c */ /* 0x000fda0003f06270 */
[----:B------:R-:W-:Y:S05]  /*1ae50*/  @!P0 BRA `(.L_x_395) ;  /* 0xfffffff4008c8947 */ /* 0x000fea000383ffff */
.L_x_385:
[----:B------:R-:W-:Y:S05]  /*1ae60*/  BSYNC.RECONVERGENT B1 ;  /* 0x0000000000017941 */ /* 0x000fea0003800200 */
.L_x_384:
[----:B------:R-:W5:Y:S01]  /*1ae70*/  LDCU UR7, c[0x0][0x3ac] ;  /* 0x00007580ff0777ac */ /* 0x000f620008000800 */
[----:B------:R-:W-:Y:S06]  /*1ae80*/  MEMBAR.SC.GPU ;  /* 0x0000000000007992 */ /* 0x000fec0000002000 */
[----:B------:R-:W-:-:S00]  /*1ae90*/  ERRBAR ;  /* 0x00000000000079ab */ /* 0x000fc00000000000 */
[----:B------:R-:W-:Y:S06]  /*1aea0*/  CGAERRBAR ;  /* 0x00000000000075ab */ /* 0x000fec0000000000 */
[----:B------:R-:W-:Y:S02]  /*1aeb0*/  CCTL.IVALL ;  /* 0x00000000ff00798f */ /* 0x000fe40002000000 */
[----:B------:R-:W-:Y:S01]  /*1aec0*/  BAR.SYNC.DEFER_BLOCKING 0x0 ;  /* 0x0000000000007b1d */ /* 0x000fe20000010000 */
[----:B-----5:R-:W-:-:S09]  /*1aed0*/  UISETP.GE.AND UP0, UPT, UR7, 0x1, UPT ;  /* 0x000000010700788c */ /* 0x020fd2000bf06270 */
[----:B------:R-:W-:Y:S05]  /*1aee0*/  BRA.U !UP0, `(.L_x_396) ;  /* 0x0000001d08d87547 */ /* 0x000fea000b800000 */
[----:B------:R-:W-:-:S05]  /*1aef0*/  UMOV UR4, URZ ;  /* 0x000000ff00047c82 */ /* 0x000fca0008000000 */
.L_x_425:
[----:B------:R-:W5:Y:S01]  /*1af00*/  S2R R3, SR_CgaCtaId ;  /* 0x0000000000037919 */ /* 0x000f620000008800 */
[----:B-1----:R-:W-:Y:S01]  /*1af10*/  MOV R4, 0x400 ;  /* 0x0000040000047802 */ /* 0x002fe20000000f00 */
[----:B------:R-:W-:Y:S03]  /*1af20*/  BSSY.RECONVERGENT B0, `(.L_x_397) ;  /* 0x0000030000007945 */ /* 0x000fe60003800200 */
[----:B-----5:R-:W-:-:S05]  /*1af30*/  LEA R2, R3, R4, 0x18 ;  /* 0x0000000403027211 */ /* 0x020fca00078ec0ff */
[----:B------:R-:W-:Y:S04]  /*1af40*/  LDS R7, [R2+0xbfcc] ;  /* 0x00bfcc0002077984 */ /* 0x000fe80000000800 */
[----:B------:R-:W5:Y:S02]  /*1af50*/  LDS R0, [R2+0xbfbc] ;  /* 0x00bfbc0002007984 */ /* 0x000f640000000800 */
[----:B-----5:R-:W-:-:S04]  /*1af60*/  IMAD.IADD R7, R7, 0x1, R0 ;  /* 0x0000000107077824 */ /* 0x020fc800078e0200 */
[----:B------:R-:W-:-:S05]  /*1af70*/  IMAD R6, R0, R7, RZ ;  /* 0x0000000700067224 */ /* 0x000fca00078e02ff */
[----:B------:R-:W-:-:S13]  /*1af80*/  ISETP.GE.U32.AND P0, PT, R5, R6, PT ;  /* 0x000000060500720c */ /* 0x000fda0003f06070 */
[----:B------:R-:W-:Y:S05]  /*1af90*/  @P0 BRA `(.L_x_398) ;  /* 0x0000000000a00947 */ /* 0x000fea0003800000 */
[----:B01----:R-:W0:Y:S01]  /*1afa0*/  I2F.U32.RP R8, R0 ;  /* 0x0000000000087306 */ /* 0x003e220000209000 */
[----:B------:R-:W-:Y:S01]  /*1afb0*/  IADD3 R9, PT, PT, RZ, -R0, RZ ;  /* 0x80000000ff097210 */ /* 0x000fe20007ffe0ff */
[----:B------:R-:W-:Y:S01]  /*1afc0*/  IMAD.MOV.U32 R6, RZ, RZ, RZ ;  /* 0x000000ffff067224 */ /* 0x000fe200078e00ff */
[----:B------:R-:W-:Y:S01]  /*1afd0*/  LDS R13, [R2+0xbfd8] ;  /* 0x00bfd800020d7984 */ /* 0x000fe20000000800 */
[----:B------:R-:W-:Y:S01]  /*1afe0*/  ISETP.NE.U32.AND P2, PT, R0, RZ, PT ;  /* 0x000000ff0000720c */ /* 0x000fe20003f45070 */
[----:B------:R-:W1:Y:S01]  /*1aff0*/  LDCU UR5, c[0x0][0x3b4] ;  /* 0x00007680ff0577ac */ /* 0x000e620008000800 */
[----:B------:R-:W5:Y:S02]  /*1b000*/  LDCU.64 UR6, c[0x0][0x380] ;  /* 0x00007000ff0677ac */ /* 0x000f640008000a00 */
[----:B0-----:R-:W0:Y:S02]  /*1b010*/  MUFU.RCP R8, R8 ;  /* 0x0000000800087308 */ /* 0x001e240000001000 */
[----:B0-----:R-:W-:-:S06]  /*1b020*/  VIADD R7, R8, 0xffffffe ;  /* 0x0ffffffe08077836 */ /* 0x001fcc0000000000 */
[----:B------:R-:W0:Y:S02]  /*1b030*/  F2I.FTZ.U32.TRUNC.NTZ R7, R7 ;  /* 0x0000000700077305 */ /* 0x000e24000021f000 */
[----:B0-----:R-:W-:-:S04]  /*1b040*/  IMAD R9, R9, R7, RZ ;  /* 0x0000000709097224 */ /* 0x001fc800078e02ff */
[----:B------:R-:W-:-:S06]  /*1b050*/  IMAD.HI.U32 R6, R7, R9, R6 ;  /* 0x0000000907067227 */ /* 0x000fcc00078e0006 */
[----:B------:R-:W-:Y:S02]  /*1b060*/  IMAD.HI.U32 R9, R6, R5, RZ ;  /* 0x0000000506097227 */ /* 0x000fe400078e00ff */
[----:B------:R-:W0:Y:S02]  /*1b070*/  LDS R6, [R2+0xbfd0] ;  /* 0x00bfd00002067984 */ /* 0x000e240000000800 */
[----:B------:R-:W-:-:S04]  /*1b080*/  IMAD.MOV R11, RZ, RZ, -R9 ;  /* 0x000000ffff0b7224 */ /* 0x000fc800078e0a09 */
[----:B------:R-:W-:-:S05]  /*1b090*/  IMAD R11, R0, R11, R5 ;  /* 0x0000000b000b7224 */ /* 0x000fca00078e0205 */
[----:B------:R-:W-:-:S13]  /*1b0a0*/  ISETP.GE.U32.AND P0, PT, R11, R0, PT ;  /* 0x000000000b00720c */ /* 0x000fda0003f06070 */
[----:B------:R-:W-:Y:S02]  /*1b0b0*/  @P0 IMAD.IADD R11, R11, 0x1, -R0 ;  /* 0x000000010b0b0824 */ /* 0x000fe400078e0a00 */
[----:B------:R-:W-:-:S03]  /*1b0c0*/  @P0 VIADD R9, R9, 0x1 ;  /* 0x0000000109090836 */ /* 0x000fc60000000000 */
[----:B------:R-:W-:Y:S01]  /*1b0d0*/  ISETP.GE.U32.AND P1, PT, R11, R0, PT ;  /* 0x000000000b00720c */ /* 0x000fe20003f26070 */
[----:B0-----:R-:W-:-:S12]  /*1b0e0*/  IMAD.MOV R10, RZ, RZ, -R6 ;  /* 0x000000ffff0a7224 */ /* 0x001fd800078e0a06 */
[----:B------:R-:W-:Y:S02]  /*1b0f0*/  @P1 IADD3 R9, PT, PT, R9, 0x1, RZ ;  /* 0x0000000109091810 */ /* 0x000fe40007ffe0ff */
[----:B------:R-:W-:Y:S01]  /*1b100*/  @!P2 LOP3.LUT R9, RZ, R0, RZ, 0x33, !PT ;  /* 0x00000000ff09a212 */ /* 0x000fe200078e33ff */
[----:B------:R-:W-:-:S04]  /*1b110*/  IMAD R10, R10, UR4, RZ ;  /* 0x000000040a0a7c24 */ /* 0x000fc8000f8e02ff */
[----:B------:R-:W-:Y:S02]  /*1b120*/  IMAD.MOV R8, RZ, RZ, -R9 ;  /* 0x000000ffff087224 */ /* 0x000fe400078e0a09 */
[----:B------:R-:W-:Y:S02]  /*1b130*/  IMAD.IADD R6, R9, 0x1, -R0 ;  /* 0x0000000109067824 */ /* 0x000fe400078e0a00 */
[----:B------:R-:W-:-:S04]  /*1b140*/  IMAD R8, R0, R8, R5 ;  /* 0x0000000800087224 */ /* 0x000fc800078e0205 */
[----:B------:R-:W-:-:S04]  /*1b150*/  IMAD.IADD R7, R8, 0x1, -R0 ;  /* 0x0000000108077824 */ /* 0x000fc800078e0a00 */
[-C--:B------:R-:W-:Y:S02]  /*1b160*/  IMAD R7, R6, R13.reuse, R7 ;  /* 0x0000000d06077224 */ /* 0x080fe400078e0207 */
[----:B-1----:R-:W-:-:S03]  /*1b170*/  IMAD R6, R10, R13, UR5 ;  /* 0x000000050a067e24 */ /* 0x002fc6000f8e020d */
[----:B------:R-:W-:Y:S02]  /*1b180*/  SHF.R.S32.HI R11, RZ, 0x1f, R7 ;  /* 0x0000001fff0b7819 */ /* 0x000fe40000011407 */
[----:B------:R-:W-:-:S04]  /*1b190*/  IADD3 R7, P0, PT, R6, R7, RZ ;  /* 0x0000000706077210 */ /* 0x000fc80007f1e0ff */
[----:B------:R-:W-:Y:S02]  /*1b1a0*/  LEA.HI.X.SX32 R10, R6, R11, 0x1, P0 ;  /* 0x0000000b060a7211 */ /* 0x000fe400000f0eff */
[----:B-----5:R-:W-:-:S04]  /*1b1b0*/  LEA R6, P0, R7, UR6, 0x2 ;  /* 0x0000000607067c11 */ /* 0x020fc8000f8010ff */
[----:B------:R-:W-:Y:S02]  /*1b1c0*/  LEA.HI.X R7, R7, UR7, R10, 0x2, P0 ;  /* 0x0000000707077c11 */ /* 0x000fe400080f140a */
[----:B------:R-:W0:Y:S04]  /*1b1d0*/  LDS R10, [R2+0xbfc0] ;  /* 0x00bfc000020a7984 */ /* 0x000e280000000800 */
[----:B------:R-:W5:Y:S01]  /*1b1e0*/  LDG.E.STRONG.SYS R6, desc[UR8][R6.64] ;  /* 0x0000000806067981 */ /* 0x000f62000c1f5900 */
[----:B0-----:R-:W-:-:S05]  /*1b1f0*/  IMAD R9, R9, R10, R8 ;  /* 0x0000000a09097224 */ /* 0x001fca00078e0208 */
[----:B------:R-:W-:-:S05]  /*1b200*/  LEA R9, R9, R2, 0x2 ;  /* 0x0000000209097211 */ /* 0x000fca00078e10ff */
[----:B-----5:R0:W-:Y:S02]  /*1b210*/  STS [R9], R6 ;  /* 0x0000000609007388 */ /* 0x0201e40000000800 */
.L_x_398:
[----:B------:R-:W-:Y:S05]  /*1b220*/  BSYNC.RECONVERGENT B0 ;  /* 0x0000000000007941 */ /* 0x000fea0003800200 */
.L_x_397:
[----:B------:R-:W0:Y:S01]  /*1b230*/  LDS R7, [R2+0xbfc8] ;  /* 0x00bfc80002077984 */ /* 0x000e220000000800 */
[----:B------:R-:W-:Y:S01]  /*1b240*/  BSSY.RECONVERGENT B0, `(.L_x_399) ;  /* 0x0000030000007945 */ /* 0x000fe20003800200 */
[----:B0-----:R-:W-:-:S05]  /*1b250*/  IMAD R6, R0, R7, RZ ;  /* 0x0000000700067224 */ /* 0x001fca00078e02ff */
[----:B------:R-:W-:-:S13]  /*1b260*/  ISETP.GE.AND P0, PT, R5, R6, PT ;  /* 0x000000060500720c */ /* 0x000fda0003f06270 */
[----:B------:R-:W-:Y:S05]  /*1b270*/  @P0 BRA `(.L_x_400) ;  /* 0x0000000000b00947 */ /* 0x000fea0003800000 */
[-C--:B-1----:R-:W-:Y:S01]  /*1b280*/  IABS R8, R7.reuse ;  /* 0x0000000700087213 */ /* 0x082fe20000000000 */
[----:B------:R0:W1:Y:S01]  /*1b290*/  LDS R9, [R2+0xbfc0] ;  /* 0x00bfc00002097984 */ /* 0x0000620000000800 */
[----:B------:R-:W-:Y:S01]  /*1b2a0*/  VIADD R4, R4, 0xa338 ;  /* 0x0000a33804047836 */ /* 0x000fe20000000000 */
[C---:B------:R-:W-:Y:S01]  /*1b2b0*/  ISETP.NE.AND P1, PT, R7.reuse, RZ, PT ;  /* 0x000000ff0700720c */ /* 0x040fe20003f25270 */
[----:B------:R-:W5:Y:S01]  /*1b2c0*/  I2F.RP R12, R8 ;  /* 0x00000008000c7306 */ /* 0x000f620000209400 */
[----:B------:R-:W-:Y:S02]  /*1b2d0*/  IMAD.MOV.U32 R10, RZ, RZ, RZ ;  /* 0x000000ffff0a7224 */ /* 0x000fe400078e00ff */
[----:B------:R-:W-:Y:S01]  /*1b2e0*/  IMAD R13, R7, UR4, RZ ;  /* 0x00000004070d7c24 */ /* 0x000fe2000f8e02ff */
[----:B------:R-:W-:Y:S02]  /*1b2f0*/  LEA R3, R3, R4, 0x18 ;  /* 0x0000000403037211 */ /* 0x000fe400078ec0ff */
[----:B------:R-:W-:-:S02]  /*1b300*/  LOP3.LUT R4, RZ, R7, RZ, 0x33, !PT ;  /* 0x00000007ff047212 */ /* 0x000fc400078e33ff */
[----:B-----5:R-:W5:Y:S02]  /*1b310*/  MUFU.RCP R12, R12 ;  /* 0x0000000c000c7308 */ /* 0x020f640000001000 */
[----:B-----5:R-:W-:Y:S01]  /*1b320*/  VIADD R11, R12, 0xffffffe ;  /* 0x0ffffffe0c0b7836 */ /* 0x020fe20000000000 */
[----:B------:R-:W-:-:S05]  /*1b330*/  MOV R12, R5 ;  /* 0x00000005000c7202 */ /* 0x000fca0000000f00 */
[----:B------:R-:W5:Y:S02]  /*1b340*/  F2I.FTZ.U32.TRUNC.NTZ R11, R11 ;  /* 0x0000000b000b7305 */ /* 0x000f64000021f000 */
[----:B-----5:R-:W-:-:S04]  /*1b350*/  IMAD.MOV R15, RZ, RZ, -R11 ;  /* 0x000000ffff0f7224 */ /* 0x020fc800078e0a0b */
[----:B------:R-:W-:-:S04]  /*1b360*/  IMAD R15, R15, R8, RZ ;  /* 0x000000080f0f7224 */ /* 0x000fc800078e02ff */
[----:B------:R-:W-:-:S04]  /*1b370*/  IMAD.HI.U32 R10, R11, R15, R10 ;  /* 0x0000000f0b0a7227 */ /* 0x000fc800078e000a */
[----:B01----:R-:W-:-:S07]  /*1b380*/  IMAD R11, R0, R13, RZ ;  /* 0x0000000d000b7224 */ /* 0x003fce00078e02ff */
.L_x_401:
[-C--:B------:R-:W-:Y:S02]  /*1b390*/  IABS R13, R7.reuse ;  /* 0x00000007000d7213 */ /* 0x080fe40000000000 */
[----:B0-----:R-:W-:Y:S02]  /*1b3a0*/  IABS R15, R12 ;  /* 0x0000000c000f7213 */ /* 0x001fe40000000000 */
[----:B--2-4-:R-:W-:Y:S01]  /*1b3b0*/  LOP3.LUT R16, R12, R7, RZ, 0x3c, !PT ;  /* 0x000000070c107212 */ /* 0x014fe200078e3cff */
[----:B------:R-:W-:Y:S02]  /*1b3c0*/  IMAD.MOV R14, RZ, RZ, -R13 ;  /* 0x000000ffff0e7224 */ /* 0x000fe400078e0a0d */
        /* <DEDUP_REMOVED lines=23> */
.L_x_400:
[----:B------:R-:W-:Y:S05]  /*1b540*/  BSYNC.RECONVERGENT B0 ;  /* 0x0000000000007941 */ /* 0x000fea0003800200 */
.L_x_399:
        /* <DEDUP_REMOVED lines=8> */
[----:B-----5:R-:W-:-:S09]  /*1b5d0*/  ULEA UR5, UR6, UR5, 0x18 ;  /* 0x0000000506057291 */ /* 0x020fd2000f8ec0ff */
[----:B-1----:R-:W1:Y:S02]  /*1b5e0*/  LDS.128 R8, [UR5+0xbfc0] ;  /* 0x00bfc005ff087984 */ /* 0x002e640008000c00 */
[----:B-1----:R-:W-:-:S05]  /*1b5f0*/  IMAD R4, R10, R11, RZ ;  /* 0x0000000b0a047224 */ /* 0x002fca00078e02ff */
[----:B------:R-:W-:-:S13]  /*1b600*/  ISETP.GE.AND P0, PT, R5, R4, PT ;  /* 0x000000040500720c */ /* 0x000fda0003f06270 */
[----:B------:R-:W-:Y:S05]  /*1b610*/  @P0 BRA `(.L_x_403) ;  /* 0x0000000c00e00947 */ /* 0x000fea0003800000 */
[----:B------:R-:W1:Y:S04]  /*1b620*/  LDS R2, [UR5+0xbfd0] ;  /* 0x00bfd005ff027984 */ /* 0x000e680008000800 */
[----:B------:R-:W0:Y:S01]  /*1b630*/  LDS R0, [UR5+0xbfbc] ;  /* 0x00bfbc05ff007984 */ /* 0x000e220008000800 */
[C---:B-1----:R-:W-:Y:S01]  /*1b640*/  ISETP.GT.AND P0, PT, R2.reuse, -0x1, PT ;  /* 0xffffffff0200780c */ /* 0x042fe20003f04270 */
[----:B---34-:R-:W-:Y:S02]  /*1b650*/  IMAD.SHL.U32 R22, R2, 0x2, RZ ;  /* 0x0000000202167824 */ /* 0x018fe400078e00ff */
[----:B------:R-:W-:Y:S02]  /*1b660*/  IMAD.MOV R3, RZ, RZ, -R2 ;  /* 0x000000ffff037224 */ /* 0x000fe400078e0a02 */
[----:B------:R-:W-:-:S08]  /*1b670*/  VIADD R6, R22, 0x1 ;  /* 0x0000000116067836 */ /* 0x000fd00000000000 */
[----:B0-----:R-:W-:Y:S05]  /*1b680*/  @P0 BRA `(.L_x_404) ;  /* 0x0000000000fc0947 */ /* 0x001fea0003800000 */
[----:B------:R-:W-:Y:S01]  /*1b690*/  IABS R6, R10 ;  /* 0x0000000a00067213 */ /* 0x000fe20000000000 */
[----:B------:R-:W-:Y:S01]  /*1b6a0*/  BSSY.RECONVERGENT B1, `(.L_x_405) ;  /* 0x000003c000017945 */ /* 0x000fe20003800200 */
[----:B------:R-:W-:Y:S02]  /*1b6b0*/  IMAD R7, R3, UR4, R10 ;  /* 0x0000000403077c24 */ /* 0x000fe4000f8e020a */
[----:B------:R-:W0:Y:S01]  /*1b6c0*/  I2F.RP R9, R6 ;  /* 0x0000000600097306 */ /* 0x000e220000209400 */
[----:B------:R-:W-:-:S07]  /*1b6d0*/  IMAD.MOV.U32 R3, RZ, RZ, R5 ;  /* 0x000000ffff037224 */ /* 0x000fce00078e0005 */
[----:B0-----:R-:W0:Y:S02]  /*1b6e0*/  MUFU.RCP R9, R9 ;  /* 0x0000000900097308 */ /* 0x001e240000001000 */
[----:B0-----:R-:W-:-:S06]  /*1b6f0*/  IADD3 R12, PT, PT, R9, 0xffffffe, RZ ;  /* 0x0ffffffe090c7810 */ /* 0x001fcc0007ffe0ff */
[----:B------:R0:W1:Y:S02]  /*1b700*/  F2I.FTZ.U32.TRUNC.NTZ R13, R12 ;  /* 0x0000000c000d7305 */ /* 0x000064000021f000 */
[----:B0-----:R-:W-:Y:S02]  /*1b710*/  IMAD.MOV.U32 R12, RZ, RZ, RZ ;  /* 0x000000ffff0c7224 */ /* 0x001fe400078e00ff */
[----:B-1----:R-:W-:-:S04]  /*1b720*/  IMAD.MOV R11, RZ, RZ, -R13 ;  /* 0x000000ffff0b7224 */ /* 0x002fc800078e0a0d */
[----:B------:R-:W-:-:S04]  /*1b730*/  IMAD R11, R11, R6, RZ ;  /* 0x000000060b0b7224 */ /* 0x000fc800078e02ff */
[----:B------:R-:W-:-:S07]  /*1b740*/  IMAD.HI.U32 R13, R13, R11, R12 ;  /* 0x0000000b0d0d7227 */ /* 0x000fce00078e000c */
.L_x_408:
[----:B------:R-:W-:Y:S01]  /*1b750*/  IABS R9, R10 ;  /* 0x0000000a00097213 */ /* 0x000fe20000000000 */
[----:B------:R-:W-:Y:S01]  /*1b760*/  BSSY.RECONVERGENT B2, `(.L_x_406) ;  /* 0x000002b000027945 */ /* 0x000fe20003800200 */
[----:B------:R-:W-:Y:S02]  /*1b770*/  IABS R12, R3 ;  /* 0x00000003000c7213 */ /* 0x000fe40000000000 */
[----:B------:R-:W-:Y:S01]  /*1b780*/  ISETP.GE.AND P3, PT, R3, RZ, PT ;  /* 0x000000ff0300720c */ /* 0x000fe20003f66270 */
[----:B------:R-:W-:Y:S01]  /*1b790*/  IMAD.MOV R15, RZ, RZ, -R9 ;  /* 0x000000ffff0f7224 */ /* 0x000fe200078e0a09 */
[----:B------:R-:W-:Y:S01]  /*1b7a0*/  ISETP.NE.AND P2, PT, R10, RZ, PT ;  /* 0x000000ff0a00720c */ /* 0x000fe20003f45270 */
[----:B------:R-:W-:Y:S01]  /*1b7b0*/  IMAD.HI.U32 R11, R13, R12, RZ ;  /* 0x0000000c0d0b7227 */ /* 0x000fe200078e00ff */
[----:B--2---:R-:W-:-:S03]  /*1b7c0*/  LOP3.LUT R17, RZ, R10, RZ, 0x33, !PT ;  /* 0x0000000aff117212 */ /* 0x004fc600078e33ff */
[----:B------:R-:W-:-:S05]  /*1b7d0*/  IMAD R15, R11, R15, R12 ;  /* 0x0000000f0b0f7224 */ /* 0x000fca00078e020c */
[----:B------:R-:W-:-:S13]  /*1b7e0*/  ISETP.GT.U32.AND P1, PT, R6, R15, PT ;  /* 0x0000000f0600720c */ /* 0x000fda0003f24070 */
[----:B------:R-:W-:-:S04]  /*1b7f0*/  @!P1 IADD3 R15, PT, PT, R15, -R9, RZ ;  /* 0x800000090f0f9210 */ /* 0x000fc80007ffe0ff */
[----:B------:R-:W-:Y:S01]  /*1b800*/  ISETP.GT.U32.AND P0, PT, R6, R15, PT ;  /* 0x0000000f0600720c */ /* 0x000fe20003f04070 */
[----:B------:R-:W-:-:S05]  /*1b810*/  IMAD.IADD R12, R15, 0x1, -R9 ;  /* 0x000000010f0c7824 */ /* 0x000fca00078e0a09 */
[----:B------:R-:W-:-:S05]  /*1b820*/  SEL R12, R12, R15, !P0 ;  /* 0x0000000f0c0c7207 */ /* 0x000fca0004000000 */
[----:B------:R-:W-:-:S05]  /*1b830*/  @!P3 IMAD.MOV R12, RZ, RZ, -R12 ;  /* 0x000000ffff0cb224 */ /* 0x000fca00078e0a0c */
[----:B------:R-:W-:-:S04]  /*1b840*/  SEL R14, R17, R12, !P2 ;  /* 0x0000000c110e7207 */ /* 0x000fc80005000000 */
[----:B------:R-:W-:-:S04]  /*1b850*/  ISETP.GE.AND P0, PT, R14, R7, PT ;  /* 0x000000070e00720c */ /* 0x000fc80003f06270 */
[----:B------:R-:W-:-:S13]  /*1b860*/  ISETP.LT.OR P0, PT, R14, 0x1, P0 ;  /* 0x000000010e00780c */ /* 0x000fda0000701670 */
[----:B------:R-:W-:Y:S05]  /*1b870*/  @P0 BRA `(.L_x_407) ;  /* 0x0000000000640947 */ /* 0x000fea0003800000 */
[----:B------:R-:W-:Y:S01]  /*1b880*/  IMAD.MOV.U32 R6, RZ, RZ, R9 ;  /* 0x000000ffff067224 */ /* 0x000fe200078e0009 */
[----:B------:R-:W-:Y:S01]  /*1b890*/  LOP3.LUT R12, R3, R10, RZ, 0x3c, !PT ;  /* 0x0000000a030c7212 */ /* 0x000fe200078e3cff */
[----:B------:R-:W0:Y:S01]  /*1b8a0*/  I2F.RP R13, R9 ;  /* 0x00000009000d7306 */ /* 0x000e220000209400 */
[----:B------:R-:W1:Y:S01]  /*1b8b0*/  S2UR UR7, SR_CgaCtaId ;  /* 0x00000000000779c3 */ /* 0x000e620000008800 */
[----:B------:R-:W-:Y:S01]  /*1b8c0*/  @!P1 VIADD R11, R11, 0x1 ;  /* 0x000000010b0b9836 */ /* 0x000fe20000000000 */
[----:B------:R-:W-:Y:S01]  /*1b8d0*/  ISETP.GE.U32.AND P0, PT, R15, R6, PT ;  /* 0x000000060f00720c */ /* 0x000fe20003f06070 */
[----:B------:R-:W-:Y:S01]  /*1b8e0*/  UMOV UR6, 0x400 ;  /* 0x0000040000067882 */ /* 0x000fe20000000000 */
[----:B------:R-:W-:Y:S01]  /*1b8f0*/  ISETP.GE.AND P3, PT, R12, RZ, PT ;  /* 0x000000ff0c00720c */ /* 0x000fe20003f66270 */
[----:B------:R-:W-:Y:S01]  /*1b900*/  UIADD3 UR6, UPT, UPT, UR6, 0x3090, URZ ;  /* 0x0000309006067890 */ /* 0x000fe2000fffe0ff */
[----:B------:R-:W-:Y:S01]  /*1b910*/  IMAD.IADD R14, R2, 0x1, R14 ;  /* 0x00000001020e7824 */ /* 0x000fe200078e020e */
[----:B0-----:R-:W0:Y:S08]  /*1b920*/  MUFU.RCP R13, R13 ;  /* 0x0000000d000d7308 */ /* 0x001e300000001000 */
[----:B------:R-:W-:-:S05]  /*1b930*/  @P0 IADD3 R11, PT, PT, R11, 0x1, RZ ;  /* 0x000000010b0b0810 */ /* 0x000fca0007ffe0ff */
[----:B------:R-:W-:Y:S01]  /*1b940*/  @!P3 IMAD.MOV R11, RZ, RZ, -R11 ;  /* 0x000000ffff0bb224 */ /* 0x000fe200078e0a0b */
[----:B-1----:R-:W-:-:S04]  /*1b950*/  ULEA UR6, UR7, UR6, 0x18 ;  /* 0x0000000607067291 */ /* 0x002fc8000f8ec0ff */
[----:B------:R-:W-:-:S05]  /*1b960*/  SEL R11, R17, R11, !P2 ;  /* 0x0000000b110b7207 */ /* 0x000fca0005000000 */
[----:B------:R-:W-:Y:S02]  /*1b970*/  IMAD.IADD R11, R0, 0x1, R11 ;  /* 0x00000001000b7824 */ /* 0x000fe400078e020b */
[----:B0-----:R-:W-:Y:S02]  /*1b980*/  VIADD R12, R13, 0xffffffe ;  /* 0x0ffffffe0d0c7836 */ /* 0x001fe40000000000 */
[----:B------:R-:W-:Y:S02]  /*1b990*/  IMAD R11, R11, R8, R14 ;  /* 0x000000080b0b7224 */ /* 0x000fe400078e020e */
[----:B------:R0:W1:Y:S03]  /*1b9a0*/  F2I.FTZ.U32.TRUNC.NTZ R13, R12 ;  /* 0x0000000c000d7305 */ /* 0x000066000021f000 */
[----:B------:R-:W-:-:S05]  /*1b9b0*/  LEA R11, R11, UR6, 0x2 ;  /* 0x000000060b0b7c11 */ /* 0x000fca000f8e10ff */
[----:B------:R2:W-:Y:S01]  /*1b9c0*/  STS [R11], RZ ;  /* 0x000000ff0b007388 */ /* 0x0005e20000000800 */
[----:B0-----:R-:W-:Y:S01]  /*1b9d0*/  IMAD.MOV.U32 R12, RZ, RZ, RZ ;  /* 0x000000ffff0c7224 */ /* 0x001fe200078e00ff */
[----:B-1----:R-:W-:-:S05]  /*1b9e0*/  IADD3 R14, PT, PT, RZ, -R13, RZ ;  /* 0x8000000dff0e7210 */ /* 0x002fca0007ffe0ff */
[----:B------:R-:W-:-:S04]  /*1b9f0*/  IMAD R9, R14, R9, RZ ;  /* 0x000000090e097224 */ /* 0x000fc800078e02ff */
[----:B--2---:R-:W-:-:S07]  /*1ba00*/  IMAD.HI.U32 R13, R13, R9, R12 ;  /* 0x000000090d0d7227 */ /* 0x004fce00078e000c */
.L_x_407:
[----:B------:R-:W-:Y:S05]  /*1ba10*/  BSYNC.RECONVERGENT B2 ;  /* 0x0000000000027941 */ /* 0x000fea0003800200 */
.L_x_406:
[----:B------:R-:W0:Y:S02]  /*1ba20*/  LDCU UR6, c[0x0][0x360] ;  /* 0x00006c00ff0677ac */ /* 0x000e240008000800 */
[----:B0-----:R-:W-:-:S05]  /*1ba30*/  VIADD R3, R3, UR6 ;  /* 0x0000000603037c36 */ /* 0x001fca0008000000 */
[----:B------:R-:W-:-:S13]  /*1ba40*/  ISETP.GE.AND P0, PT, R3, R4, PT ;  /* 0x000000040300720c */ /* 0x000fda0003f06270 */
[----:B------:R-:W-:Y:S05]  /*1ba50*/  @!P0 BRA `(.L_x_408) ;  /* 0xfffffffc003c8947 */ /* 0x000fea000383ffff */
[----:B------:R-:W-:Y:S05]  /*1ba60*/  BSYNC.RECONVERGENT B1 ;  /* 0x0000000000017941 */ /* 0x000fea0003800200 */
.L_x_405:
[----:B------:R-:W-:Y:S05]  /*1ba70*/  BRA `(.L_x_403) ;  /* 0x0000000800c87947 */ /* 0x000fea0003800000 */
.L_x_404:
[C---:B------:R-:W-:Y:S02]  /*1ba80*/  LOP3.LUT R7, R22.reuse, 0xe, RZ, 0xc0, !PT ;  /* 0x0000000e16077812 */ /* 0x040fe400078ec0ff */
[----:B------:R-:W-:Y:S02]  /*1ba90*/  LOP3.LUT R9, R22, 0x6, RZ, 0xc0, !PT ;  /* 0x0000000616097812 */ /* 0x000fe400078ec0ff */
[----:B------:R-:W-:Y:S01]  /*1baa0*/  ISETP.GE.U32.AND P1, PT, R7, 0x7, PT ;  /* 0x000000070700780c */ /* 0x000fe20003f26070 */
[----:B------:R-:W-:Y:S01]  /*1bab0*/  IMAD.MOV.U32 R7, RZ, RZ, R5 ;  /* 0x000000ffff077224 */ /* 0x000fe200078e0005 */
[----:B------:R-:W-:Y:S02]  /*1bac0*/  ISETP.GE.U32.AND P2, PT, R9, 0x3, PT ;  /* 0x000000030900780c */ /* 0x000fe40003f46070 */
[----:B------:R-:W-:-:S11]  /*1bad0*/  LOP3.LUT R6, R6, 0xfffffff0, RZ, 0xc0, !PT ;  /* 0xfffffff006067812 */ /* 0x000fd600078ec0ff */
.L_x_416:
[-C--:B--2---:R-:W-:Y:S01]  /*1bae0*/  IABS R16, R10.reuse ;  /* 0x0000000a00107213 */ /* 0x084fe20000000000 */
[----:B------:R-:W-:Y:S01]  /*1baf0*/  BSSY.RECONVERGENT B1, `(.L_x_409) ;  /* 0x00000a6000017945 */ /* 0x000fe20003800200 */
[----:B------:R-:W-:Y:S02]  /*1bb00*/  IABS R14, R7 ;  /* 0x00000007000e7213 */ /* 0x000fe40000000000 */
[----:B0-----:R-:W0:Y:S01]  /*1bb10*/  I2F.RP R9, R16 ;  /* 0x0000001000097306 */ /* 0x001e220000209400 */
[----:B------:R-:W-:-:S07]  /*1bb20*/  IABS R15, R10 ;  /* 0x0000000a000f7213 */ /* 0x000fce0000000000 */
[----:B0-----:R-:W0:Y:S02]  /*1bb30*/  MUFU.RCP R9, R9 ;  /* 0x0000000900097308 */ /* 0x001e240000001000 */
[----:B0-----:R-:W-:Y:S02]  /*1bb40*/  VIADD R12, R9, 0xffffffe ;  /* 0x0ffffffe090c7836 */ /* 0x001fe40000000000 */
[----:B------:R-:W-:-:S04]  /*1bb50*/  IMAD.MOV R9, RZ, RZ, -R15 ;  /* 0x000000ffff097224 */ /* 0x000fc800078e0a0f */
[----:B------:R0:W1:Y:S02]  /*1bb60*/  F2I.FTZ.U32.TRUNC.NTZ R13, R12 ;  /* 0x0000000c000d7305 */ /* 0x000064000021f000 */
[----:B0-----:R-:W-:Y:S01]  /*1bb70*/  IMAD.MOV.U32 R12, RZ, RZ, RZ ;  /* 0x000000ffff0c7224 */ /* 0x001fe200078e00ff */
[----:B-1----:R-:W-:-:S05]  /*1bb80*/  IADD3 R11, PT, PT, RZ, -R13, RZ ;  /* 0x8000000dff0b7210 */ /* 0x002fca0007ffe0ff */
[----:B------:R-:W-:-:S04]  /*1bb90*/  IMAD R11, R11, R16, RZ ;  /* 0x000000100b0b7224 */ /* 0x000fc800078e02ff */
        /* <DEDUP_REMOVED lines=11> */
[----:B------:R-:W-:-:S07]  /*1bc50*/  ISETP.GE.AND P4, PT, R9, RZ, PT ;  /* 0x000000ff0900720c */ /* 0x000fce0003f86270 */
[----:B------:R-:W-:-:S06]  /*1bc60*/  @P0 IADD3 R11, PT, PT, R11, 0x1, RZ ;  /* 0x000000010b0b0810 */ /* 0x000fcc0007ffe0ff */
[----:B------:R-:W-:Y:S01]  /*1bc70*/  @!P4 IMAD.MOV R11, RZ, RZ, -R11 ;  /* 0x000000ffff0bc224 */ /* 0x000fe200078e0a0b */
[----:B------:R-:W-:-:S05]  /*1bc80*/  @!P3 LOP3.LUT R11, RZ, R10, RZ, 0x33, !PT ;  /* 0x0000000aff0bb212 */ /* 0x000fca00078e33ff */
[----:B------:R-:W-:-:S04]  /*1bc90*/  IMAD.MOV R9, RZ, RZ, -R11 ;  /* 0x000000ffff097224 */ /* 0x000fc800078e0a0b */
[----:B------:R-:W-:-:S05]  /*1bca0*/  IMAD R9, R10, R9, R7 ;  /* 0x000000090a097224 */ /* 0x000fca00078e0207 */
[----:B------:R-:W-:-:S04]  /*1bcb0*/  ISETP.GE.AND P0, PT, R9, R12, PT ;  /* 0x0000000c0900720c */ /* 0x000fc80003f06270 */
[----:B------:R-:W-:-:S13]  /*1bcc0*/  ISETP.LT.OR P0, PT, R9, 0x1, P0 ;  /* 0x000000010900780c */ /* 0x000fda0000701670 */
[----:B------:R-:W-:Y:S05]  /*1bcd0*/  @P0 BRA `(.L_x_410) ;  /* 0x00000008001c0947 */ /* 0x000fea0003800000 */
[C---:B------:R-:W-:Y:S01]  /*1bce0*/  IADD3 R12, PT, PT, R2.reuse, R11, RZ ;  /* 0x0000000b020c7210 */ /* 0x040fe20007ffe0ff */
[----:B------:R-:W-:Y:S02]  /*1bcf0*/  IMAD.IADD R9, R2, 0x1, R9 ;  /* 0x0000000102097824 */ /* 0x000fe400078e0209 */
[----:B------:R-:W-:Y:S02]  /*1bd00*/  IMAD.MOV.U32 R14, RZ, RZ, RZ ;  /* 0x000000ffff0e7224 */ /* 0x000fe400078e00ff */
[----:B------:R-:W-:Y:S02]  /*1bd10*/  IMAD.MOV.U32 R13, RZ, RZ, R3 ;  /* 0x000000ffff0d7224 */ /* 0x000fe400078e0003 */
[----:B------:R-:W-:-:S07]  /*1bd20*/  IMAD R12, R12, R8, R9 ;  /* 0x000000080c0c7224 */ /* 0x000fce00078e0209 */
.L_x_415:
        /* <DEDUP_REMOVED lines=9> */
.L_x_412:
[----:B------:R-:W-:Y:S01]  /*1bdc0*/  IADD3 R17, PT, PT, R15, R16, RZ ;  /* 0x000000100f117210 */ /* 0x000fe20007ffe0ff */
[----:B------:R-:W-:-:S03]  /*1bdd0*/  VIADD R16, R16, 0x10 ;  /* 0x0000001010107836 */ /* 0x000fc60000000000 */
        /* <DEDUP_REMOVED lines=9> */
[----:B0-----:R-:W-:-:S03]  /*1be70*/  IADD3 R23, PT, PT, R24, R23, R14 ;  /* 0x0000001718177210 */ /* 0x001fc60007ffe00e */
[----:B------:R-:W-:Y:S01]  /*1be80*/  LDS R14, [R17+0x20] ;  /* 0x00002000110e7984 */ /* 0x000fe20000000800 */
[----:B-1----:R-:W-:-:S03]  /*1be90*/  IADD3 R25, PT, PT, R25, R26, R23 ;  /* 0x0000001a19197210 */ /* 0x002fc60007ffe017 */
[----:B------:R-:W0:Y:S01]  /*1bea0*/  LDS R23, [R17+0x24] ;  /* 0x0000240011177984 */ /* 0x000e220000000800 */
[----:B--2---:R-:W-:-:S03]  /*1beb0*/  IADD3 R25, PT, PT, R21, R20, R25 ;  /* 0x0000001415197210 */ /* 0x004fc60007ffe019 */
[----:B------:R-:W-:Y:S04]  /*1bec0*/  LDS R20, [R17+0x28] ;  /* 0x0000280011147984 */ /* 0x000fe80000000800 */
[----:B------:R-:W1:Y:S01]  /*1bed0*/  LDS R21, [R17+0x2c] ;  /* 0x00002c0011157984 */ /* 0x000e620000000800 */
[----:B---3--:R-:W-:-:S03]  /*1bee0*/  IADD3 R19, PT, PT, R19, R18, R25 ;  /* 0x0000001213137210 */ /* 0x008fc60007ffe019 */
[----:B------:R-:W-:Y:S04]  /*1bef0*/  LDS R25, [R17+0x30] ;  /* 0x0000300011197984 */ /* 0x000fe80000000800 */
[----:B------:R-:W2:Y:S04]  /*1bf00*/  LDS R24, [R17+0x34] ;  /* 0x0000340011187984 */ /* 0x000ea80000000800 */
[----:B------:R-:W-:Y:S04]  /*1bf10*/  LDS R18, [R17+0x38] ;  /* 0x0000380011127984 */ /* 0x000fe80000000800 */
[----:B------:R-:W3:Y:S01]  /*1bf20*/  LDS R26, [R17+0x3c] ;  /* 0x00003c00111a7984 */ /* 0x000ee20000000800 */
[----:B0-----:R-:W-:Y:S01]  /*1bf30*/  IADD3 R14, PT, PT, R23, R14, R19 ;  /* 0x0000000e170e7210 */ /* 0x001fe20007ffe013 */
[----:B------:R-:W-:-:S05]  /*1bf40*/  IMAD.IADD R19, R2, 0x1, R16 ;  /* 0x0000000102137824 */ /* 0x000fca00078e0210 */
[----:B------:R-:W-:Y:S02]  /*1bf50*/  ISETP.NE.AND P0, PT, R19, R6, PT ;  /* 0x000000061300720c */ /* 0x000fe40003f05270 */
[----:B-1----:R-:W-:-:S04]  /*1bf60*/  IADD3 R14, PT, PT, R21, R20, R14 ;  /* 0x00000014150e7210 */ /* 0x002fc80007ffe00e */
[----:B--2---:R-:W-:-:S04]  /*1bf70*/  IADD3 R25, PT, PT, R24, R25, R14 ;  /* 0x0000001918197210 */ /* 0x004fc80007ffe00e */
[----:B---3--:R-:W-:-:S03]  /*1bf80*/  IADD3 R14, PT, PT, R26, R18, R25 ;  /* 0x000000121a0e7210 */ /* 0x008fc60007ffe019 */
[----:B------:R-:W-:Y:S05]  /*1bf90*/  @P0 BRA `(.L_x_412) ;  /* 0xfffffffc00880947 */ /* 0x000fea000383ffff */
.L_x_411:
        /* <DEDUP_REMOVED lines=19> */
.L_x_413:
        /* <DEDUP_REMOVED lines=14> */
.L_x_414:
        /* <DEDUP_REMOVED lines=14> */
[----:B------:R-:W-:Y:S01]  /*1c290*/  UIADD3 UR6, UPT, UPT, UR6, 0x3090, URZ ;  /* 0x0000309006067890 */ /* 0x000fe2000fffe0ff */
[----:B------:R-:W-:Y:S01]  /*1c2a0*/  IABS R20, R14 ;  /* 0x0000000e00147213 */ /* 0x000fe20000000000 */
[----:B------:R-:W-:Y:S01]  /*1c2b0*/  IMAD.IADD R11, R0, 0x1, R11 ;  /* 0x00000001000b7824 */ /* 0x000fe200078e020b */
[-C--:B------:R-:W-:Y:S01]  /*1c2c0*/  IABS R15, R17.reuse ;  /* 0x00000011000f7213 */ /* 0x080fe20000000000 */
[----:B------:R-:W-:Y:S01]  /*1c2d0*/  ULEA UR6, UR7, UR6, 0x18 ;  /* 0x0000000607067291 */ /* 0x000fe2000f8ec0ff */
[-C--:B------:R-:W-:Y:S01]  /*1c2e0*/  IABS R21, R17.reuse ;  /* 0x0000001100157213 */ /* 0x080fe20000000000 */
[----:B------:R-:W-:Y:S01]  /*1c2f0*/  IMAD R11, R11, R8, R9 ;  /* 0x000000080b0b7224 */ /* 0x000fe200078e0209 */
[----:B------:R-:W0:Y:S01]  /*1c300*/  I2F.RP R16, R15 ;  /* 0x0000000f00107306 */ /* 0x000e220000209400 */
[----:B------:R-:W-:Y:S02]  /*1c310*/  LOP3.LUT R14, R14, R17, RZ, 0x3c, !PT ;  /* 0x000000110e0e7212 */ /* 0x000fe400078e3cff */
[----:B------:R-:W-:-:S02]  /*1c320*/  IADD3 R21, PT, PT, RZ, -R21, RZ ;  /* 0x80000015ff157210 */ /* 0x000fc40007ffe0ff */
[----:B------:R-:W-:-:S03]  /*1c330*/  ISETP.GE.AND P4, PT, R14, RZ, PT ;  /* 0x000000ff0e00720c */ /* 0x000fc60003f86270 */
[----:B0-----:R-:W0:Y:S02]  /*1c340*/  MUFU.RCP R16, R16 ;  /* 0x0000001000107308 */ /* 0x001e240000001000 */
[----:B0-----:R-:W-:-:S06]  /*1c350*/  VIADD R12, R16, 0xffffffe ;  /* 0x0ffffffe100c7836 */ /* 0x001fcc0000000000 */
[----:B------:R0:W1:Y:S02]  /*1c360*/  F2I.FTZ.U32.TRUNC.NTZ R13, R12 ;  /* 0x0000000c000d7305 */ /* 0x000064000021f000 */
[----:B0-----:R-:W-:Y:S02]  /*1c370*/  IMAD.MOV.U32 R12, RZ, RZ, RZ ;  /* 0x000000ffff0c7224 */ /* 0x001fe400078e00ff */
        /* <DEDUP_REMOVED lines=29> */
.L_x_410:
[----:B------:R-:W-:Y:S05]  /*1c550*/  BSYNC.RECONVERGENT B1 ;  /* 0x0000000000017941 */ /* 0x000fea0003800200 */
.L_x_409:
[----:B------:R-:W1:Y:S02]  /*1c560*/  LDCU UR6, c[0x0][0x360] ;  /* 0x00006c00ff0677ac */ /* 0x000e640008000800 */
[----:B-1----:R-:W-:-:S04]  /*1c570*/  IADD3 R7, PT, PT, R7, UR6, RZ ;  /* 0x0000000607077c10 */ /* 0x002fc8000fffe0ff */
[----:B------:R-:W-:-:S13]  /*1c580*/  ISETP.GE.AND P0, PT, R7, R4, PT ;  /* 0x000000040700720c */ /* 0x000fda0003f06270 */
[----:B------:R-:W-:Y:S05]  /*1c590*/  @!P0 BRA `(.L_x_416) ;  /* 0xfffffff400508947 */ /* 0x000fea000383ffff */
.L_x_403:
[----:B------:R-:W-:Y:S05]  /*1c5a0*/  BSYNC.RECONVERGENT B0 ;  /* 0x0000000000007941 */ /* 0x000fea0003800200 */
.L_x_402:
[----:B------:R-:W1:Y:S01]  /*1c5b0*/  S2R R2, SR_CgaCtaId ;  /* 0x0000000000027919 */ /* 0x000e620000008800 */
        /* <DEDUP_REMOVED lines=9> */
[----:B0-----:R-:W0:Y:S02]  /*1c650*/  LDS R12, [R0+0xbfbc] ;  /* 0x00bfbc00000c7984 */ /* 0x001e240000000800 */
[----:B0-----:R-:W-:-:S04]  /*1c660*/  IMAD.IADD R11, R11, 0x1, R12 ;  /* 0x000000010b0b7824 */ /* 0x001fc800078e020c */
[----:B------:R-:W-:-:S05]  /*1c670*/  IMAD R4, R12, R11, RZ ;  /* 0x0000000b0c047224 */ /* 0x000fca00078e02ff */
[----:B------:R-:W-:-:S13]  /*1c680*/  ISETP.GE.U32.AND P0, PT, R5, R4, PT ;  /* 0x000000040500720c */ /* 0x000fda0003f06070 */
[----:B------:R-:W-:Y:S05]  /*1c690*/  @P0 BRA `(.L_x_418) ;  /* 0x0000000000800947 */ /* 0x000fea0003800000 */
[----:B------:R-:W0:Y:S01]  /*1c6a0*/  I2F.U32.RP R9, R12 ;  /* 0x0000000c00097306 */ /* 0x000e220000209000 */
[----:B------:R-:W-:Y:S01]  /*1c6b0*/  IMAD.MOV R11, RZ, RZ, -R12 ;  /* 0x000000ffff0b7224 */ /* 0x000fe200078e0a0c */
[----:B------:R-:W-:Y:S01]  /*1c6c0*/  ISETP.NE.U32.AND P2, PT, R12, RZ, PT ;  /* 0x000000ff0c00720c */ /* 0x000fe20003f45070 */
[----:B------:R-:W-:Y:S02]  /*1c6d0*/  IMAD.MOV.U32 R6, RZ, RZ, RZ ;  /* 0x000000ffff067224 */ /* 0x000fe400078e00ff */
[----:B------:R-:W-:-:S03]  /*1c6e0*/  IMAD R4, R4, UR4, R5 ;  /* 0x0000000404047c24 */ /* 0x000fc6000f8e0205 */
[----:B0-----:R-:W0:Y:S02]  /*1c6f0*/  MUFU.RCP R9, R9 ;  /* 0x0000000900097308 */ /* 0x001e240000001000 */
[----:B0-----:R-:W-:Y:S02]  /*1c700*/  VIADD R7, R9, 0xffffffe ;  /* 0x0ffffffe09077836 */ /* 0x001fe40000000000 */
[----:B------:R-:W-:-:S04]  /*1c710*/  VIADD R9, R3, 0x6120 ;  /* 0x0000612003097836 */ /* 0x000fc80000000000 */
[----:B------:R-:W0:Y:S01]  /*1c720*/  F2I.FTZ.U32.TRUNC.NTZ R7, R7 ;  /* 0x0000000700077305 */ /* 0x000e22000021f000 */
[----:B------:R-:W-:-:S05]  /*1c730*/  LEA R9, R2, R9, 0x18 ;  /* 0x0000000902097211 */ /* 0x000fca00078ec0ff */
[----:B------:R-:W-:Y:S02]  /*1c740*/  IMAD R4, R4, 0x4, R9 ;  /* 0x0000000404047824 */ /* 0x000fe400078e0209 */
[----:B0-----:R-:W-:-:S04]  /*1c750*/  IMAD R11, R11, R7, RZ ;  /* 0x000000070b0b7224 */ /* 0x001fc800078e02ff */
[----:B------:R-:W-:-:S06]  /*1c760*/  IMAD.HI.U32 R6, R7, R11, R6 ;  /* 0x0000000b07067227 */ /* 0x000fcc00078e0006 */
[----:B------:R-:W-:Y:S02]  /*1c770*/  IMAD.HI.U32 R11, R6, R5, RZ ;  /* 0x00000005060b7227 */ /* 0x000fe400078e00ff */
[----:B------:R-:W0:Y:S03]  /*1c780*/  LDS R6, [R0+0xbfd0] ;  /* 0x00bfd00000067984 */ /* 0x000e260000000800 */
[----:B------:R-:W-:-:S05]  /*1c790*/  IADD3 R13, PT, PT, -R11, RZ, RZ ;  /* 0x000000ff0b0d7210 */ /* 0x000fca0007ffe1ff */
[----:B------:R-:W-:-:S05]  /*1c7a0*/  IMAD R13, R12, R13, R5 ;  /* 0x0000000d0c0d7224 */ /* 0x000fca00078e0205 */
[----:B------:R-:W-:-:S13]  /*1c7b0*/  ISETP.GE.U32.AND P0, PT, R13, R12, PT ;  /* 0x0000000c0d00720c */ /* 0x000fda0003f06070 */
[----:B------:R-:W-:Y:S02]  /*1c7c0*/  @P0 IMAD.IADD R13, R13, 0x1, -R12 ;  /* 0x000000010d0d0824 */ /* 0x000fe400078e0a0c */
[----:B------:R-:W-:-:S03]  /*1c7d0*/  @P0 VIADD R11, R11, 0x1 ;  /* 0x000000010b0b0836 */ /* 0x000fc60000000000 */
[----:B------:R-:W-:Y:S01]  /*1c7e0*/  ISETP.GE.U32.AND P1, PT, R13, R12, PT ;  /* 0x0000000c0d00720c */ /* 0x000fe20003f26070 */
[----:B0-----:R-:W-:-:S12]  /*1c7f0*/  IMAD.MOV R7, RZ, RZ, -R6 ;  /* 0x000000ffff077224 */ /* 0x001fd800078e0a06 */
[----:B------:R-:W-:Y:S01]  /*1c800*/  @P1 VIADD R11, R11, 0x1 ;  /* 0x000000010b0b1836 */ /* 0x000fe20000000000 */
[----:B------:R-:W-:Y:S01]  /*1c810*/  @!P2 LOP3.LUT R11, RZ, R12, RZ, 0x33, !PT ;  /* 0x0000000cff0ba212 */ /* 0x000fe200078e33ff */
[----:B------:R-:W-:-:S03]  /*1c820*/  IMAD R7, R7, UR4, R10 ;  /* 0x0000000407077c24 */ /* 0x000fc6000f8e020a */
[----:B------:R-:W-:-:S05]  /*1c830*/  IADD3 R6, PT, PT, -R11, RZ, RZ ;  /* 0x000000ff0b067210 */ /* 0x000fca0007ffe1ff */
[----:B------:R-:W-:-:S04]  /*1c840*/  IMAD R12, R12, R6, R5 ;  /* 0x000000060c0c7224 */ /* 0x000fc800078e0205 */
[----:B------:R-:W-:-:S04]  /*1c850*/  IMAD.IADD R7, R12, 0x1, R7 ;  /* 0x000000010c077824 */ /* 0x000fc800078e0207 */
[----:B------:R-:W-:-:S04]  /*1c860*/  IMAD R7, R11, R8, R7 ;  /* 0x000000080b077224 */ /* 0x000fc800078e0207 */
[----:B------:R-:W-:-:S06]  /*1c870*/  IMAD R7, R7, 0x4, R0 ;  /* 0x0000000407077824 */ /* 0x000fcc00078e0200 */
[----:B------:R-:W0:Y:S04]  /*1c880*/  LDS R7, [R7] ;  /* 0x0000000007077984 */ /* 0x000e280000000800 */
[----:B0-----:R0:W-:Y:S02]  /*1c890*/  STS [R4], R7 ;  /* 0x0000000704007388 */ /* 0x0011e40000000800 */
.L_x_418:
[----:B------:R-:W-:Y:S05]  /*1c8a0*/  BSYNC.RECONVERGENT B0 ;  /* 0x0000000000007941 */ /* 0x000fea0003800200 */
.L_x_417:
[----:B------:R-:W-:Y:S06]  /*1c8b0*/  MEMBAR.SC.GPU ;  /* 0x0000000000007992 */ /* 0x000fec0000002000 */
[----:B------:R-:W-:-:S00]  /*1c8c0*/  ERRBAR ;  /* 0x00000000000079ab */ /* 0x000fc00000000000 */
[----:B------:R-:W-:Y:S06]  /*1c8d0*/  CGAERRBAR ;  /* 0x00000000000075ab */ /* 0x000fec0000000000 */
[----:B------:R-:W-:Y:S02]  /*1c8e0*/  CCTL.IVALL ;  /* 0x00000000ff00798f */ /* 0x000fe40002000000 */
[----:B------:R-:W-:Y:S06]  /*1c8f0*/  BAR.SYNC.DEFER_BLOCKING 0x0 ;  /* 0x0000000000007b1d */ /* 0x000fec0000010000 */
[----:B------:R-:W-:Y:S01]  /*1c900*/  BSSY.RECONVERGENT B0, `(.L_x_419) ;  /* 0x0000035000007945 */ /* 0x000fe20003800200 */
[----:B0-----:R-:W2:Y:S01]  /*1c910*/  S2R R4, SR_CgaCtaId ;  /* 0x0000000000047919 */ /* 0x001ea20000008800 */
[----:B------:R-:W0:Y:S04]  /*1c920*/  LDS.128 R8, [R0+0xbfc0] ;  /* 0x00bfc00000087984 */ /* 0x000e280000000c00 */
[----:B------:R-:W1:Y:S01]  /*1c930*/  LDS R13, [R0+0xbfbc] ;  /* 0x00bfbc00000d7984 */ /* 0x000e620000000800 */
[----:B0-----:R-:W-:Y:S01]  /*1c940*/  MOV R9, 0x400 ;  /* 0x0000040000097802 */ /* 0x001fe20000000f00 */
[----:B-1----:R-:W-:-:S03]  /*1c950*/  IMAD R12, R10, R13, RZ ;  /* 0x0000000d0a0c7224 */ /* 0x002fc600078e02ff */
[----:B--2---:R-:W-:Y:S02]  /*1c960*/  LEA R14, R4, R9, 0x18 ;  /* 0x00000009040e7211 */ /* 0x004fe400078ec0ff */
[----:B------:R-:W-:-:S13]  /*1c970*/  ISETP.GE.AND P0, PT, R5, R12, PT ;  /* 0x0000000c0500720c */ /* 0x000fda0003f06270 */
[----:B------:R-:W-:Y:S05]  /*1c980*/  @P0 BRA `(.L_x_420) ;  /* 0x0000000000b00947 */ /* 0x000fea0003800000 */
[----:B------:R-:W-:Y:S01]  /*1c990*/  IABS R15, R10 ;  /* 0x0000000a000f7213 */ /* 0x000fe20000000000 */
[----:B---3--:R-:W-:Y:S01]  /*1c9a0*/  VIADD R19, R3, 0xa338 ;  /* 0x0000a33803137836 */ /* 0x008fe20000000000 */
[C---:B------:R-:W-:Y:S01]  /*1c9b0*/  ISETP.NE.AND P1, PT, R10.reuse, RZ, PT ;  /* 0x000000ff0a00720c */ /* 0x040fe20003f25270 */
[----:B----4-:R-:W-:Y:S01]  /*1c9c0*/  IMAD R16, R10, UR4, RZ ;  /* 0x000000040a107c24 */ /* 0x010fe2000f8e02ff */
[----:B------:R-:W0:Y:S02]  /*1c9d0*/  I2F.RP R17, R15 ;  /* 0x0000000f00117306 */ /* 0x000e240000209400 */
[----:B------:R-:W-:Y:S01]  /*1c9e0*/  LEA R2, R2, R19, 0x18 ;  /* 0x0000001302027211 */ /* 0x000fe200078ec0ff */
[----:B------:R-:W-:-:S05]  /*1c9f0*/  IMAD R16, R13, R16, RZ ;  /* 0x000000100d107224 */ /* 0x000fca00078e02ff */
[----:B0-----:R-:W0:Y:S02]  /*1ca00*/  MUFU.RCP R17, R17 ;  /* 0x0000001100117308 */ /* 0x001e240000001000 */
[----:B0-----:R-:W-:-:S06]  /*1ca10*/  IADD3 R18, PT, PT, R17, 0xffffffe, RZ ;  /* 0x0ffffffe11127810 */ /* 0x001fcc0007ffe0ff */
[----:B------:R-:W0:Y:S02]  /*1ca20*/  F2I.FTZ.U32.TRUNC.NTZ R7, R18 ;  /* 0x0000001200077305 */ /* 0x000e24000021f000 */
[----:B0-----:R-:W-:-:S04]  /*1ca30*/  IMAD.MOV R6, RZ, RZ, -R7 ;  /* 0x000000ffff067224 */ /* 0x001fc800078e0a07 */
[----:B------:R-:W-:Y:S02]  /*1ca40*/  IMAD R3, R6, R15, RZ ;  /* 0x0000000f06037224 */ /* 0x000fe400078e02ff */
[----:B------:R-:W-:-:S04]  /*1ca50*/  IMAD.MOV.U32 R6, RZ, RZ, RZ ;  /* 0x000000ffff067224 */ /* 0x000fc800078e00ff */
[----:B------:R-:W-:Y:S01]  /*1ca60*/  IMAD.HI.U32 R6, R7, R3, R6 ;  /* 0x0000000307067227 */ /* 0x000fe200078e0006 */
[----:B------:R-:W-:-:S03]  /*1ca70*/  LOP3.LUT R3, RZ, R10, RZ, 0x33, !PT ;  /* 0x0000000aff037212 */ /* 0x000fc600078e33ff */
[----:B------:R-:W-:-:S07]  /*1ca80*/  IMAD.MOV.U32 R7, RZ, RZ, R5 ;  /* 0x000000ffff077224 */ /* 0x000fce00078e0005 */
.L_x_421:
        /* <DEDUP_REMOVED lines=15> */
[C---:B------:R-:W-:Y:S01]  /*1cb80*/  IADD3 R20, PT, PT, -R18.reuse, RZ, RZ ;  /* 0x000000ff12147210 */ /* 0x040fe20007ffe1ff */
        /* <DEDUP_REMOVED lines=12> */
.L_x_420:
[----:B------:R-:W-:Y:S05]  /*1cc50*/  BSYNC.RECONVERGENT B0 ;  /* 0x0000000000007941 */ /* 0x000fea0003800200 */
.L_x_419:
        /* <DEDUP_REMOVED lines=13> */
.L_x_424:
        /* <DEDUP_REMOVED lines=8> */
.L_x_423:
[----:B------:R-:W-:Y:S05]  /*1cdb0*/  BSYNC.RECONVERGENT B0 ;  /* 0x0000000000007941 */ /* 0x000fea0003800200 */
.L_x_422:
        /* <DEDUP_REMOVED lines=9> */
.L_x_396:
[----:B------:R-:W5:Y:S01]  /*1ce50*/  S2UR UR5, SR_CgaCtaId ;  /* 0x00000000000579c3 */ /* 0x000f620000008800 */
[----:B------:R-:W-:Y:S01]  /*1ce60*/  UMOV UR4, 0x400 ;  /* 0x0000040000047882 */ /* 0x000fe20000000000 */
[----:B------:R-:W-:Y:S01]  /*1ce70*/  BSSY.RECONVERGENT B0, `(.L_x_426) ;  /* 0x0000041000007945 */ /* 0x000fe20003800200 */
[----:B-----5:R-:W-:-:S09]  /*1ce80*/  ULEA UR4, UR5, UR4, 0x18 ;  /* 0x0000000405047291 */ /* 0x020fd2000f8ec0ff */
[----:B01----:R-:W0:Y:S04]  /*1ce90*/  LDS.128 R8, [UR4+0xbfc0] ;  /* 0x00bfc004ff087984 */ /* 0x003e280008000c00 */
[----:B--2-4-:R-:W1:Y:S01]  /*1cea0*/  LDS R16, [UR4+0xbfbc] ;  /* 0x00bfbc04ff107984 */ /* 0x014e620008000800 */
[----:B0-----:R-:W-:-:S05]  /*1ceb0*/  IMAD R0, R10, R11, RZ ;  /* 0x0000000b0a007224 */ /* 0x001fca00078e02ff */
[----:B------:R-:W-:-:S13]  /*1cec0*/  ISETP.GE.AND P0, PT, R5, R0, PT ;  /* 0x000000000500720c */ /* 0x000fda0003f06270 */
[----:B-1----:R-:W-:Y:S05]  /*1ced0*/  @P0 BRA `(.L_x_427) ;  /* 0x0000000000e80947 */ /* 0x002fea0003800000 */
[----:B------:R-:W-:Y:S01]  /*1cee0*/  IABS R4, R10 ;  /* 0x0000000a00047213 */ /* 0x000fe20000000000 */
[----:B------:R-:W0:Y:S01]  /*1cef0*/  LDS R14, [UR4+0xbfd0] ;  /* 0x00bfd004ff0e7984 */ /* 0x000e220008000800 */
[----:B------:R-:W1:Y:S01]  /*1cf00*/  LDC R12, c[0x0][0x360] ;  /* 0x0000d800ff0c7b82 */ /* 0x000e620000000800 */
[----:B------:R-:W2:Y:S01]  /*1cf10*/  LDCU UR5, c[0x0][0x3b4] ;  /* 0x00007680ff0577ac */ /* 0x000ea20008000800 */
[----:B------:R-:W4:Y:S01]  /*1cf20*/  I2F.RP R13, R4 ;  /* 0x00000004000d7306 */ /* 0x000f220000209400 */
[----:B------:R-:W2:Y:S01]  /*1cf30*/  LDS R9, [UR4+0xbfd8] ;  /* 0x00bfd804ff097984 */ /* 0x000ea20008000800 */
[----:B------:R-:W-:Y:S01]  /*1cf40*/  IMAD R15, RZ, RZ, -UR7 ;  /* 0x80000007ff0f7e24 */ /* 0x000fe2000f8e02ff */
[----:B------:R-:W-:-:S03]  /*1cf50*/  ISETP.NE.AND P1, PT, R10, RZ, PT ;  /* 0x000000ff0a00720c */ /* 0x000fc60003f25270 */
[----:B------:R-:W0:Y:S02]  /*1cf60*/  LDC.64 R2, c[0x0][0x380] ;  /* 0x0000e000ff027b82 */ /* 0x000e240000000a00 */
[----:B----4-:R-:W4:Y:S02]  /*1cf70*/  MUFU.RCP R13, R13 ;  /* 0x0000000d000d7308 */ /* 0x010f240000001000 */
[----:B----4-:R-:W-:-:S06]  /*1cf80*/  VIADD R6, R13, 0xffffffe ;  /* 0x0ffffffe0d067836 */ /* 0x010fcc0000000000 */
[----:B------:R4:W3:Y:S02]  /*1cf90*/  F2I.FTZ.U32.TRUNC.NTZ R7, R6 ;  /* 0x0000000600077305 */ /* 0x0008e4000021f000 */
[----:B----4-:R-:W-:Y:S02]  /*1cfa0*/  HFMA2 R6, -RZ, RZ, 0, 0 ;  /* 0x00000000ff067431 */ /* 0x010fe400000001ff */
[----:B---3--:R-:W-:-:S04]  /*1cfb0*/  IMAD.MOV R17, RZ, RZ, -R7 ;  /* 0x000000ffff117224 */ /* 0x008fc800078e0a07 */
[----:B------:R-:W-:Y:S01]  /*1cfc0*/  IMAD R13, R17, R4, RZ ;  /* 0x00000004110d7224 */ /* 0x000fe200078e02ff */
[----:B------:R-:W-:-:S03]  /*1cfd0*/  IABS R17, R10 ;  /* 0x0000000a00117213 */ /* 0x000fc60000000000 */
[----:B------:R-:W-:Y:S01]  /*1cfe0*/  IMAD.HI.U32 R13, R7, R13, R6 ;  /* 0x0000000d070d7227 */ /* 0x000fe200078e0006 */
[----:B------:R-:W-:-:S03]  /*1cff0*/  IABS R7, R10 ;  /* 0x0000000a00077213 */ /* 0x000fc60000000000 */
[----:B0-----:R-:W-:Y:S02]  /*1d000*/  IMAD R6, R15, R14, RZ ;  /* 0x0000000e0f067224 */ /* 0x001fe400078e02ff */
[----:B------:R-:W-:Y:S02]  /*1d010*/  IMAD.MOV R18, RZ, RZ, -R7 ;  /* 0x000000ffff127224 */ /* 0x000fe400078e0a07 */
[----:B------:R-:W-:Y:S02]  /*1d020*/  VIADD R14, R10, -UR7 ;  /* 0x800000070a0e7c36 */ /* 0x000fe40008000000 */
[----:B------:R-:W-:Y:S02]  /*1d030*/  IMAD.MOV.U32 R15, RZ, RZ, R5 ;  /* 0x000000ffff0f7224 */ /* 0x000fe400078e0005 */
[----:B-12---:R-:W-:-:S07]  /*1d040*/  IMAD R19, R9, R6, UR5 ;  /* 0x0000000509137e24 */ /* 0x006fce000f8e0206 */
.L_x_430:
[----:B0-----:R-:W-:Y:S01]  /*1d050*/  IABS R6, R15 ;  /* 0x0000000f00067213 */ /* 0x001fe20000000000 */
[----:B------:R-:W-:Y:S04]  /*1d060*/  BSSY.RECONVERGENT B1, `(.L_x_428) ;  /* 0x0000020000017945 */ /* 0x000fe80003800200 */
        /* <DEDUP_REMOVED lines=8> */
[----:B------:R-:W-:-:S04]  /*1d0f0*/  @P0 VIADD R7, R7, 0x1 ;  /* 0x0000000107070836 */ /* 0x000fc80000000000 */
[----:B------:R-:W-:-:S04]  /*1d100*/  IMAD.MOV.U32 R22, RZ, RZ, R7 ;  /* 0x000000ffff167224 */ /* 0x000fc800078e0007 */
[----:B------:R-:W-:Y:S01]  /*1d110*/  @!P3 IMAD.MOV R22, RZ, RZ, -R22 ;  /* 0x000000ffff16b224 */ /* 0x000fe200078e0a16 */
[----:B------:R-:W-:-:S04]  /*1d120*/  @!P1 LOP3.LUT R22, RZ, R10, RZ, 0x33, !PT ;  /* 0x0000000aff169212 */ /* 0x000fc800078e33ff */
[----:B------:R-:W-:Y:S01]  /*1d130*/  ISETP.GE.AND P0, PT, R22, R11, PT ;  /* 0x0000000b1600720c */ /* 0x000fe20003f06270 */
[----:B------:R-:W-:-:S04]  /*1d140*/  IMAD.MOV R6, RZ, RZ, -R22 ;  /* 0x000000ffff067224 */ /* 0x000fc800078e0a16 */
[----:B------:R-:W-:Y:S01]  /*1d150*/  IMAD R23, R10, R6, R15 ;  /* 0x000000060a177224 */ /* 0x000fe200078e020f */
[----:B------:R-:W-:-:S04]  /*1d160*/  IADD3 R15, PT, PT, R12, R15, RZ ;  /* 0x0000000f0c0f7210 */ /* 0x000fc80007ffe0ff */
        /* <DEDUP_REMOVED lines=15> */
.L_x_429:
[----:B------:R-:W-:Y:S05]  /*1d260*/  BSYNC.RECONVERGENT B1 ;  /* 0x0000000000017941 */ /* 0x000fea0003800200 */
.L_x_428:
[----:B------:R-:W-:Y:S05]  /*1d270*/  @!P2 BRA `(.L_x_430) ;  /* 0xfffffffc0074a947 */ /* 0x000fea000383ffff */
.L_x_427:
[----:B------:R-:W-:Y:S05]  /*1d280*/  BSYNC.RECONVERGENT B0 ;  /* 0x0000000000007941 */ /* 0x000fea0003800200 */
.L_x_426:
[----:B------:R-:W1:Y:S01]  /*1d290*/  S2R R2, SR_CgaCtaId ;  /* 0x0000000000027919 */ /* 0x000e620000008800 */
[----:B------:R-:W-:Y:S01]  /*1d2a0*/  UMOV UR4, 0x400 ;  /* 0x0000040000047882 */ /* 0x000fe20000000000 */
[----:B------:R-:W0:Y:S01]  /*1d2b0*/  LDCU UR6, c[0x0][0x3ac] ;  /* 0x00007580ff0677ac */ /* 0x000e220008000800 */
[----:B------:R-:W-:Y:S01]  /*1d2c0*/  IMAD.U32 R3, RZ, RZ, UR4 ;  /* 0x00000004ff037e24 */ /* 0x000fe2000f8e00ff */
[----:B------:R-:W-:Y:S01]  /*1d2d0*/  BSSY.RECONVERGENT B0, `(.L_x_431) ;  /* 0x000008a000007945 */ /* 0x000fe20003800200 */
[----:B------:R-:W2:Y:S01]  /*1d2e0*/  LDCU UR4, c[0x0][0x39c] ;  /* 0x00007380ff0477ac */ /* 0x000ea20008000800 */
[----:B0-----:R-:W-:-:S04]  /*1d2f0*/  IMAD R7, R10, UR6, RZ ;  /* 0x000000060a077c24 */ /* 0x001fc8000f8e02ff */
[----:B------:R-:W-:Y:S01]  /*1d300*/  IMAD R4, R16, R7, RZ ;  /* 0x0000000710047224 */ /* 0x000fe200078e02ff */
[----:B--2---:R-:W-:-:S04]  /*1d310*/  UIMAD UR4, UR4, UR6, URZ ;  /* 0x00000006040472a4 */ /* 0x004fc8000f8e02ff */
[----:B------:R-:W-:Y:S02]  /*1d320*/  ISETP.GE.AND P0, PT, R5, R4, PT ;  /* 0x000000040500720c */ /* 0x000fe40003f06270 */
[----:B-1----:R-:W-:-:S05]  /*1d330*/  LEA R0, R2, R3, 0x18 ;  /* 0x0000000302007211 */ /* 0x002fca00078ec0ff */
[----:B------:R-:W0:Y:S02]  /*1d340*/  LDS R6, [R0+0xbfdc] ;  /* 0x00bfdc0000067984 */ /* 0x000e240000000800 */
[----:B0-----:R-:W-:-:S04]  /*1d350*/  IMAD R7, R6, UR4, RZ ;  /* 0x0000000406077c24 */ /* 0x001fc8000f8e02ff */
[----:B------:R-:W-:-:S04]  /*1d360*/  IMAD R7, R10, R7, RZ ;  /* 0x000000070a077224 */ /* 0x000fc800078e02ff */
[----:B------:R-:W-:Y:S01]  /*1d370*/  IMAD R16, R16, R7, RZ ;  /* 0x0000000710107224 */ /* 0x000fe200078e02ff */
[----:B------:R-:W-:Y:S06]  /*1d380*/  @P0 BRA `(.L_x_432) ;  /* 0x0000000400f80947 */ /* 0x000fec0003800000 */
[----:B------:R-:W-:Y:S01]  /*1d390*/  LOP3.LUT R7, R5, 0x400, RZ, 0xfc, !PT ;  /* 0x0000040005077812 */ /* 0x000fe200078efcff */
[----:B------:R-:W-:Y:S01]  /*1d3a0*/  BSSY.RECONVERGENT B1, `(.L_x_433) ;  /* 0x0000019000017945 */ /* 0x000fe20003800200 */
[----:B------:R-:W-:Y:S01]  /*1d3b0*/  LOP3.LUT R9, RZ, R5, RZ, 0x33, !PT ;  /* 0x00000005ff097212 */ /* 0x000fe200078e33ff */
[----:B---3--:R-:W-:Y:S01]  /*1d3c0*/  IMAD.MOV.U32 R17, RZ, RZ, R5 ;  /* 0x000000ffff117224 */ /* 0x008fe200078e0005 */
[----:B------:R-:W-:-:S04]  /*1d3d0*/  VIMNMX R6, PT, PT, R7, R4, !PT ;  /* 0x0000000407067248 */ /* 0x000fc80007fe0100 */
[----:B------:R-:W-:-:S04]  /*1d3e0*/  IADD3 R8, PT, PT, R9, R6, RZ ;  /* 0x0000000609087210 */ /* 0x000fc80007ffe0ff */
        /* <DEDUP_REMOVED lines=11> */
.L_x_435:
[----:B------:R-:W-:Y:S01]  /*1d4a0*/  LEA R12, R17, R14, 0x2 ;  /* 0x0000000e110c7211 */ /* 0x000fe200078e10ff */
[----:B-1----:R-:W-:Y:S02]  /*1d4b0*/  IMAD.IADD R9, R16, 0x1, R17 ;  /* 0x0000000110097824 */ /* 0x002fe400078e0211 */
[----:B------:R-:W-:Y:S02]  /*1d4c0*/  VIADD R11, R11, 0x1 ;  /* 0x000000010b0b7836 */ /* 0x000fe40000000000 */
[----:B------:R-:W1:Y:S01]  /*1d4d0*/  LDS R13, [R12] ;  /* 0x000000000c0d7984 */ /* 0x000e620000000800 */
[----:B0-----:R-:W-:Y:S02]  /*1d4e0*/  IMAD.WIDE R8, R9, 0x4, R6 ;  /* 0x0000000409087825 */ /* 0x001fe400078e0206 */
[----:B------:R-:W-:Y:S02]  /*1d4f0*/  ISETP.NE.AND P0, PT, R11, R10, PT ;  /* 0x0000000a0b00720c */ /* 0x000fe40003f05270 */
[----:B------:R-:W-:Y:S01]  /*1d500*/  VIADD R17, R17, 0x400 ;  /* 0x0000040011117836 */ /* 0x000fe20000000000 */
[----:B-1----:R1:W-:Y:S10]  /*1d510*/  STG.E.STRONG.SYS desc[UR8][R8.64], R13 ;  /* 0x0000000d08007986 */ /* 0x0023f4000c115908 */
[----:B------:R-:W-:Y:S05]  /*1d520*/  @P0 BRA `(.L_x_435) ;  /* 0xfffffffc00dc0947 */ /* 0x000fea000383ffff */
.L_x_434:
[----:B------:R-:W-:Y:S05]  /*1d530*/  BSYNC.RECONVERGENT B1 ;  /* 0x0000000000017941 */ /* 0x000fea0003800200 */
.L_x_433:
[----:B------:R-:W-:Y:S05]  /*1d540*/  @!P1 BRA `(.L_x_432) ;  /* 0x0000000400889947 */ /* 0x000fea0003800000 */
[----:B------:R-:W-:Y:S01]  /*1d550*/  IMAD.IADD R6, R4, 0x1, -R17 ;  /* 0x0000000104067824 */ /* 0x000fe200078e0a11 */
[----:B------:R-:W-:Y:S01]  /*1d560*/  IADD3 R7, PT, PT, R3, 0xa338, RZ ;  /* 0x0000a33803077810 */ /* 0x000fe20007ffe0ff */
[----:B------:R-:W-:Y:S01]  /*1d570*/  BSSY.RECONVERGENT B1, `(.L_x_436) ;  /* 0x0000034000017945 */ /* 0x000fe20003800200 */
[----:B------:R-:W-:Y:S02]  /*1d580*/  PLOP3.LUT P0, PT, PT, PT, PT, 0x80, 0x8 ;  /* 0x000000000008781c */ /* 0x000fe40003f0f070 */
[----:B------:R-:W-:Y:S02]  /*1d590*/  ISETP.GT.AND P1, PT, R6, 0x3000, PT ;  /* 0x000030000600780c */ /* 0x000fe40003f24270 */
[----:B------:R-:W-:-:S11]  /*1d5a0*/  LEA R20, R2, R7, 0x18 ;  /* 0x0000000702147211 */ /* 0x000fd600078ec0ff */
[----:B------:R-:W-:Y:S05]  /*1d5b0*/  @!P1 BRA `(.L_x_437) ;  /* 0x0000000000bc9947 */ /* 0x000fea0003800000 */
[----:B------:R-:W0:Y:S01]  /*1d5c0*/  LDC.64 R6, c[0x0][0x3a0] ;  /* 0x0000e800ff067b82 */ /* 0x000e220000000a00 */
[----:B------:R-:W-:Y:S01]  /*1d5d0*/  PLOP3.LUT P0, PT, PT, PT, PT, 0x8, 0x80 ;  /* 0x000000000080781c */ /* 0x000fe20003f0e170 */
[----:B------:R-:W-:-:S12]  /*1d5e0*/  VIADD R18, R4, 0xffffd000 ;  /* 0xffffd00004127836 */ /* 0x000fd80000000000 */
.L_x_438:
[----:B--2---:R-:W-:Y:S02]  /*1d5f0*/  IMAD R12, R17, 0x4, R20 ;  /* 0x00000004110c7824 */ /* 0x004fe400078e0214 */
[----:B------:R-:W-:-:S03]  /*1d600*/  IMAD.IADD R15, R16, 0x1, R17 ;  /* 0x00000001100f7824 */ /* 0x000fc600078e0211 */
[----:B-1----:R-:W1:Y:S01]  /*1d610*/  LDS R8, [R12] ;  /* 0x000000000c087984 */ /* 0x002e620000000800 */
[----:B0-----:R-:W-:-:S03]  /*1d620*/  IMAD.WIDE R14, R15, 0x4, R6 ;  /* 0x000000040f0e7825 */ /* 0x001fc600078e0206 */
[----:B------:R-:W0:Y:S04]  /*1d630*/  LDS R10, [R12+0x1000] ;  /* 0x001000000c0a7984 */ /* 0x000e280000000800 */
[----:B------:R-:W2:Y:S04]  /*1d640*/  LDS R19, [R12+0x2000] ;  /* 0x002000000c137984 */ /* 0x000ea80000000800 */
[----:B------:R-:W3:Y:S04]  /*1d650*/  LDS R11, [R12+0x3000] ;  /* 0x003000000c0b7984 */ /* 0x000ee80000000800 */
[----:B------:R-:W4:Y:S04]  /*1d660*/  LDS R28, [R12+0x4000] ;  /* 0x004000000c1c7984 */ /* 0x000f280000000800 */
[----:B------:R-:W5:Y:S04]  /*1d670*/  LDS R9, [R12+0x5000] ;  /* 0x005000000c097984 */ /* 0x000f680000000800 */
[----:B------:R-:W5:Y:S04]  /*1d680*/  LDS R13, [R12+0x6000] ;  /* 0x006000000c0d7984 */ /* 0x000f680000000800 */
[----:B------:R-:W5:Y:S04]  /*1d690*/  LDS R26, [R12+0x7000] ;  /* 0x007000000c1a7984 */ /* 0x000f680000000800 */
[----:B------:R-:W-:Y:S04]  /*1d6a0*/  LDS R21, [R12+0x9000] ;  /* 0x009000000c157984 */ /* 0x000fe80000000800 */
[----:B------:R-:W-:Y:S04]  /*1d6b0*/  LDS R23, [R12+0xa000] ;  /* 0x00a000000c177984 */ /* 0x000fe80000000800 */
[----:B-1----:R1:W-:Y:S04]  /*1d6c0*/  STG.E.STRONG.SYS desc[UR8][R14.64], R8 ;  /* 0x000000080e007986 */ /* 0x0023e8000c115908 */
[----:B0-----:R0:W-:Y:S04]  /*1d6d0*/  STG.E.STRONG.SYS desc[UR8][R14.64+0x1000], R10 ;  /* 0x0010000a0e007986 */ /* 0x0011e8000c115908 */
[----:B--2---:R-:W-:Y:S04]  /*1d6e0*/  STG.E.STRONG.SYS desc[UR8][R14.64+0x2000], R19 ;  /* 0x002000130e007986 */ /* 0x004fe8000c115908 */
[----:B------:R-:W2:Y:S01]  /*1d6f0*/  LDS R19, [R12+0x8000] ;  /* 0x008000000c137984 */ /* 0x000ea20000000800 */
[----:B-1----:R-:W-:-:S03]  /*1d700*/  IADD3 R8, PT, PT, R16, 0x2000, R17 ;  /* 0x0000200010087810 */ /* 0x002fc60007ffe011 */
[----:B------:R-:W1:Y:S01]  /*1d710*/  LDS R25, [R12+0xb000] ;  /* 0x00b000000c197984 */ /* 0x000e620000000800 */
[----:B0-----:R-:W-:-:S03]  /*1d720*/  IADD3 R10, PT, PT, R16, 0x1000, R17 ;  /* 0x00001000100a7810 */ /* 0x001fc60007ffe011 */
[----:B------:R-:W0:Y:S04]  /*1d730*/  LDS R27, [R12+0xc000] ;  /* 0x00c000000c1b7984 */ /* 0x000e280000000800 */
[----:B------:R-:W0:Y:S04]  /*1d740*/  LDS R29, [R12+0xd000] ;  /* 0x00d000000c1d7984 */ /* 0x000e280000000800 */
[----:B------:R-:W0:Y:S04]  /*1d750*/  LDS R22, [R12+0xe000] ;  /* 0x00e000000c167984 */ /* 0x000e280000000800 */
[----:B------:R-:W0:Y:S04]  /*1d760*/  LDS R24, [R12+0xf000] ;  /* 0x00f000000c187984 */ /* 0x000e280000000800 */
[----:B---3--:R3:W-:Y:S02]  /*1d770*/  STG.E.STRONG.SYS desc[UR8][R14.64+0x3000], R11 ;  /* 0x0030000b0e007986 */ /* 0x0087e4000c115908 */
[----:B---3--:R-:W-:-:S05]  /*1d780*/  IMAD.WIDE R10, R10, 0x4, R6 ;  /* 0x000000040a0a7825 */ /* 0x008fca00078e0206 */
[----:B----4-:R-:W-:Y:S04]  /*1d790*/  STG.E.STRONG.SYS desc[UR8][R10.64], R28 ;  /* 0x0000001c0a007986 */ /* 0x010fe8000c115908 */
[----:B-----5:R3:W-:Y:S04]  /*1d7a0*/  STG.E.STRONG.SYS desc[UR8][R10.64+0x1000], R9 ;  /* 0x001000090a007986 */ /* 0x0207e8000c115908 */
[----:B------:R4:W-:Y:S04]  /*1d7b0*/  STG.E.STRONG.SYS desc[UR8][R10.64+0x2000], R13 ;  /* 0x0020000d0a007986 */ /* 0x0009e8000c115908 */
[----:B------:R0:W-:Y:S01]  /*1d7c0*/  STG.E.STRONG.SYS desc[UR8][R10.64+0x3000], R26 ;  /* 0x0030001a0a007986 */ /* 0x0001e2000c115908 */
[----:B---3--:R-:W-:Y:S01]  /*1d7d0*/  IMAD.WIDE R8, R8, 0x4, R6 ;  /* 0x0000000408087825 */ /* 0x008fe200078e0206 */
[----:B----4-:R-:W-:-:S04]  /*1d7e0*/  IADD3 R13, PT, PT, R16, 0x3000, R17 ;  /* 0x00003000100d7810 */ /* 0x010fc80007ffe011 */
[----:B--2---:R2:W-:Y:S01]  /*1d7f0*/  STG.E.STRONG.SYS desc[UR8][R8.64], R19 ;  /* 0x0000001308007986 */ /* 0x0045e2000c115908 */
[----:B------:R-:W-:Y:S02]  /*1d800*/  VIADD R17, R17, 0x4000 ;  /* 0x0000400011117836 */ /* 0x000fe40000000000 */
[----:B------:R-:W-:Y:S01]  /*1d810*/  IMAD.WIDE R12, R13, 0x4, R6 ;  /* 0x000000040d0c7825 */ /* 0x000fe200078e0206 */
[----:B------:R2:W-:Y:S02]  /*1d820*/  STG.E.STRONG.SYS desc[UR8][R8.64+0x1000], R21 ;  /* 0x0010001508007986 */ /* 0x0005e4000c115908 */
[----:B------:R-:W-:Y:S02]  /*1d830*/  ISETP.GE.AND P1, PT, R17, R18, PT ;  /* 0x000000121100720c */ /* 0x000fe40003f26270 */
[----:B------:R2:W-:Y:S04]  /*1d840*/  STG.E.STRONG.SYS desc[UR8][R8.64+0x2000], R23 ;  /* 0x0020001708007986 */ /* 0x0005e8000c115908 */
[----:B-1----:R2:W-:Y:S04]  /*1d850*/  STG.E.STRONG.SYS desc[UR8][R8.64+0x3000], R25 ;  /* 0x0030001908007986 */ /* 0x0025e8000c115908 */
[----:B0-----:R2:W-:Y:S04]  /*1d860*/  STG.E.STRONG.SYS desc[UR8][R12.64], R27 ;  /* 0x0000001b0c007986 */ /* 0x0015e8000c115908 */
[----:B------:R2:W-:Y:S04]  /*1d870*/  STG.E.STRONG.SYS desc[UR8][R12.64+0x1000], R29 ;  /* 0x0010001d0c007986 */ /* 0x0005e8000c115908 */
[----:B------:R2:W-:Y:S04]  /*1d880*/  STG.E.STRONG.SYS desc[UR8][R12.64+0x2000], R22 ;  /* 0x002000160c007986 */ /* 0x0005e8000c115908 */
[----:B------:R2:W-:Y:S01]  /*1d890*/  STG.E.STRONG.SYS desc[UR8][R12.64+0x3000], R24 ;  /* 0x003000180c007986 */ /* 0x0005e2000c115908 */
[----:B------:R-:W-:Y:S05]  /*1d8a0*/  @!P1 BRA `(.L_x_438) ;  /* 0xfffffffc00509947 */ /* 0x000fea000383ffff */
.L_x_437:
[----:B------:R-:W-:Y:S05]  /*1d8b0*/  BSYNC.RECONVERGENT B1 ;  /* 0x0000000000017941 */ /* 0x000fea0003800200 */
.L_x_436:
[----:B------:R-:W-:Y:S01]  /*1d8c0*/  IADD3 R6, PT, PT, R4, -R17, RZ ;  /* 0x8000001104067210 */ /* 0x000fe20007ffe0ff */
[----:B------:R-:W-:Y:S03]  /*1d8d0*/  BSSY.RECONVERGENT B1, `(.L_x_439) ;  /* 0x000001b000017945 */ /* 0x000fe60003800200 */
[----:B------:R-:W-:-:S13]  /*1d8e0*/  ISETP.GT.AND P1, PT, R6, 0x1000, PT ;  /* 0x000010000600780c */ /* 0x000fda0003f24270 */
[----:B------:R-:W-:Y:S05]  /*1d8f0*/  @!P1 BRA `(.L_x_440) ;  /* 0x0000000000609947 */ /* 0x000fea0003800000 */
[C---:B------:R-:W-:Y:S01]  /*1d900*/  IMAD R10, R17.reuse, 0x4, R20 ;  /* 0x00000004110a7824 */ /* 0x040fe200078e0214 */
[----:B------:R-:W0:Y:S01]  /*1d910*/  LDC.64 R6, c[0x0][0x3a0] ;  /* 0x0000e800ff067b82 */ /* 0x000e220000000a00 */
[C-C-:B-12---:R-:W-:Y:S01]  /*1d920*/  IMAD.IADD R9, R16.reuse, 0x1, R17.reuse ;  /* 0x0000000110097824 */ /* 0x146fe200078e0211 */
[----:B------:R-:W-:Y:S01]  /*1d930*/  IADD3 R21, PT, PT, R16, 0x1000, R17 ;  /* 0x0000100010157810 */ /* 0x000fe20007ffe011 */
[----:B------:R-:W-:Y:S01]  /*1d940*/  VIADD R17, R17, 0x2000 ;  /* 0x0000200011117836 */ /* 0x000fe20000000000 */
[----:B------:R-:W1:Y:S01]  /*1d950*/  LDS R11, [R10] ;  /* 0x000000000a0b7984 */ /* 0x000e620000000800 */
[----:B------:R-:W-:-:S03]  /*1d960*/  PLOP3.LUT P0, PT, PT, PT, PT, 0x8, 0x80 ;  /* 0x000000000080781c */ /* 0x000fc60003f0e170 */
[----:B------:R-:W2:Y:S04]  /*1d970*/  LDS R13, [R10+0x1000] ;  /* 0x001000000a0d7984 */ /* 0x000ea80000000800 */
[----:B------:R-:W3:Y:S04]  /*1d980*/  LDS R15, [R10+0x2000] ;  /* 0x002000000a0f7984 */ /* 0x000ee80000000800 */
[----:B------:R-:W4:Y:S04]  /*1d990*/  LDS R19, [R10+0x3000] ;  /* 0x003000000a137984 */ /* 0x000f280000000800 */
[----:B------:R-:W5:Y:S04]  /*1d9a0*/  LDS R23, [R10+0x4000] ;  /* 0x004000000a177984 */ /* 0x000f680000000800 */
[----:B------:R-:W5:Y:S01]  /*1d9b0*/  LDS R25, [R10+0x5000] ;  /* 0x005000000a197984 */ /* 0x000f620000000800 */
[----:B0-----:R-:W-:-:S03]  /*1d9c0*/  IMAD.WIDE R8, R9, 0x4, R6 ;  /* 0x0000000409087825 */ /* 0x001fc600078e0206 */
[----:B------:R-:W0:Y:S01]  /*1d9d0*/  LDS R27, [R10+0x6000] ;  /* 0x006000000a1b7984 */ /* 0x000e220000000800 */
[----:B------:R-:W-:-:S03]  /*1d9e0*/  IMAD.WIDE R6, R21, 0x4, R6 ;  /* 0x0000000415067825 */ /* 0x000fc600078e0206 */
[----:B------:R-:W0:Y:S04]  /*1d9f0*/  LDS R29, [R10+0x7000] ;  /* 0x007000000a1d7984 */ /* 0x000e280000000800 */
[----:B-1----:R1:W-:Y:S04]  /*1da00*/  STG.E.STRONG.SYS desc[UR8][R8.64], R11 ;  /* 0x0000000b08007986 */ /* 0x0023e8000c115908 */
[----:B--2---:R1:W-:Y:S04]  /*1da10*/  STG.E.STRONG.SYS desc[UR8][R8.64+0x1000], R13 ;  /* 0x0010000d08007986 */ /* 0x0043e8000c115908 */
[----:B---3--:R1:W-:Y:S04]  /*1da20*/  STG.E.STRONG.SYS desc[UR8][R8.64+0x2000], R15 ;  /* 0x0020000f08007986 */ /* 0x0083e8000c115908 */
[----:B----4-:R1:W-:Y:S04]  /*1da30*/  STG.E.STRONG.SYS desc[UR8][R8.64+0x3000], R19 ;  /* 0x0030001308007986 */ /* 0x0103e8000c115908 */
[----:B-----5:R1:W-:Y:S04]  /*1da40*/  STG.E.STRONG.SYS desc[UR8][R6.64], R23 ;  /* 0x0000001706007986 */ /* 0x0203e8000c115908 */
[----:B------:R1:W-:Y:S04]  /*1da50*/  STG.E.STRONG.SYS desc[UR8][R6.64+0x1000], R25 ;  /* 0x0010001906007986 */ /* 0x0003e8000c115908 */
[----:B0-----:R1:W-:Y:S04]  /*1da60*/  STG.E.STRONG.SYS desc[UR8][R6.64+0x2000], R27 ;  /* 0x0020001b06007986 */ /* 0x0013e8000c115908 */
[----:B------:R1:W-:Y:S02]  /*1da70*/  STG.E.STRONG.SYS desc[UR8][R6.64+0x3000], R29 ;  /* 0x0030001d06007986 */ /* 0x0003e4000c115908 */
.L_x_440:
[----:B------:R-:W-:Y:S05]  /*1da80*/  BSYNC.RECONVERGENT B1 ;  /* 0x0000000000017941 */ /* 0x000fea0003800200 */
.L_x_439:
[----:B------:R-:W-:-:S13]  /*1da90*/  ISETP.LT.OR P0, PT, R17, R4, P0 ;  /* 0x000000041100720c */ /* 0x000fda0000701670 */
[----:B------:R-:W-:Y:S05]  /*1daa0*/  @!P0 BRA `(.L_x_432) ;  /* 0x0000000000308947 */ /* 0x000fea0003800000 */
[----:B------:R-:W-:Y:S01]  /*1dab0*/  IMAD R20, R17, 0x4, R20 ;  /* 0x0000000411147824 */ /* 0x000fe200078e0214 */
[----:B-1----:R-:W0:Y:S01]  /*1dac0*/  LDC.64 R6, c[0x0][0x3a0] ;  /* 0x0000e800ff067b82 */ /* 0x002e220000000a00 */
[----:B--2---:R-:W-:-:S03]  /*1dad0*/  IADD3 R9, PT, PT, R16, R17, RZ ;  /* 0x0000001110097210 */ /* 0x004fc60007ffe0ff */
[----:B------:R-:W1:Y:S04]  /*1dae0*/  LDS R11, [R20] ;  /* 0x00000000140b7984 */ /* 0x000e680000000800 */
[----:B------:R-:W2:Y:S04]  /*1daf0*/  LDS R13, [R20+0x1000] ;  /* 0x00100000140d7984 */ /* 0x000ea80000000800 */
[----:B------:R-:W3:Y:S04]  /*1db00*/  LDS R15, [R20+0x2000] ;  /* 0x00200000140f7984 */ /* 0x000ee80000000800 */
[----:B------:R-:W4:Y:S01]  /*1db10*/  LDS R19, [R20+0x3000] ;  /* 0x0030000014137984 */ /* 0x000f220000000800 */
[----:B0-----:R-:W-:-:S05]  /*1db20*/  IMAD.WIDE R6, R9, 0x4, R6 ;  /* 0x0000000409067825 */ /* 0x001fca00078e0206 */
[----:B-1----:R0:W-:Y:S04]  /*1db30*/  STG.E.STRONG.SYS desc[UR8][R6.64], R11 ;  /* 0x0000000b06007986 */ /* 0x0021e8000c115908 */
[----:B--2---:R0:W-:Y:S04]  /*1db40*/  STG.E.STRONG.SYS desc[UR8][R6.64+0x1000], R13 ;  /* 0x0010000d06007986 */ /* 0x0041e8000c115908 */
[----:B---3--:R0:W-:Y:S04]  /*1db50*/  STG.E.STRONG.SYS desc[UR8][R6.64+0x2000], R15 ;  /* 0x0020000f06007986 */ /* 0x0081e8000c115908 */
[----:B----4-:R0:W-:Y:S02]  /*1db60*/  STG.E.STRONG.SYS desc[UR8][R6.64+0x3000], R19 ;  /* 0x0030001306007986 */ /* 0x0101e4000c115908 */
.L_x_432:
[----:B------:R-:W-:Y:S05]  /*1db70*/  BSYNC.RECONVERGENT B0 ;  /* 0x0000000000007941 */ /* 0x000fea0003800200 */
.L_x_431:
        /* <DEDUP_REMOVED lines=8> */
[----:B------:R-:W4:Y:S01]  /*1dc00*/  LDS R4, [R0+0xbfe0] ;  /* 0x00bfe00000047984 */ /* 0x000f220000000800 */
[----:B-12---:R-:W4:Y:S01]  /*1dc10*/  LDC R9, c[0x0][0x388] ;  /* 0x0000e200ff097b82 */ /* 0x006f220000000800 */
[----:B------:R-:W4:Y:S07]  /*1dc20*/  LDCU UR4, c[0x0][0x3b0] ;  /* 0x00007600ff0477ac */ /* 0x000f2e0008000800 */
[----:B0-----:R-:W0:Y:S01]  /*1dc30*/  LDC.64 R6, c[0x0][0x3b8] ;  /* 0x0000ee00ff067b82 */ /* 0x001e220000000a00 */
[----:B----4-:R-:W-:-:S04]  /*1dc40*/  IMAD R4, R4, UR4, R9 ;  /* 0x0000000404047c24 */ /* 0x010fc8000f8e0209 */
[----:B------:R-:W-:-:S04]  /*1dc50*/  VIADD R9, R4, 0x1 ;  /* 0x0000000104097836 */ /* 0x000fc80000000000 */
[----:B0-----:R-:W-:-:S05]  /*1dc60*/  IMAD.WIDE R6, R9, 0x4, R6 ;  /* 0x0000000409067825 */ /* 0x001fca00078e0206 */
[----:B------:R-:W2:Y:S02]  /*1dc70*/  LDG.E.STRONG.SYS R4, desc[UR8][R6.64] ;  /* 0x0000000806047981 */ /* 0x000ea4000c1f5900 */
[----:B--2---:R-:W-:-:S05]  /*1dc80*/  VIADD R9, R4, 0x1 ;  /* 0x0000000104097836 */ /* 0x004fca0000000000 */
[----:B------:R4:W-:Y:S02]  /*1dc90*/  STG.E.STRONG.SYS desc[UR8][R6.64], R9 ;  /* 0x0000000906007986 */ /* 0x0009e4000c115908 */
.L_x_442:
[----:B------:R-:W-:Y:S05]  /*1dca0*/  BSYNC.RECONVERGENT B0 ;  /* 0x0000000000007941 */ /* 0x000fea0003800200 */
.L_x_441:
[----:B------:R-:W-:Y:S06]  /*1dcb0*/  MEMBAR.SC.GPU ;  /* 0x0000000000007992 */ /* 0x000fec0000002000 */
[----:B------:R-:W-:-:S00]  /*1dcc0*/  ERRBAR ;  /* 0x00000000000079ab */ /* 0x000fc00000000000 */
[----:B------:R-:W-:Y:S06]  /*1dcd0*/  CGAERRBAR ;  /* 0x00000000000075ab */ /* 0x000fec0000000000 */
[----:B------:R-:W-:Y:S02]  /*1dce0*/  CCTL.IVALL ;  /* 0x00000000ff00798f */ /* 0x000fe40002000000 */
[----:B------:R-:W-:Y:S06]  /*1dcf0*/  BAR.SYNC.DEFER_BLOCKING 0x0 ;  /* 0x0000000000007b1d */ /* 0x000fec0000010000 */
[----:B01----:R-:W0:Y:S02]  /*1dd00*/  LDS R11, [R0+0xbfdc] ;  /* 0x00bfdc00000b7984 */ /* 0x003e240000000800 */
[----:B0-----:R-:W-:-:S13]  /*1dd10*/  ISETP.GE.AND P0, PT, R11, 0x3, PT ;  /* 0x000000030b00780c */ /* 0x001fda0003f06270 */
[----:B------:R-:W-:Y:S05]  /*1dd20*/  @!P0 BRA `(.L_x_443) ;  /* 0x0000003000f08947 */ /* 0x000fea0003800000 */
[----:B------:R-:W0:Y:S01]  /*1dd30*/  LDCU UR10, c[0x0][0x360] ;  /* 0x00006c00ff0a77ac */ /* 0x000e220008000800 */
[----:B------:R-:W-:-:S05]  /*1dd40*/  UMOV UR7, 0x1 ;  /* 0x0000000100077882 */ /* 0x000fca0000000000 */
.L_x_501:
[----:B-1----:R-:W1:Y:S01]  /*1dd50*/  S2UR UR5, SR_CgaCtaId ;  /* 0x00000000000579c3 */ /* 0x002e620000008800 */
[----:B------:R-:W-:Y:S01]  /*1dd60*/  UMOV UR4, 0x400 ;  /* 0x0000040000047882 */ /* 0x000fe20000000000 */
[----:B------:R-:W-:Y:S01]  /*1dd70*/  ISETP.NE.AND P0, PT, R5, RZ, PT ;  /* 0x000000ff0500720c */ /* 0x000fe20003f05270 */
[----:B------:R-:W-:Y:S01]  /*1dd80*/  BSSY B0, `(.L_x_444) ;  /* 0x0000013000007945 */ /* 0x000fe20003800000 */
[----:B------:R-:W-:-:S04]  /*1dd90*/  SHF.R.U32.HI R14, RZ, 0x5, R5 ;  /* 0x00000005ff0e7819 */ /* 0x000fc80000011605 */
[----:B------:R-:W5:Y:S01]  /*1dda0*/  LDC R3, c[0x0][0x3b4] ;  /* 0x0000ed00ff037b82 */ /* 0x000f620000000800 */
[----:B-1----:R-:W-:-:S09]  /*1ddb0*/  ULEA UR4, UR5, UR4, 0x18 ;  /* 0x0000000405047291 */ /* 0x002fd2000f8ec0ff */
[----:B------:R-:W5:Y:S02]  /*1ddc0*/  LDS R4, [UR4+0xbfc8] ;  /* 0x00bfc804ff047984 */ /* 0x000f640008000800 */
[----:B-----5:R-:W-:Y:S01]  /*1ddd0*/  IMAD R4, R4, UR7, R3 ;  /* 0x0000000704047c24 */ /* 0x020fe2000f8e0203 */
[----:B--2---:R-:W-:Y:S06]  /*1dde0*/  @P0 BRA `(.L_x_445) ;  /* 0x0000000000300947 */ /* 0x004fec0003800000 */
[----:B----4-:R-:W1:Y:S01]  /*1ddf0*/  LDS R6, [UR4+0xbfe0] ;  /* 0x00bfe004ff067984 */ /* 0x010e620008000800 */
[----:B------:R-:W1:Y:S01]  /*1de00*/  LDC R7, c[0x0][0x388] ;  /* 0x0000e200ff077b82 */ /* 0x000e620000000800 */
[----:B------:R-:W1:Y:S02]  /*1de10*/  LDCU UR5, c[0x0][0x3b0] ;  /* 0x00007600ff0577ac */ /* 0x000e640008000800 */
[----:B------:R-:W4:Y:S05]  /*1de20*/  LDS R0, [UR4+0xbfb8] ;  /* 0x00bfb804ff007984 */ /* 0x000f2a0008000800 */
[----:B------:R-:W5:Y:S01]  /*1de30*/  LDC.64 R2, c[0x0][0x3b8] ;  /* 0x0000ee00ff027b82 */ /* 0x000f620000000a00 */
[----:B-1----:R-:W-:Y:S01]  /*1de40*/  IMAD R7, R6, UR5, R7 ;  /* 0x0000000506077c24 */ /* 0x002fe2000f8e0207 */
[----:B----4-:R-:W-:-:S03]  /*1de50*/  VIADDMNMX R11, R0, UR7, R11, PT ;  /* 0x00000007000b7c46 */ /* 0x010fc6000b80010b */
[----:B-----5:R-:W-:-:S07]  /*1de60*/  IMAD.WIDE R2, R7, 0x4, R2 ;  /* 0x0000000407027825 */ /* 0x020fce00078e0202 */
.L_x_446:
[----:B------:R-:W4:Y:S01]  /*1de70*/  LDG.E.STRONG.SYS R0, desc[UR8][R2.64] ;  /* 0x0000000802007981 */ /* 0x000f22000c1f5900 */
[----:B------:R-:W-:Y:S05]  /*1de80*/  YIELD ;  /* 0x0000000000007946 */ /* 0x000fea0003800000 */
[----:B----4-:R-:W-:-:S13]  /*1de90*/  ISETP.GE.AND P0, PT, R0, R11, PT ;  /* 0x0000000b0000720c */ /* 0x010fda0003f06270 */
[----:B------:R-:W-:Y:S05]  /*1dea0*/  @!P0 BRA `(.L_x_446) ;  /* 0xfffffffc00f08947 */ /* 0x000fea000383ffff */
.L_x_445:
[----:B0-----:R-:W-:Y:S05]  /*1deb0*/  BSYNC B0 ;  /* 0x0000000000007941 */ /* 0x001fea0003800000 */
.L_x_444:
[----:B------:R-:W-:Y:S06]  /*1dec0*/  MEMBAR.SC.GPU ;  /* 0x0000000000007992 */ /* 0x000fec0000002000 */
[----:B------:R-:W-:-:S00]  /*1ded0*/  ERRBAR ;  /* 0x00000000000079ab */ /* 0x000fc00000000000 */
[----:B------:R-:W-:Y:S06]  /*1dee0*/  CGAERRBAR ;  /* 0x00000000000075ab */ /* 0x000fec0000000000 */
[----:B------:R-:W-:Y:S01]  /*1def0*/  CCTL.IVALL ;  /* 0x00000000ff00798f */ /* 0x000fe20002000000 */
[----:B------:R-:W-:Y:S05]  /*1df00*/  WARPSYNC.ALL ;  /* 0x0000000000007948 */ /* 0x000fea0003800000 */
[----:B------:R-:W-:Y:S06]  /*1df10*/  BAR.SYNC.DEFER_BLOCKING 0x0 ;  /* 0x0000000000007b1d */ /* 0x000fec0000010000 */
[----:B------:R-:W-:Y:S01]  /*1df20*/  BSSY.RECONVERGENT B1, `(.L_x_447) ;  /* 0x0000065000017945 */ /* 0x000fe20003800200 */
[----:B--2-4-:R-:W0:Y:S04]  /*1df30*/  LDS.128 R8, [UR4+0xbfc0] ;  /* 0x00bfc004ff087984 */ /* 0x014e280008000c00 */
[----:B------:R-:W1:Y:S01]  /*1df40*/  LDS R13, [UR4+0xbfbc] ;  /* 0x00bfbc04ff0d7984 */ /* 0x000e620008000800 */
[----:B0-----:R-:W-:-:S13]  /*1df50*/  ISETP.GE.AND P0, PT, R14, R11, PT ;  /* 0x0000000b0e00720c */ /* 0x001fda0003f06270 */
[----:B-1----:R-:W-:Y:S05]  /*1df60*/  @P0 BRA `(.L_x_448) ;  /* 0x0000000400800947 */ /* 0x002fea0003800000 */
[----:B---3--:R-:W0:Y:S01]  /*1df70*/  LDS R19, [UR4+0xbfd8] ;  /* 0x00bfd804ff137984 */ /* 0x008e220008000800 */
[--C-:B------:R-:W-:Y:S02]  /*1df80*/  IMAD.IADD R12, R14, 0x1, R13.reuse ;  /* 0x000000010e0c7824 */ /* 0x100fe400078e020d */
[----:B------:R-:W-:Y:S01]  /*1df90*/  IMAD.MOV.U32 R0, RZ, RZ, R14 ;  /* 0x000000ffff007224 */ /* 0x000fe200078e000e */
[----:B------:R-:W1:Y:S01]  /*1dfa0*/  LDS R15, [UR4+0xbfe8] ;  /* 0x00bfe804ff0f7984 */ /* 0x000e620008000800 */
[-C--:B------:R-:W-:Y:S02]  /*1dfb0*/  IMAD R12, R12, R8.reuse, R13 ;  /* 0x000000080c0c7224 */ /* 0x080fe400078e020d */
[----:B0-----:R-:W-:Y:S02]  /*1dfc0*/  IMAD R14, R14, R19, R4 ;  /* 0x000000130e0e7224 */ /* 0x001fe400078e0204 */
[----:B-1----:R-:W-:Y:S02]  /*1dfd0*/  IMAD R17, R15, R8, RZ ;  /* 0x000000080f117224 */ /* 0x002fe400078e02ff */
[----:B------:R-:W-:-:S07]  /*1dfe0*/  IMAD R19, R19, R15, RZ ;  /* 0x0000000f13137224 */ /* 0x000fce00078e02ff */
.L_x_456:
[----:B-1----:R-:W-:Y:S01]  /*1dff0*/  LOP3.LUT R21, R5, 0x1f, RZ, 0xc0, !PT ;  /* 0x0000001f05157812 */ /* 0x002fe200078ec0ff */
[----:B------:R-:W-:Y:S03]  /*1e000*/  BSSY.RECONVERGENT B0, `(.L_x_449) ;  /* 0x0000051000007945 */ /* 0x000fe60003800200 */
[----:B------:R-:W-:-:S13]  /*1e010*/  ISETP.GE.AND P0, PT, R21, R10, PT ;  /* 0x0000000a1500720c */ /* 0x000fda0003f06270 */
[----:B0-2---:R-:W-:Y:S05]  /*1e020*/  @P0 BRA `(.L_x_450) ;  /* 0x0000000400380947 */ /* 0x005fea0003800000 */
[----:B------:R-:W-:Y:S01]  /*1e030*/  IADD3 R2, PT, PT, R10, -R21, RZ ;  /* 0x800000150a027210 */ /* 0x000fe20007ffe0ff */
[----:B------:R-:W-:Y:S01]  /*1e040*/  BSSY.RECONVERGENT B2, `(.L_x_451) ;  /* 0x0000028000027945 */ /* 0x000fe20003800200 */
[----:B------:R-:W-:Y:S02]  /*1e050*/  PLOP3.LUT P0, PT, PT, PT, PT, 0x80, 0x8 ;  /* 0x000000000008781c */ /* 0x000fe40003f0f070 */
        /* <DEDUP_REMOVED lines=8> */
.L_x_453:
        /* <DEDUP_REMOVED lines=12> */
[----:B------:R-:W-:-:S03]  /*1e1a0*/  IMAD.IADD R29, R27, 0x1, R14 ;  /* 0x000000011b1d7824 */ /* 0x000fc600078e020e */
[----:B------:R-:W-:Y:S01]  /*1e1b0*/  LEA R25, R25, R18, 0x2 ;  /* 0x0000001219197211 */ /* 0x000fe200078e10ff */
[----:B------:R-:W-:-:S04]  /*1e1c0*/  IMAD.WIDE R6, R29, 0x4, R2 ;  /* 0x000000041d067825 */ /* 0x000fc800078e0202 */
[----:B--2---:R2:W-:Y:S04]  /*1e1d0*/  STS [R25], R22 ;  /* 0x0000001619007388 */ /* 0x0045e80000000800 */
[----:B------:R-:W3:Y:S01]  /*1e1e0*/  LDG.E.STRONG.SYS R6, desc[UR8][R6.64] ;  /* 0x0000000806067981 */ /* 0x000ee2000c1f5900 */
[----:B------:R-:W-:Y:S02]  /*1e1f0*/  VIADD R29, R21, 0x60 ;  /* 0x00000060151d7836 */ /* 0x000fe40000000000 */
[----:B------:R-:W-:Y:S02]  /*1e200*/  IMAD.IADD R27, R27, 0x1, R12 ;  /* 0x000000011b1b7824 */ /* 0x000fe400078e020c */
[----:B0-----:R-:W-:Y:S02]  /*1e210*/  IMAD.IADD R23, R29, 0x1, R14 ;  /* 0x000000011d177824 */ /* 0x001fe400078e020e */
[----:B------:R-:W-:-:S02]  /*1e220*/  IMAD R27, R27, 0x4, R18 ;  /* 0x000000041b1b7824 */ /* 0x000fc400078e0212 */
[----:B------:R-:W-:-:S03]  /*1e230*/  IMAD.WIDE R8, R23, 0x4, R2 ;  /* 0x0000000417087825 */ /* 0x000fc600078e0202 */
[----:B---3--:R2:W-:Y:S04]  /*1e240*/  STS [R27], R6 ;  /* 0x000000061b007388 */ /* 0x0085e80000000800 */
[----:B------:R-:W3:Y:S01]  /*1e250*/  LDG.E.STRONG.SYS R8, desc[UR8][R8.64] ;  /* 0x0000000808087981 */ /* 0x000ee2000c1f5900 */
[----:B------:R-:W-:Y:S01]  /*1e260*/  IADD3 R29, PT, PT, R29, R12, RZ ;  /* 0x0000000c1d1d7210 */ /* 0x000fe20007ffe0ff */
[----:B------:R-:W-:-:S04]  /*1e270*/  VIADD R21, R21, 0x80 ;  /* 0x0000008015157836 */ /* 0x000fc80000000000 */
[----:B------:R-:W-:Y:S01]  /*1e280*/  IMAD R29, R29, 0x4, R18 ;  /* 0x000000041d1d7824 */ /* 0x000fe200078e0212 */
[----:B------:R-:W-:-:S04]  /*1e290*/  ISETP.GE.AND P1, PT, R21, R16, PT ;  /* 0x000000101500720c */ /* 0x000fc80003f26270 */
[----:B---3--:R2:W-:Y:S09]  /*1e2a0*/  STS [R29], R8 ;  /* 0x000000081d007388 */ /* 0x0085f20000000800 */
[----:B------:R-:W-:Y:S05]  /*1e2b0*/  @!P1 BRA `(.L_x_453) ;  /* 0xfffffffc00889947 */ /* 0x000fea000383ffff */
.L_x_452:
[----:B------:R-:W-:Y:S05]  /*1e2c0*/  BSYNC.RECONVERGENT B2 ;  /* 0x0000000000027941 */ /* 0x000fea0003800200 */
.L_x_451:
        /* <DEDUP_REMOVED lines=9> */
[C---:B------:R-:W-:Y:S01]  /*1e360*/  IADD3 R23, PT, PT, R21.reuse, 0x20, RZ ;  /* 0x0000002015177810 */ /* 0x040fe20007ffe0ff */
[----:B------:R-:W-:Y:S01]  /*1e370*/  UMOV UR5, 0x400 ;  /* 0x0000040000057882 */ /* 0x000fe20000000000 */
[----:B------:R-:W-:-:S03]  /*1e380*/  IMAD.IADD R8, R21, 0x1, R12 ;  /* 0x0000000115087824 */ /* 0x000fc600078e020c */
[----:B------:R-:W-:-:S04]  /*1e390*/  IMAD.IADD R25, R23, 0x1, R14 ;  /* 0x0000000117197824 */ /* 0x000fc800078e020e */
[----:B------:R-:W-:Y:S01]  /*1e3a0*/  IMAD.WIDE R2, R25, 0x4, R2 ;  /* 0x0000000419027825 */ /* 0x000fe200078e0202 */
[----:B0-----:R-:W-:-:S06]  /*1e3b0*/  ULEA UR5, UR6, UR5, 0x18 ;  /* 0x0000000506057291 */ /* 0x001fcc000f8ec0ff */
[----:B------:R-:W-:-:S05]  /*1e3c0*/  LEA R9, R8, UR5, 0x2 ;  /* 0x0000000508097c11 */ /* 0x000fca000f8e10ff */
[----:B--2---:R0:W-:Y:S04]  /*1e3d0*/  STS [R9], R6 ;  /* 0x0000000609007388 */ /* 0x0041e80000000800 */
[----:B------:R-:W2:Y:S01]  /*1e3e0*/  LDG.E.STRONG.SYS R2, desc[UR8][R2.64] ;  /* 0x0000000802027981 */ /* 0x000ea2000c1f5900 */
[----:B------:R-:W-:Y:S01]  /*1e3f0*/  IMAD.IADD R23, R23, 0x1, R12 ;  /* 0x0000000117177824 */ /* 0x000fe200078e020c */
[----:B------:R-:W-:Y:S01]  /*1e400*/  PLOP3.LUT P0, PT, PT, PT, PT, 0x8, 0x80 ;  /* 0x000000000080781c */ /* 0x000fe20003f0e170 */
[----:B------:R-:W-:-:S03]  /*1e410*/  VIADD R21, R21, 0x40 ;  /* 0x0000004015157836 */ /* 0x000fc60000000000 */
[----:B------:R-:W-:-:S05]  /*1e420*/  LEA R23, R23, UR5, 0x2 ;  /* 0x0000000517177c11 */ /* 0x000fca000f8e10ff */
[----:B--2---:R0:W-:Y:S04]  /*1e430*/  STS [R23], R2 ;  /* 0x0000000217007388 */ /* 0x0041e80000000800 */
.L_x_455:
[----:B------:R-:W-:Y:S05]  /*1e440*/  BSYNC.RECONVERGENT B2 ;  /* 0x0000000000027941 */ /* 0x000fea0003800200 */
.L_x_454:
[----:B------:R-:W-:-:S13]  /*1e450*/  ISETP.LT.OR P0, PT, R21, R10, P0 ;  /* 0x0000000a1500720c */ /* 0x000fda0000701670 */
[----:B------:R-:W-:Y:S05]  /*1e460*/  @!P0 BRA `(.L_x_450) ;  /* 0x0000000000288947 */ /* 0x000fea0003800000 */
[----:B0-----:R-:W0:Y:S01]  /*1e470*/  LDC.64 R2, c[0x0][0x380] ;  /* 0x0000e000ff027b82 */ /* 0x001e220000000a00 */
[----:B------:R-:W-:-:S05]  /*1e480*/  IADD3 R7, PT, PT, R21, R14, RZ ;  /* 0x0000000e15077210 */ /* 0x000fca0007ffe0ff */
        /* <DEDUP_REMOVED lines=8> */
.L_x_450:
[----:B------:R-:W-:Y:S05]  /*1e510*/  BSYNC.RECONVERGENT B0 ;  /* 0x0000000000007941 */ /* 0x000fea0003800200 */
.L_x_449:
[----:B------:R-:W-:Y:S02]  /*1e520*/  IMAD.IADD R0, R15, 0x1, R0 ;  /* 0x000000010f007824 */ /* 0x000fe400078e0200 */
[----:B------:R-:W-:Y:S02]  /*1e530*/  IMAD.IADD R12, R17, 0x1, R12 ;  /* 0x00000001110c7824 */ /* 0x000fe400078e020c */
[----:B------:R-:W-:Y:S01]  /*1e540*/  IMAD.IADD R14, R19, 0x1, R14 ;  /* 0x00000001130e7824 */ /* 0x000fe200078e020e */
[----:B------:R-:W-:-:S13]  /*1e550*/  ISETP.GE.AND P0, PT, R0, R11, PT ;  /* 0x0000000b0000720c */ /* 0x000fda0003f06270 */
[----:B------:R-:W-:Y:S05]  /*1e560*/  @!P0 BRA `(.L_x_456) ;  /* 0xfffffff800a08947 */ /* 0x000fea000383ffff */
.L_x_448:
[----:B------:R-:W-:Y:S05]  /*1e570*/  BSYNC.RECONVERGENT B1 ;  /* 0x0000000000017941 */ /* 0x000fea0003800200 */
.L_x_447:
[----:B------:R-:W2:Y:S01]  /*1e580*/  S2R R3, SR_CgaCtaId ;  /* 0x0000000000037919 */ /* 0x000ea20000008800 */
[----:B------:R-:W-:Y:S01]  /*1e590*/  MOV R0, 0x400 ;  /* 0x0000040000007802 */ /* 0x000fe20000000f00 */
[----:B------:R-:W4:Y:S01]  /*1e5a0*/  LDCU UR5, c[0x0][0x3ac] ;  /* 0x00007580ff0577ac */ /* 0x000f220008000800 */
[----:B0-----:R-:W0:Y:S01]  /*1e5b0*/  LDC R9, c[0x0][0x398] ;  /* 0x0000e600ff097b82 */ /* 0x001e220000000800 */
[----:B------:R-:W-:Y:S01]  /*1e5c0*/  BSSY.RECONVERGENT B0, `(.L_x_457) ;  /* 0x0000046000007945 */ /* 0x000fe20003800200 */
[----:B----4-:R-:W-:-:S04]  /*1e5d0*/  IMAD R10, R10, UR5, RZ ;  /* 0x000000050a0a7c24 */ /* 0x010fc8000f8e02ff */
[----:B------:R-:W-:-:S05]  /*1e5e0*/  IMAD R7, R13, R10, RZ ;  /* 0x0000000a0d077224 */ /* 0x000fca00078e02ff */
[----:B------:R-:W-:Y:S02]  /*1e5f0*/  ISETP.GE.AND P0, PT, R5, R7, PT ;  /* 0x000000070500720c */ /* 0x000fe40003f06270 */
[----:B--2---:R-:W-:-:S05]  /*1e600*/  LEA R6, R3, R0, 0x18 ;  /* 0x0000000003067211 */ /* 0x004fca00078ec0ff */
[----:B-1----:R-:W0:Y:S02]  /*1e610*/  LDS R2, [R6+0xbfdc] ;  /* 0x00bfdc0006027984 */ /* 0x002e240000000800 */
[----:B0-----:R-:W-:-:S04]  /*1e620*/  IMAD R2, R2, R9, UR7 ;  /* 0x0000000702027e24 */ /* 0x001fc8000f8e0209 */
[----:B------:R-:W-:Y:S05]  /*1e630*/  @P0 BRA `(.L_x_458) ;  /* 0x0000000000f80947 */ /* 0x000fea0003800000 */
[----:B------:R-:W-:Y:S01]  /*1e640*/  IADD3 R8, PT, PT, R7, -R5, RZ ;  /* 0x8000000507087210 */ /* 0x000fe20007ffe0ff */
[----:B------:R-:W-:Y:S01]  /*1e650*/  BSSY.RECONVERGENT B1, `(.L_x_459) ;  /* 0x000001f000017945 */ /* 0x000fe20003800200 */
[----:B---3--:R-:W-:Y:S01]  /*1e660*/  IMAD R17, R2, R7, RZ ;  /* 0x0000000702117224 */ /* 0x008fe200078e02ff */
[----:B------:R-:W-:Y:S01]  /*1e670*/  PLOP3.LUT P0, PT, PT, PT, PT, 0x80, 0x8 ;  /* 0x000000000008781c */ /* 0x000fe20003f0f070 */
[----:B------:R-:W-:Y:S01]  /*1e680*/  IMAD.MOV.U32 R2, RZ, RZ, R5 ;  /* 0x000000ffff027224 */ /* 0x000fe200078e0005 */
[----:B------:R-:W-:-:S13]  /*1e690*/  ISETP.GT.AND P1, PT, R8, 0xc00, PT ;  /* 0x00000c000800780c */ /* 0x000fda0003f24270 */
[----:B------:R-:W-:Y:S05]  /*1e6a0*/  @!P1 BRA `(.L_x_460) ;  /* 0x0000000000649947 */ /* 0x000fea0003800000 */
[----:B------:R-:W0:Y:S01]  /*1e6b0*/  LDC.64 R8, c[0x0][0x3a0] ;  /* 0x0000e800ff087b82 */ /* 0x000e220000000a00 */
[----:B------:R-:W-:Y:S01]  /*1e6c0*/  VIADD R10, R0, 0xa338 ;  /* 0x0000a338000a7836 */ /* 0x000fe20000000000 */
[----:B------:R-:W-:Y:S01]  /*1e6d0*/  PLOP3.LUT P0, PT, PT, PT, PT, 0x8, 0x80 ;  /* 0x000000000080781c */ /* 0x000fe20003f0e170 */
[----:B------:R-:W-:-:S03]  /*1e6e0*/  VIADD R21, R7, 0xfffff400 ;  /* 0xfffff40007157836 */ /* 0x000fc60000000000 */
[----:B------:R-:W-:-:S09]  /*1e6f0*/  LEA R25, R3, R10, 0x18 ;  /* 0x0000000a03197211 */ /* 0x000fd200078ec0ff */
.L_x_461:
[C-C-:B------:R-:W-:Y:S01]  /*1e700*/  IMAD.IADD R19, R17.reuse, 0x1, R2.reuse ;  /* 0x0000000111137824 */ /* 0x140fe200078e0202 */
        /* <DEDUP_REMOVED lines=11> */
[C---:B------:R-:W-:Y:S01]  /*1e7c0*/  LEA R23, R2.reuse, R25, 0x2 ;  /* 0x0000001902177211 */ /* 0x040fe200078e10ff */
[----:B------:R-:W-:-:S05]  /*1e7d0*/  VIADD R2, R2, 0x1000 ;  /* 0x0000100002027836 */ /* 0x000fca0000000000 */
[----:B------:R-:W-:Y:S01]  /*1e7e0*/  ISETP.GE.AND P1, PT, R2, R21, PT ;  /* 0x000000150200720c */ /* 0x000fe20003f26270 */
[----:B--2---:R1:W-:Y:S04]  /*1e7f0*/  STS [R23], R18 ;  /* 0x0000001217007388 */ /* 0x0043e80000000800 */
[----:B---3--:R1:W-:Y:S04]  /*1e800*/  STS [R23+0x1000], R14 ;  /* 0x0010000e17007388 */ /* 0x0083e80000000800 */
[----:B----4-:R1:W-:Y:S04]  /*1e810*/  STS [R23+0x2000], R10 ;  /* 0x0020000a17007388 */ /* 0x0103e80000000800 */
[----:B-----5:R1:W-:Y:S01]  /*1e820*/  STS [R23+0x3000], R12 ;  /* 0x0030000c17007388 */ /* 0x0203e20000000800 */
[----:B------:R-:W-:Y:S05]  /*1e830*/  @!P1 BRA `(.L_x_461) ;  /* 0xfffffffc00b09947 */ /* 0x000fea000383ffff */
.L_x_460:
[----:B------:R-:W-:Y:S05]  /*1e840*/  BSYNC.RECONVERGENT B1 ;  /* 0x0000000000017941 */ /* 0x000fea0003800200 */
.L_x_459:
        /* <DEDUP_REMOVED lines=11> */
[----:B------:R-:W-:Y:S01]  /*1e900*/  VIADD R12, R0, 0xa338 ;  /* 0x0000a338000c7836 */ /* 0x000fe20000000000 */
[----:B------:R-:W-:-:S04]  /*1e910*/  PLOP3.LUT P0, PT, PT, PT, PT, 0x8, 0x80 ;  /* 0x000000000080781c */ /* 0x000fc80003f0e170 */
[----:B------:R-:W-:-:S04]  /*1e920*/  LEA R13, R3, R12, 0x18 ;  /* 0x0000000c030d7211 */ /* 0x000fc800078ec0ff */
[C---:B------:R-:W-:Y:S01]  /*1e930*/  LEA R13, R2.reuse, R13, 0x2 ;  /* 0x0000000d020d7211 */ /* 0x040fe200078e10ff */
[----:B------:R-:W-:-:S04]  /*1e940*/  VIADD R2, R2, 0x800 ;  /* 0x0000080002027836 */ /* 0x000fc80000000000 */
[----:B--2---:R0:W-:Y:S04]  /*1e950*/  STS [R13], R8 ;  /* 0x000000080d007388 */ /* 0x0041e80000000800 */
[----:B---3--:R0:W-:Y:S02]  /*1e960*/  STS [R13+0x1000], R10 ;  /* 0x0010000a0d007388 */ /* 0x0081e40000000800 */
.L_x_463:
[----:B------:R-:W-:Y:S05]  /*1e970*/  BSYNC.RECONVERGENT B1 ;  /* 0x0000000000017941 */ /* 0x000fea0003800200 */
.L_x_462:
[----:B------:R-:W-:-:S13]  /*1e980*/  ISETP.LT.OR P0, PT, R2, R7, P0 ;  /* 0x000000070200720c */ /* 0x000fda0000701670 */
[----:B------:R-:W-:Y:S05]  /*1e990*/  @!P0 BRA `(.L_x_458) ;  /* 0x0000000000208947 */ /* 0x000fea0003800000 */
[----:B0-----:R-:W0:Y:S01]  /*1e9a0*/  LDC.64 R8, c[0x0][0x3a0] ;  /* 0x0000e800ff087b82 */ /* 0x001e220000000a00 */
[----:B------:R-:W-:-:S04]  /*1e9b0*/  IMAD.IADD R17, R17, 0x1, R2 ;  /* 0x0000000111117824 */ /* 0x000fc800078e0202 */
[----:B0-----:R-:W-:-:S06]  /*1e9c0*/  IMAD.WIDE R8, R17, 0x4, R8 ;  /* 0x0000000411087825 */ /* 0x001fcc00078e0208 */
[----:B------:R-:W2:Y:S01]  /*1e9d0*/  LDG.E.STRONG.SYS R8, desc[UR8][R8.64] ;  /* 0x0000000808087981 */ /* 0x000ea2000c1f5900 */
[----:B------:R-:W-:-:S05]  /*1e9e0*/  VIADD R0, R0, 0xa338 ;  /* 0x0000a33800007836 */ /* 0x000fca0000000000 */
[----:B------:R-:W-:-:S05]  /*1e9f0*/  LEA R3, R3, R0, 0x18 ;  /* 0x0000000003037211 */ /* 0x000fca00078ec0ff */
[----:B------:R-:W-:-:S05]  /*1ea00*/  IMAD R3, R2, 0x4, R3 ;  /* 0x0000000402037824 */ /* 0x000fca00078e0203 */
[----:B--2---:R2:W-:Y:S02]  /*1ea10*/  STS [R3], R8 ;  /* 0x0000000803007388 */ /* 0x0045e40000000800 */
.L_x_458:
[----:B------:R-:W-:Y:S05]  /*1ea20*/  BSYNC.RECONVERGENT B0 ;  /* 0x0000000000007941 */ /* 0x000fea0003800200 */
.L_x_457:
        /* <DEDUP_REMOVED lines=8> */
.L_x_488:
[----:B------:R-:W4:Y:S01]  /*1eab0*/  S2R R15, SR_CgaCtaId ;  /* 0x00000000000f7919 */ /* 0x000f220000008800 */
[----:B0-2---:R-:W-:Y:S01]  /*1eac0*/  MOV R8, 0x400 ;  /* 0x0000040000087802 */ /* 0x005fe20000000f00 */
[----:B------:R-:W-:Y:S01]  /*1ead0*/  BSSY.RECONVERGENT B0, `(.L_x_465) ;  /* 0x0000036000007945 */ /* 0x000fe20003800200 */
[----:B------:R-:W-:Y:S01]  /*1eae0*/  MOV R13, 0x400 ;  /* 0x00000400000d7802 */ /* 0x000fe20000000f00 */
[----:B-1----:R-:W0:Y:S01]  /*1eaf0*/  S2R R12, SR_CgaCtaId ;  /* 0x00000000000c7919 */ /* 0x002e220000008800 */
[----:B----4-:R-:W-:Y:S02]  /*1eb00*/  LEA R2, R15, R8, 0x18 ;  /* 0x000000080f027211 */ /* 0x010fe400078ec0ff */
[----:B0-----:R-:W-:-:S03]  /*1eb10*/  LEA R14, R12, R13, 0x18 ;  /* 0x0000000d0c0e7211 */ /* 0x001fc600078ec0ff */
[----:B------:R-:W-:Y:S04]  /*1eb20*/  LDS R3, [R2+0xbfc8] ;  /* 0x00bfc80002037984 */ /* 0x000fe80000000800 */
[----:B------:R-:W0:Y:S02]  /*1eb30*/  LDS R0, [R2+0xbfbc] ;  /* 0x00bfbc0002007984 */ /* 0x000e240000000800 */
[----:B0-----:R-:W-:-:S05]  /*1eb40*/  IMAD R6, R3, R0, RZ ;  /* 0x0000000003067224 */ /* 0x001fca00078e02ff */
[----:B------:R-:W-:-:S13]  /*1eb50*/  ISETP.GE.AND P0, PT, R5, R6, PT ;  /* 0x000000060500720c */ /* 0x000fda0003f06270 */
[----:B------:R-:W-:Y:S05]  /*1eb60*/  @P0 BRA `(.L_x_466) ;  /* 0x0000000000b00947 */ /* 0x000fea0003800000 */
[----:B------:R-:W-:Y:S01]  /*1eb70*/  IABS R7, R3 ;  /* 0x0000000300077213 */ /* 0x000fe20000000000 */
[----:B------:R0:W1:Y:S01]  /*1eb80*/  LDS R9, [R2+0xbfc0] ;  /* 0x00bfc00002097984 */ /* 0x0000620000000800 */
[----:B------:R-:W-:Y:S01]  /*1eb90*/  VIADD R8, R8, 0xa338 ;  /* 0x0000a33808087836 */ /* 0x000fe20000000000 */
[----:B------:R-:W-:Y:S01]  /*1eba0*/  ISETP.NE.AND P1, PT, R3, RZ, PT ;  /* 0x000000ff0300720c */ /* 0x000fe20003f25270 */
[----:B------:R-:W2:Y:S03]  /*1ebb0*/  I2F.RP R16, R7 ;  /* 0x0000000700107306 */ /* 0x000ea60000209400 */
[----:B------:R-:W-:Y:S01]  /*1ebc0*/  LEA R8, R15, R8, 0x18 ;  /* 0x000000080f087211 */ /* 0x000fe200078ec0ff */
[----:B------:R-:W-:-:S04]  /*1ebd0*/  IMAD R15, R3, UR4, RZ ;  /* 0x00000004030f7c24 */ /* 0x000fc8000f8e02ff */
[----:B------:R-:W-:Y:S01]  /*1ebe0*/  IMAD R15, R0, R15, RZ ;  /* 0x0000000f000f7224 */ /* 0x000fe200078e02ff */
[----:B--2---:R-:W2:Y:S02]  /*1ebf0*/  MUFU.RCP R16, R16 ;  /* 0x0000001000107308 */ /* 0x004ea40000001000 */
[----:B--2---:R-:W-:Y:S01]  /*1ec00*/  IADD3 R11, PT, PT, R16, 0xffffffe, RZ ;  /* 0x0ffffffe100b7810 */ /* 0x004fe20007ffe0ff */
[----:B------:R-:W-:-:S05]  /*1ec10*/  IMAD.MOV.U32 R16, RZ, RZ, R5 ;  /* 0x000000ffff107224 */ /* 0x000fca00078e0005 */
[----:B------:R-:W2:Y:S02]  /*1ec20*/  F2I.FTZ.U32.TRUNC.NTZ R11, R11 ;  /* 0x0000000b000b7305 */ /* 0x000ea4000021f000 */
[----:B--2---:R-:W-:-:S04]  /*1ec30*/  IMAD.MOV R10, RZ, RZ, -R11 ;  /* 0x000000ffff0a7224 */ /* 0x004fc800078e0a0b */
[----:B---3--:R-:W-:Y:S02]  /*1ec40*/  IMAD R17, R10, R7, RZ ;  /* 0x000000070a117224 */ /* 0x008fe400078e02ff */
[----:B------:R-:W-:-:S04]  /*1ec50*/  IMAD.MOV.U32 R10, RZ, RZ, RZ ;  /* 0x000000ffff0a7224 */ /* 0x000fc800078e00ff */
[----:B------:R-:W-:Y:S01]  /*1ec60*/  IMAD.HI.U32 R10, R11, R17, R10 ;  /* 0x000000110b0a7227 */ /* 0x000fe200078e000a */
[----:B01----:R-:W-:-:S07]  /*1ec70*/  LOP3.LUT R11, RZ, R3, RZ, 0x33, !PT ;  /* 0x00000003ff0b7212 */ /* 0x003fce00078e33ff */
.L_x_467:
[----:B------:R-:W-:Y:S02]  /*1ec80*/  IABS R17, R3 ;  /* 0x0000000300117213 */ /* 0x000fe40000000000 */
[----:B0-----:R-:W-:Y:S02]  /*1ec90*/  IABS R18, R16 ;  /* 0x0000001000127213 */ /* 0x001fe40000000000 */
[----:B------:R-:W-:-:S03]  /*1eca0*/  IADD3 R19, PT, PT, RZ, -R17, RZ ;  /* 0x80000011ff137210 */ /* 0x000fc60007ffe0ff */
[----:B------:R-:W-:-:S04]  /*1ecb0*/  IMAD.HI.U32 R17, R10, R18, RZ ;  /* 0x000000120a117227 */ /* 0x000fc800078e00ff */
[----:B------:R-:W-:Y:S01]  /*1ecc0*/  IMAD R18, R17, R19, R18 ;  /* 0x0000001311127224 */ /* 0x000fe200078e0212 */
[----:B------:R-:W-:-:S04]  /*1ecd0*/  IABS R19, R3 ;  /* 0x0000000300137213 */ /* 0x000fc80000000000 */
[----:B------:R-:W-:-:S13]  /*1ece0*/  ISETP.GT.U32.AND P2, PT, R7, R18, PT ;  /* 0x000000120700720c */ /* 0x000fda0003f44070 */
[----:B------:R-:W-:Y:S02]  /*1ecf0*/  @!P2 IMAD.IADD R18, R18, 0x1, -R19 ;  /* 0x000000011212a824 */ /* 0x000fe400078e0a13 */
[----:B------:R-:W-:Y:S02]  /*1ed00*/  IMAD.IADD R19, R15, 0x1, R16 ;  /* 0x000000010f137824 */ /* 0x000fe400078e0210 */
[----:B------:R-:W-:Y:S01]  /*1ed10*/  @!P2 VIADD R17, R17, 0x1 ;  /* 0x000000011111a836 */ /* 0x000fe20000000000 */
[----:B------:R-:W-:Y:S01]  /*1ed20*/  ISETP.GE.U32.AND P0, PT, R18, R7, PT ;  /* 0x000000071200720c */ /* 0x000fe20003f06070 */
[----:B------:R-:W-:Y:S01]  /*1ed30*/  IMAD R19, R19, 0x4, R8 ;  /* 0x0000000413137824 */ /* 0x000fe200078e0208 */
[----:B------:R-:W-:-:S04]  /*1ed40*/  LOP3.LUT R18, R16, R3, RZ, 0x3c, !PT ;  /* 0x0000000310127212 */ /* 0x000fc800078e3cff */
[----:B------:R-:W-:Y:S01]  /*1ed50*/  ISETP.GE.AND P3, PT, R18, RZ, PT ;  /* 0x000000ff1200720c */ /* 0x000fe20003f66270 */
[----:B------:R-:W0:Y:S06]  /*1ed60*/  LDS R19, [R19] ;  /* 0x0000000013137984 */ /* 0x000e2c0000000800 */
[----:B------:R-:W-:-:S06]  /*1ed70*/  @P0 IADD3 R17, PT, PT, R17, 0x1, RZ ;  /* 0x0000000111110810 */ /* 0x000fcc0007ffe0ff */
[----:B------:R-:W-:-:S05]  /*1ed80*/  @!P3 IMAD.MOV R17, RZ, RZ, -R17 ;  /* 0x000000ffff11b224 */ /* 0x000fca00078e0a11 */
[----:B------:R-:W-:-:S05]  /*1ed90*/  SEL R17, R11, R17, !P1 ;  /* 0x000000110b117207 */ /* 0x000fca0004800000 */
[----:B------:R-:W-:Y:S02]  /*1eda0*/  IMAD.MOV R18, RZ, RZ, -R17 ;  /* 0x000000ffff127224 */ /* 0x000fe400078e0a11 */
[----:B------:R-:W-:Y:S02]  /*1edb0*/  IMAD R17, R17, R9, R0 ;  /* 0x0000000911117224 */ /* 0x000fe400078e0200 */
[----:B------:R-:W-:Y:S01]  /*1edc0*/  IMAD R18, R3, R18, R16 ;  /* 0x0000001203127224 */ /* 0x000fe200078e0210 */
[----:B------:R-:W-:-:S03]  /*1edd0*/  IADD3 R16, PT, PT, R16, 0x400, RZ ;  /* 0x0000040010107810 */ /* 0x000fc60007ffe0ff */
[----:B------:R-:W-:Y:S01]  /*1ede0*/  IMAD.IADD R17, R17, 0x1, R18 ;  /* 0x0000000111117824 */ /* 0x000fe200078e0212 */
[----:B------:R-:W-:-:S03]  /*1edf0*/  ISETP.GE.AND P0, PT, R16, R6, PT ;  /* 0x000000061000720c */ /* 0x000fc60003f06270 */
[----:B------:R-:W-:-:S05]  /*1ee00*/  IMAD R18, R17, 0x4, R2 ;  /* 0x0000000411127824 */ /* 0x000fca00078e0202 */
[----:B0-----:R0:W-:Y:S05]  /*1ee10*/  STS [R18], R19 ;  /* 0x0000001312007388 */ /* 0x0011ea0000000800 */
[----:B------:R-:W-:Y:S05]  /*1ee20*/  @!P0 BRA `(.L_x_467) ;  /* 0xfffffffc00948947 */ /* 0x000fea000383ffff */
.L_x_466:
[----:B------:R-:W-:Y:S05]  /*1ee30*/  BSYNC.RECONVERGENT B0 ;  /* 0x0000000000007941 */ /* 0x000fea0003800200 */
.L_x_465:
[----:B------:R-:W1:Y:S01]  /*1ee40*/  LDS R3, [R14+0xbfcc] ;  /* 0x00bfcc000e037984 */ /* 0x000e620000000800 */
[----:B------:R-:W-:Y:S01]  /*1ee50*/  BSSY.RECONVERGENT B0, `(.L_x_468) ;  /* 0x0000022000007945 */ /* 0x000fe20003800200 */
        /* <DEDUP_REMOVED lines=8> */
[----:B-1----:R-:W1:Y:S02]  /*1eee0*/  MUFU.RCP R7, R7 ;  /* 0x0000000700077308 */ /* 0x002e640000001000 */
[----:B-1----:R-:W-:Y:S02]  /*1eef0*/  VIADD R2, R7, 0xffffffe ;  /* 0x0ffffffe07027836 */ /* 0x002fe40000000000 */
[----:B------:R-:W-:-:S04]  /*1ef00*/  VIADD R7, R13, 0x6120 ;  /* 0x000061200d077836 */ /* 0x000fc80000000000 */
[----:B------:R1:W2:Y:S01]  /*1ef10*/  F2I.FTZ.U32.TRUNC.NTZ R3, R2 ;  /* 0x0000000200037305 */ /* 0x0002a2000021f000 */
[----:B------:R-:W-:-:S05]  /*1ef20*/  LEA R7, R12, R7, 0x18 ;  /* 0x000000070c077211 */ /* 0x000fca00078ec0ff */
[----:B------:R-:W-:Y:S02]  /*1ef30*/  IMAD R6, R6, 0x4, R7 ;  /* 0x0000000406067824 */ /* 0x000fe400078e0207 */
[----:B-1----:R-:W-:-:S04]  /*1ef40*/  IMAD.MOV.U32 R2, RZ, RZ, RZ ;  /* 0x000000ffff027224 */ /* 0x002fc800078e00ff */
[----:B------:R-:W-:Y:S01]  /*1ef50*/  LDS R6, [R6] ;  /* 0x0000000006067984 */ /* 0x000fe20000000800 */
[----:B--2---:R-:W-:-:S04]  /*1ef60*/  IMAD R9, R9, R3, RZ ;  /* 0x0000000309097224 */ /* 0x004fc800078e02ff */
[----:B------:R-:W-:Y:S02]  /*1ef70*/  IMAD.HI.U32 R8, R3, R9, R2 ;  /* 0x0000000903087227 */ /* 0x000fe400078e0002 */
[----:B------:R-:W1:Y:S04]  /*1ef80*/  LDS R2, [R14+0xbfc0] ;  /* 0x00bfc0000e027984 */ /* 0x000e680000000800 */
[----:B------:R-:W-:-:S05]  /*1ef90*/  IMAD.HI.U32 R8, R8, R5, RZ ;  /* 0x0000000508087227 */ /* 0x000fca00078e00ff */
[----:B------:R-:W-:-:S05]  /*1efa0*/  IADD3 R3, PT, PT, -R8, RZ, RZ ;  /* 0x000000ff08037210 */ /* 0x000fca0007ffe1ff */
[----:B------:R-:W-:-:S05]  /*1efb0*/  IMAD R3, R0, R3, R5 ;  /* 0x0000000300037224 */ /* 0x000fca00078e0205 */
[----:B------:R-:W-:-:S13]  /*1efc0*/  ISETP.GE.U32.AND P0, PT, R3, R0, PT ;  /* 0x000000000300720c */ /* 0x000fda0003f06070 */
[----:B------:R-:W-:Y:S02]  /*1efd0*/  @P0 IMAD.IADD R3, R3, 0x1, -R0 ;  /* 0x0000000103030824 */ /* 0x000fe400078e0a00 */
[----:B------:R-:W-:-:S03]  /*1efe0*/  @P0 VIADD R8, R8, 0x1 ;  /* 0x0000000108080836 */ /* 0x000fc60000000000 */
[----:B------:R-:W-:-:S13]  /*1eff0*/  ISETP.GE.U32.AND P1, PT, R3, R0, PT ;  /* 0x000000000300720c */ /* 0x000fda0003f26070 */
[----:B------:R-:W-:Y:S02]  /*1f000*/  @P1 IADD3 R8, PT, PT, R8, 0x1, RZ ;  /* 0x0000000108081810 */ /* 0x000fe40007ffe0ff */
[----:B------:R-:W-:-:S05]  /*1f010*/  @!P2 LOP3.LUT R8, RZ, R0, RZ, 0x33, !PT ;  /* 0x00000000ff08a212 */ /* 0x000fca00078e33ff */
[----:B------:R-:W-:-:S04]  /*1f020*/  IMAD.MOV R3, RZ, RZ, -R8 ;  /* 0x000000ffff037224 */ /* 0x000fc800078e0a08 */
[----:B------:R-:W-:-:S04]  /*1f030*/  IMAD R3, R0, R3, R5 ;  /* 0x0000000300037224 */ /* 0x000fc800078e0205 */
[----:B-1----:R-:W-:-:S04]  /*1f040*/  IMAD R3, R8, R2, R3 ;  /* 0x0000000208037224 */ /* 0x002fc800078e0203 */
[----:B------:R-:W-:-:S05]  /*1f050*/  IMAD R3, R3, 0x4, R14 ;  /* 0x0000000403037824 */ /* 0x000fca00078e020e */
[----:B------:R1:W-:Y:S02]  /*1f060*/  STS [R3], R6 ;  /* 0x0000000603007388 */ /* 0x0003e40000000800 */
.L_x_469:
[----:B------:R-:W-:Y:S05]  /*1f070*/  BSYNC.RECONVERGENT B0 ;  /* 0x0000000000007941 */ /* 0x000fea0003800200 */
.L_x_468:
[----:B------:R-:W-:Y:S06]  /*1f080*/  MEMBAR.SC.GPU ;  /* 0x0000000000007992 */ /* 0x000fec0000002000 */
[----:B------:R-:W-:-:S00]  /*1f090*/  ERRBAR ;  /* 0x00000000000079ab */ /* 0x000fc00000000000 */
[----:B------:R-:W-:Y:S06]  /*1f0a0*/  CGAERRBAR ;  /* 0x00000000000075ab */ /* 0x000fec0000000000 */
[----:B------:R-:W-:Y:S02]  /*1f0b0*/  CCTL.IVALL ;  /* 0x00000000ff00798f */ /* 0x000fe40002000000 */
[----:B------:R-:W-:Y:S06]  /*1f0c0*/  BAR.SYNC.DEFER_BLOCKING 0x0 ;  /* 0x0000000000007b1d */ /* 0x000fec0000010000 */
[----:B------:R-:W-:Y:S01]  /*1f0d0*/  BSSY.RECONVERGENT B0, `(.L_x_470) ;  /* 0x00000dd000007945 */ /* 0x000fe20003800200 */
[----:B------:R-:W2:Y:S02]  /*1f0e0*/  LDS.128 R8, [R14+0xbfc0] ;  /* 0x00bfc0000e087984 */ /* 0x000ea40000000c00 */
[----:B--2---:R-:W-:-:S05]  /*1f0f0*/  IMAD R0, R10, R11, RZ ;  /* 0x0000000b0a007224 */ /* 0x004fca00078e02ff */
[----:B------:R-:W-:-:S13]  /*1f100*/  ISETP.GE.AND P0, PT, R5, R0, PT ;  /* 0x000000000500720c */ /* 0x000fda0003f06270 */
[----:B------:R-:W-:Y:S05]  /*1f110*/  @P0 BRA `(.L_x_471) ;  /* 0x0000000c00600947 */ /* 0x000fea0003800000 */
[----:B------:R-:W2:Y:S04]  /*1f120*/  LDS R2, [R14+0xbfd0] ;  /* 0x00bfd0000e027984 */ /* 0x000ea80000000800 */
[----:B-1----:R1:W4:Y:S01]  /*1f130*/  LDS R3, [R14+0xbfbc] ;  /* 0x00bfbc000e037984 */ /* 0x0023220000000800 */
[C---:B--2---:R-:W-:Y:S01]  /*1f140*/  ISETP.GT.AND P0, PT, R2.reuse, -0x1, PT ;  /* 0xffffffff0200780c */ /* 0x044fe20003f04270 */
[----:B------:R-:W-:Y:S02]  /*1f150*/  IMAD.SHL.U32 R9, R2, 0x2, RZ ;  /* 0x0000000202097824 */ /* 0x000fe400078e00ff */
[----:B------:R-:W-:-:S03]  /*1f160*/  IMAD.MOV R6, RZ, RZ, -R2 ;  /* 0x000000ffff067224 */ /* 0x000fc600078e0a02 */
[----:B------:R-:W-:-:S07]  /*1f170*/  IADD3 R7, PT, PT, R9, 0x1, RZ ;  /* 0x0000000109077810 */ /* 0x000fce0007ffe0ff */
[----:B-1--4-:R-:W-:Y:S05]  /*1f180*/  @P0 BRA `(.L_x_472) ;  /* 0x0000000000a00947 */ /* 0x012fea0003800000 */
[-C--:B------:R-:W-:Y:S01]  /*1f190*/  IABS R2, R10.reuse ;  /* 0x0000000a00027213 */ /* 0x080fe20000000000 */
[----:B------:R-:W-:Y:S01]  /*1f1a0*/  VIADD R13, R13, 0x3090 ;  /* 0x000030900d0d7836 */ /* 0x000fe20000000000 */
[-C--:B------:R-:W-:Y:S02]  /*1f1b0*/  IABS R14, R10.reuse ;  /* 0x0000000a000e7213 */ /* 0x080fe40000000000 */
[----:B------:R-:W1:Y:S01]  /*1f1c0*/  I2F.RP R9, R2 ;  /* 0x0000000200097306 */ /* 0x000e620000209400 */
[----:B------:R-:W-:Y:S02]  /*1f1d0*/  ISETP.NE.AND P1, PT, R10, RZ, PT ;  /* 0x000000ff0a00720c */ /* 0x000fe40003f25270 */
[----:B------:R-:W-:Y:S02]  /*1f1e0*/  LEA R12, R12, R13, 0x18 ;  /* 0x0000000d0c0c7211 */ /* 0x000fe400078ec0ff */
[----:B------:R-:W-:Y:S02]  /*1f1f0*/  IABS R16, R10 ;  /* 0x0000000a00107213 */ /* 0x000fe40000000000 */
[----:B------:R-:W-:-:S02]  /*1f200*/  IADD3 R15, PT, PT, RZ, -R14, RZ ;  /* 0x8000000eff0f7210 */ /* 0x000fc40007ffe0ff */
[----:B------:R-:W-:Y:S01]  /*1f210*/  LOP3.LUT R13, RZ, R10, RZ, 0x33, !PT ;  /* 0x0000000aff0d7212 */ /* 0x000fe200078e33ff */
[----:B-1----:R-:W1:Y:S02]  /*1f220*/  MUFU.RCP R9, R9 ;  /* 0x0000000900097308 */ /* 0x002e640000001000 */
[----:B-1----:R-:W-:-:S06]  /*1f230*/  VIADD R6, R9, 0xffffffe ;  /* 0x0ffffffe09067836 */ /* 0x002fcc0000000000 */
[----:B------:R1:W2:Y:S02]  /*1f240*/  F2I.FTZ.U32.TRUNC.NTZ R7, R6 ;  /* 0x0000000600077305 */ /* 0x0002a4000021f000 */
[----:B-1----:R-:W-:Y:S02]  /*1f250*/  IMAD.MOV.U32 R6, RZ, RZ, RZ ;  /* 0x000000ffff067224 */ /* 0x002fe400078e00ff */
[----:B--2---:R-:W-:-:S04]  /*1f260*/  IMAD.MOV R11, RZ, RZ, -R7 ;  /* 0x000000ffff0b7224 */ /* 0x004fc800078e0a07 */
[----:B------:R-:W-:-:S04]  /*1f270*/  IMAD R11, R11, R2, RZ ;  /* 0x000000020b0b7224 */ /* 0x000fc800078e02ff */
[----:B------:R-:W-:-:S04]  /*1f280*/  IMAD.HI.U32 R11, R7, R11, R6 ;  /* 0x0000000b070b7227 */ /* 0x000fc800078e0006 */
[----:B------:R-:W-:-:S07]  /*1f290*/  IMAD.MOV.U32 R7, RZ, RZ, R5 ;  /* 0x000000ffff077224 */ /* 0x000fce00078e0005 */
.L_x_473:
[----:B-1----:R-:W-:-:S05]  /*1f2a0*/  IABS R9, R7 ;  /* 0x0000000700097213 */ /* 0x002fca0000000000 */
        /* <DEDUP_REMOVED lines=13> */
[----:B------:R-:W-:Y:S01]  /*1f380*/  IMAD R14, R10, R14, R7 ;  /* 0x0000000e0a0e7224 */ /* 0x000fe200078e0207 */
[----:B------:R-:W-:-:S03]  /*1f390*/  IADD3 R7, PT, PT, R7, UR10, RZ ;  /* 0x0000000a07077c10 */ /* 0x000fc6000fffe0ff */
[----:B------:R-:W-:Y:S01]  /*1f3a0*/  IMAD.IADD R14, R3, 0x1, R14 ;  /* 0x00000001030e7824 */ /* 0x000fe200078e020e */
[----:B------:R-:W-:-:S03]  /*1f3b0*/  ISETP.GE.AND P0, PT, R7, R0, PT ;  /* 0x000000000700720c */ /* 0x000fc60003f06270 */
[----:B------:R-:W-:-:S04]  /*1f3c0*/  IMAD R9, R9, R8, R14 ;  /* 0x0000000809097224 */ /* 0x000fc800078e020e */
[----:B------:R-:W-:-:S05]  /*1f3d0*/  IMAD R9, R9, 0x4, R12 ;  /* 0x0000000409097824 */ /* 0x000fca00078e020c */
[----:B------:R1:W-:Y:S01]  /*1f3e0*/  STS [R9], RZ ;  /* 0x000000ff09007388 */ /* 0x0003e20000000800 */
[----:B------:R-:W-:Y:S05]  /*1f3f0*/  @!P0 BRA `(.L_x_473) ;  /* 0xfffffffc00a88947 */ /* 0x000fea000383ffff */
[----:B------:R-:W-:Y:S05]  /*1f400*/  BRA `(.L_x_471) ;  /* 0x0000000800a47947 */ /* 0x000fea0003800000 */
.L_x_472:
[C---:B------:R-:W-:Y:S02]  /*1f410*/  LOP3.LUT R11, R9.reuse, 0xe, RZ, 0xc0, !PT ;  /* 0x0000000e090b7812 */ /* 0x040fe400078ec0ff */
[----:B------:R-:W-:Y:S02]  /*1f420*/  LOP3.LUT R9, R9, 0x6, RZ, 0xc0, !PT ;  /* 0x0000000609097812 */ /* 0x000fe400078ec0ff */
[----:B------:R-:W-:Y:S01]  /*1f430*/  ISETP.GE.U32.AND P0, PT, R11, 0x7, PT ;  /* 0x000000070b00780c */ /* 0x000fe20003f06070 */
[----:B------:R-:W-:Y:S01]  /*1f440*/  IMAD.MOV.U32 R11, RZ, RZ, R5 ;  /* 0x000000ffff0b7224 */ /* 0x000fe200078e0005 */
[----:B------:R-:W-:Y:S02]  /*1f450*/  ISETP.GE.U32.AND P1, PT, R9, 0x3, PT ;  /* 0x000000030900780c */ /* 0x000fe40003f26070 */
[----:B------:R-:W-:-:S11]  /*1f460*/  LOP3.LUT R9, R7, 0xfffffff0, RZ, 0xc0, !PT ;  /* 0xfffffff007097812 */ /* 0x000fd600078ec0ff */
.L_x_479:
[-C--:B------:R-:W-:Y:S01]  /*1f470*/  IABS R14, R10.reuse ;  /* 0x0000000a000e7213 */ /* 0x080fe20000000000 */
[----:B------:R-:W-:Y:S01]  /*1f480*/  HFMA2 R20, -RZ, RZ, 0, 0 ;  /* 0x00000000ff147431 */ /* 0x000fe200000001ff */
[----:B------:R-:W-:Y:S02]  /*1f490*/  IABS R15, R11 ;  /* 0x0000000b000f7213 */ /* 0x000fe40000000000 */
[----:B------:R-:W1:Y:S01]  /*1f4a0*/  I2F.RP R16, R14 ;  /* 0x0000000e00107306 */ /* 0x000e620000209400 */
[----:B0--3--:R-:W-:-:S07]  /*1f4b0*/  IABS R19, R10 ;  /* 0x0000000a00137213 */ /* 0x009fce0000000000 */
[----:B-1----:R-:W0:Y:S02]  /*1f4c0*/  MUFU.RCP R16, R16 ;  /* 0x0000001000107308 */ /* 0x002e240000001000 */
[----:B0-----:R-:W-:Y:S02]  /*1f4d0*/  VIADD R12, R16, 0xffffffe ;  /* 0x0ffffffe100c7836 */ /* 0x001fe40000000000 */
[----:B------:R-:W-:-:S04]  /*1f4e0*/  IMAD.MOV.U32 R16, RZ, RZ, R6 ;  /* 0x000000ffff107224 */ /* 0x000fc800078e0006 */
[----:B------:R0:W1:Y:S02]  /*1f4f0*/  F2I.FTZ.U32.TRUNC.NTZ R13, R12 ;  /* 0x0000000c000d7305 */ /* 0x000064000021f000 */
[----:B0-----:R-:W-:Y:S02]  /*1f500*/  IMAD.MOV.U32 R12, RZ, RZ, RZ ;  /* 0x000000ffff0c7224 */ /* 0x001fe400078e00ff */
[----:B-1----:R-:W-:-:S04]  /*1f510*/  IMAD.MOV R17, RZ, RZ, -R13 ;  /* 0x000000ffff117224 */ /* 0x002fc800078e0a0d */
[----:B------:R-:W-:-:S04]  /*1f520*/  IMAD R17, R17, R14, RZ ;  /* 0x0000000e11117224 */ /* 0x000fc800078e02ff */
[----:B------:R-:W-:Y:S01]  /*1f530*/  IMAD.HI.U32 R18, R13, R17, R12 ;  /* 0x000000110d127227 */ /* 0x000fe200078e000c */
[----:B------:R-:W-:-:S05]  /*1f540*/  IADD3 R13, PT, PT, RZ, -R19, RZ ;  /* 0x80000013ff0d7210 */ /* 0x000fca0007ffe0ff */
        /* <DEDUP_REMOVED lines=12> */
[----:B------:R-:W-:Y:S01]  /*1f610*/  IADD3 R13, PT, PT, -R12, RZ, RZ ;  /* 0x000000ff0c0d7210 */ /* 0x000fe20007ffe1ff */
[--C-:B------:R-:W-:Y:S02]  /*1f620*/  IMAD.IADD R15, R3, 0x1, R12.reuse ;  /* 0x00000001030f7824 */ /* 0x100fe400078e020c */
[----:B------:R-:W-:Y:S02]  /*1f630*/  IMAD.IADD R17, R2, 0x1, R12 ;  /* 0x0000000102117824 */ /* 0x000fe400078e020c */
[----:B------:R-:W-:-:S04]  /*1f640*/  IMAD R13, R10, R13, R11 ;  /* 0x0000000d0a0d7224 */ /* 0x000fc800078e020b */
[--C-:B------:R-:W-:Y:S02]  /*1f650*/  IMAD.IADD R14, R3, 0x1, R13.reuse ;  /* 0x00000001030e7824 */ /* 0x100fe400078e020d */
[----:B------:R-:W-:Y:S02]  /*1f660*/  IMAD.IADD R13, R2, 0x1, R13 ;  /* 0x00000001020d7824 */ /* 0x000fe400078e020d */
[-C--:B------:R-:W-:Y:S02]  /*1f670*/  IMAD R12, R15, R8.reuse, R14 ;  /* 0x000000080f0c7224 */ /* 0x080fe400078e020e */
[----:B------:R-:W-:-:S07]  /*1f680*/  IMAD R15, R17, R8, R13 ;  /* 0x00000008110f7224 */ /* 0x000fce00078e020d */
.L_x_478:
[----:B------:R-:W-:Y:S01]  /*1f690*/  ISETP.GE.U32.AND P2, PT, R2, 0x8, PT ;  /* 0x000000080200780c */ /* 0x000fe20003f46070 */
[C---:B------:R-:W-:Y:S01]  /*1f6a0*/  IMAD R18, R16.reuse, R8, R15 ;  /* 0x0000000810127224 */ /* 0x040fe200078e020f */
[----:B------:R-:W-:Y:S01]  /*1f6b0*/  ISETP.NE.AND P3, PT, R16, R2, PT ;  /* 0x000000021000720c */ /* 0x000fe20003f65270 */
[----:B------:R-:W-:-:S10]  /*1f6c0*/  IMAD.MOV.U32 R13, RZ, RZ, R6 ;  /* 0x000000ffff0d7224 */ /* 0x000fd400078e0006 */
[----:B------:R-:W-:Y:S05]  /*1f6d0*/  @!P2 BRA `(.L_x_474) ;  /* 0x000000000088a947 */ /* 0x000fea0003800000 */
[----:B------:R-:W0:Y:S01]  /*1f6e0*/  S2R R17, SR_CgaCtaId ;  /* 0x0000000000117919 */ /* 0x000e220000008800 */
[----:B------:R-:W-:Y:S01]  /*1f6f0*/  MOV R14, 0x400 ;  /* 0x00000400000e7802 */ /* 0x000fe20000000f00 */
[----:B------:R-:W-:-:S03]  /*1f700*/  IMAD.MOV.U32 R13, RZ, RZ, R6 ;  /* 0x000000ffff0d7224 */ /* 0x000fc600078e0006 */
[----:B0-----:R-:W-:-:S07]  /*1f710*/  LEA R14, R17, R14, 0x18 ;  /* 0x0000000e110e7211 */ /* 0x001fce00078ec0ff */
.L_x_475:
[----:B------:R-:W-:Y:S02]  /*1f720*/  IMAD.IADD R17, R18, 0x1, R13 ;  /* 0x0000000112117824 */ /* 0x000fe400078e020d */
[----:B------:R-:W-:-:S03]  /*1f730*/  VIADD R13, R13, 0x10 ;  /* 0x000000100d0d7836 */ /* 0x000fc60000000000 */
[----:B------:R-:W-:-:S05]  /*1f740*/  LEA R17, R17, R14, 0x2 ;  /* 0x0000000e11117211 */ /* 0x000fca00078e10ff */
        /* <DEDUP_REMOVED lines=27> */
.L_x_474:
        /* <DEDUP_REMOVED lines=19> */
.L_x_476:
        /* <DEDUP_REMOVED lines=14> */
.L_x_477:
        /* <DEDUP_REMOVED lines=14> */
[----:B------:R-:W-:Y:S01]  /*1fbf0*/  IABS R19, R20 ;  /* 0x0000001400137213 */ /* 0x000fe20000000000 */
[----:B------:R-:W-:Y:S01]  /*1fc00*/  VIADD R11, R11, UR10 ;  /* 0x0000000a0b0b7c36 */ /* 0x000fe20008000000 */
[----:B------:R-:W0:Y:S01]  /*1fc10*/  I2F.RP R16, R13 ;  /* 0x0000000d00107306 */ /* 0x000e220000209400 */
[-C--:B------:R-:W-:Y:S01]  /*1fc20*/  IABS R21, R7.reuse ;  /* 0x0000000700157213 */ /* 0x080fe20000000000 */
[----:B------:R-:W-:Y:S01]  /*1fc30*/  ULEA UR5, UR6, UR5, 0x18 ;  /* 0x0000000506057291 */ /* 0x000fe2000f8ec0ff */
[----:B------:R-:W-:-:S04]  /*1fc40*/  LOP3.LUT R20, R20, R7, RZ, 0x3c, !PT ;  /* 0x0000000714147212 */ /* 0x000fc800078e3cff */
[----:B------:R-:W-:Y:S02]  /*1fc50*/  ISETP.GE.AND P4, PT, R20, RZ, PT ;  /* 0x000000ff1400720c */ /* 0x000fe40003f86270 */
[----:B------:R-:W-:Y:S01]  /*1fc60*/  LEA R12, R12, UR5, 0x2 ;  /* 0x000000050c0c7c11 */ /* 0x000fe2000f8e10ff */
[----:B0-----:R-:W0:Y:S02]  /*1fc70*/  MUFU.RCP R16, R16 ;  /* 0x0000001000107308 */ /* 0x001e240000001000 */
[----:B0-----:R-:W-:-:S06]  /*1fc80*/  IADD3 R14, PT, PT, R16, 0xffffffe, RZ ;  /* 0x0ffffffe100e7810 */ /* 0x001fcc0007ffe0ff */
[----:B------:R0:W1:Y:S02]  /*1fc90*/  F2I.FTZ.U32.TRUNC.NTZ R15, R14 ;  /* 0x0000000e000f7305 */ /* 0x000064000021f000 */
[----:B0-----:R-:W-:Y:S02]  /*1fca0*/  IMAD.MOV.U32 R14, RZ, RZ, RZ ;  /* 0x000000ffff0e7224 */ /* 0x001fe400078e00ff */
[----:B-1----:R-:W-:-:S04]  /*1fcb0*/  IMAD.MOV R18, RZ, RZ, -R15 ;  /* 0x000000ffff127224 */ /* 0x002fc800078e0a0f */
[----:B------:R-:W-:Y:S02]  /*1fcc0*/  IMAD R17, R18, R13, RZ ;  /* 0x0000000d12117224 */ /* 0x000fe400078e02ff */
[----:B------:R-:W-:Y:S02]  /*1fcd0*/  IMAD.MOV.U32 R18, RZ, RZ, R19 ;  /* 0x000000ffff127224 */ /* 0x000fe400078e0013 */
[----:B------:R-:W-:Y:S01]  /*1fce0*/  IMAD.HI.U32 R15, R15, R17, R14 ;  /* 0x000000110f0f7227 */ /* 0x000fe200078e000e */
[----:B------:R-:W-:-:S03]  /*1fcf0*/  LOP3.LUT R17, RZ, R7, RZ, 0x33, !PT ;  /* 0x00000007ff117212 */ /* 0x000fc600078e33ff */
[----:B------:R-:W-:Y:S02]  /*1fd00*/  IMAD.MOV R19, RZ, RZ, -R21 ;  /* 0x000000ffff137224 */ /* 0x000fe400078e0a15 */
        /* <DEDUP_REMOVED lines=16> */
[----:B------:R-:W-:Y:S01]  /*1fe10*/  @!P4 IMAD.IADD R16, R16, 0x1, -R13 ;  /* 0x000000011010c824 */ /* 0x000fe200078e0a0d */
[----:B------:R-:W-:-:S04]  /*1fe20*/  @!P4 IADD3 R15, PT, PT, R15, 0x1, RZ ;  /* 0x000000010f0fc810 */ /* 0x000fc80007ffe0ff */
[----:B------:R-:W-:-:S13]  /*1fe30*/  ISETP.GE.U32.AND P3, PT, R16, R13, PT ;  /* 0x0000000d1000720c */ /* 0x000fda0003f66070 */
[----:B------:R-:W-:-:S04]  /*1fe40*/  @P3 VIADD R15, R15, 0x1 ;  /* 0x000000010f0f3836 */ /* 0x000fc80000000000 */
[----:B------:R-:W-:-:S05]  /*1fe50*/  @!P5 IMAD.MOV R15, RZ, RZ, -R15 ;  /* 0x000000ffff0fd224 */ /* 0x000fca00078e0a0f */
[----:B------:R-:W-:Y:S02]  /*1fe60*/  SEL R15, R17, R15, !P2 ;  /* 0x0000000f110f7207 */ /* 0x000fe40005000000 */
[----:B------:R-:W-:-:S03]  /*1fe70*/  ISETP.GE.AND P2, PT, R11, R0, PT ;  /* 0x000000000b00720c */ /* 0x000fc60003f46270 */
[----:B------:R2:W-:Y:S10]  /*1fe80*/  STS [R12], R15 ;  /* 0x0000000f0c007388 */ /* 0x0005f40000000800 */
[----:B--2---:R-:W-:Y:S05]  /*1fe90*/  @!P2 BRA `(.L_x_479) ;  /* 0xfffffff40074a947 */ /* 0x004fea000383ffff */
.L_x_471:
[----:B------:R-:W-:Y:S05]  /*1fea0*/  BSYNC.RECONVERGENT B0 ;  /* 0x0000000000007941 */ /* 0x000fea0003800200 */
.L_x_470:
[----:B------:R-:W2:Y:S01]  /*1feb0*/  S2R R2, SR_CgaCtaId ;  /* 0x0000000000027919 */ /* 0x000ea20000008800 */
[----:B------:R-:W-:-:S04]  /*1fec0*/  MOV R7, 0x400 ;  /* 0x0000040000077802 */ /* 0x000fc80000000f00 */
[----:B--2---:R-:W-:Y:S01]  /*1fed0*/  LEA R0, R2, R7, 0x18 ;  /* 0x0000000702007211 */ /* 0x004fe200078ec0ff */
[----:B------:R-:W-:Y:S06]  /*1fee0*/  MEMBAR.SC.GPU ;  /* 0x0000000000007992 */ /* 0x000fec0000002000 */
[----:B------:R-:W-:-:S00]  /*1fef0*/  ERRBAR ;  /* 0x00000000000079ab */ /* 0x000fc00000000000 */
[----:B------:R-:W-:Y:S06]  /*1ff00*/  CGAERRBAR ;  /* 0x00000000000075ab */ /* 0x000fec0000000000 */
[----:B------:R-:W-:Y:S02]  /*1ff10*/  CCTL.IVALL ;  /* 0x00000000ff00798f */ /* 0x000fe40002000000 */
[----:B------:R-:W-:Y:S06]  /*1ff20*/  BAR.SYNC.DEFER_BLOCKING 0x0 ;  /* 0x0000000000007b1d */ /* 0x000fec0000010000 */
[----:B------:R-:W-:Y:S01]  /*1ff30*/  BSSY.RECONVERGENT B0, `(.L_x_480) ;  /* 0x0000024000007945 */ /* 0x000fe20003800200 */
[----:B-1----:R-:W-:Y:S04]  /*1ff40*/  LDS.128 R8, [R0+0xbfc0] ;  /* 0x00bfc00000087984 */ /* 0x002fe80000000c00 */
        /* <DEDUP_REMOVED lines=10> */
[----:B-1----:R-:W-:-:S06]  /*1fff0*/  IADD3 R12, PT, PT, R3, 0xffffffe, RZ ;  /* 0x0ffffffe030c7810 */ /* 0x002fcc0007ffe0ff */
[----:B------:R1:W2:Y:S02]  /*20000*/  F2I.FTZ.U32.TRUNC.NTZ R13, R12 ;  /* 0x0000000c000d7305 */ /* 0x0002a4000021f000 */
[----:B-1----:R-:W-:Y:S02]  /*20010*/  IMAD.MOV.U32 R12, RZ, RZ, RZ ;  /* 0x000000ffff0c7224 */ /* 0x002fe400078e00ff */
[----:B--2---:R-:W-:-:S04]  /*20020*/  IMAD R9, R9, R13, RZ ;  /* 0x0000000d09097224 */ /* 0x004fc800078e02ff */
[----:B------:R-:W-:-:S06]  /*20030*/  IMAD.HI.U32 R16, R13, R9, R12 ;  /* 0x000000090d107227 */ /* 0x000fcc00078e000c */
        /* <DEDUP_REMOVED lines=11> */
[----:B------:R-:W-:-:S04]  /*200f0*/  IMAD.IADD R3, R3, 0x1, R10 ;  /* 0x0000000103037824 */ /* 0x000fc800078e020a */
[----:B------:R-:W-:Y:S01]  /*20100*/  IMAD R3, R9, R8, R3 ;  /* 0x0000000809037224 */ /* 0x000fe200078e0203 */
[----:B------:R-:W-:-:S03]  /*20110*/  IADD3 R9, PT, PT, R7, 0x6120, RZ ;  /* 0x0000612007097810 */ /* 0x000fc60007ffe0ff */
[----:B------:R-:W-:Y:S01]  /*20120*/  IMAD R3, R3, 0x4, R0 ;  /* 0x0000000403037824 */ /* 0x000fe200078e0200 */
[----:B------:R-:W-:-:S05]  /*20130*/  LEA R9, R2, R9, 0x18 ;  /* 0x0000000902097211 */ /* 0x000fca00078ec0ff */
[----:B------:R-:W1:Y:S01]  /*20140*/  LDS R3, [R3] ;  /* 0x0000000003037984 */ /* 0x000e620000000800 */
[----:B------:R-:W-:-:S05]  /*20150*/  IMAD R14, R14, 0x4, R9 ;  /* 0x000000040e0e7824 */ /* 0x000fca00078e0209 */
[----:B-1----:R1:W-:Y:S02]  /*20160*/  STS [R14], R3 ;  /* 0x000000030e007388 */ /* 0x0023e40000000800 */
.L_x_481:
[----:B------:R-:W-:Y:S05]  /*20170*/  BSYNC.RECONVERGENT B0 ;  /* 0x0000000000007941 */ /* 0x000fea0003800200 */
.L_x_480:
[----:B------:R-:W-:Y:S06]  /*20180*/  MEMBAR.SC.GPU ;  /* 0x0000000000007992 */ /* 0x000fec0000002000 */
[----:B------:R-:W-:-:S00]  /*20190*/  ERRBAR ;  /* 0x00000000000079ab */ /* 0x000fc00000000000 */
[----:B------:R-:W-:Y:S06]  /*201a0*/  CGAERRBAR ;  /* 0x00000000000075ab */ /* 0x000fec0000000000 */
[----:B------:R-:W-:Y:S02]  /*201b0*/  CCTL.IVALL ;  /* 0x00000000ff00798f */ /* 0x000fe40002000000 */
[----:B------:R-:W-:Y:S06]  /*201c0*/  BAR.SYNC.DEFER_BLOCKING 0x0 ;  /* 0x0000000000007b1d */ /* 0x000fec0000010000 */
[----:B------:R-:W-:Y:S01]  /*201d0*/  BSSY.RECONVERGENT B0, `(.L_x_482) ;  /* 0x0000035000007945 */ /* 0x000fe20003800200 */
[----:B------:R-:W2:Y:S01]  /*201e0*/  S2R R12, SR_CgaCtaId ;  /* 0x00000000000c7919 */ /* 0x000ea20000008800 */
[----:B------:R-:W4:Y:S04]  /*201f0*/  LDS.128 R8, [R0+0xbfc0] ;  /* 0x00bfc00000087984 */ /* 0x000f280000000c00 */
[----:B------:R-:W1:Y:S01]  /*20200*/  LDS R13, [R0+0xbfbc] ;  /* 0x00bfbc00000d7984 */ /* 0x000e620000000800 */
[----:B----4-:R-:W-:Y:S01]  /*20210*/  MOV R9, 0x400 ;  /* 0x0000040000097802 */ /* 0x010fe20000000f00 */
[----:B-1----:R-:W-:-:S03]  /*20220*/  IMAD R14, R10, R13, RZ ;  /* 0x0000000d0a0e7224 */ /* 0x002fc600078e02ff */
[----:B--2---:R-:W-:Y:S02]  /*20230*/  LEA R6, R12, R9, 0x18 ;  /* 0x000000090c067211 */ /* 0x004fe400078ec0ff */
[----:B------:R-:W-:-:S13]  /*20240*/  ISETP.GE.AND P0, PT, R5, R14, PT ;  /* 0x0000000e0500720c */ /* 0x000fda0003f06270 */
[----:B------:R-:W-:Y:S05]  /*20250*/  @P0 BRA `(.L_x_483) ;  /* 0x0000000000b00947 */ /* 0x000fea0003800000 */
[----:B------:R-:W-:Y:S01]  /*20260*/  IABS R15, R10 ;  /* 0x0000000a000f7213 */ /* 0x000fe20000000000 */
[----:B------:R-:W-:Y:S01]  /*20270*/  VIADD R7, R7, 0xa338 ;  /* 0x0000a33807077836 */ /* 0x000fe20000000000 */
[----:B------:R-:W-:Y:S02]  /*20280*/  ISETP.NE.AND P1, PT, R10, RZ, PT ;  /* 0x000000ff0a00720c */ /* 0x000fe40003f25270 */
[----:B---3--:R-:W1:Y:S02]  /*20290*/  I2F.RP R17, R15 ;  /* 0x0000000f00117306 */ /* 0x008e640000209400 */
[----:B------:R-:W-:Y:S02]  /*202a0*/  LEA R7, R2, R7, 0x18 ;  /* 0x0000000702077211 */ /* 0x000fe400078ec0ff */
[----:B------:R-:W-:-:S04]  /*202b0*/  MOV R2, RZ ;  /* 0x000000ff00027202 */ /* 0x000fc80000000f00 */
[----:B-1----:R-:W1:Y:S02]  /*202c0*/  MUFU.RCP R17, R17 ;  /* 0x0000001100117308 */ /* 0x002e640000001000 */
[----:B-1----:R-:W-:Y:S02]  /*202d0*/  VIADD R3, R17, 0xffffffe ;  /* 0x0ffffffe11037836 */ /* 0x002fe40000000000 */
[----:B------:R-:W-:-:S04]  /*202e0*/  IMAD.MOV.U32 R17, RZ, RZ, R5 ;  /* 0x000000ffff117224 */ /* 0x000fc800078e0005 */
[----:B------:R-:W1:Y:S02]  /*202f0*/  F2I.FTZ.U32.TRUNC.NTZ R3, R3 ;  /* 0x0000000300037305 */ /* 0x000e64000021f000 */
[----:B-1----:R-:W-:-:S04]  /*20300*/  IMAD.MOV R16, RZ, RZ, -R3 ;  /* 0x000000ffff107224 */ /* 0x002fc800078e0a03 */
[----:B0-----:R-:W-:Y:S02]  /*20310*/  IMAD R19, R16, R15, RZ ;  /* 0x0000000f10137224 */ /* 0x001fe400078e02ff */
[----:B------:R-:W-:Y:S02]  /*20320*/  IMAD R16, R10, UR4, RZ ;  /* 0x000000040a107c24 */ /* 0x000fe4000f8e02ff */
[----:B------:R-:W-:Y:S01]  /*20330*/  IMAD.HI.U32 R2, R3, R19, R2 ;  /* 0x0000001303027227 */ /* 0x000fe200078e0002 */
[----:B------:R-:W-:-:S03]  /*20340*/  LOP3.LUT R3, RZ, R10, RZ, 0x33, !PT ;  /* 0x0000000aff037212 */ /* 0x000fc600078e33ff */
[----:B------:R-:W-:-:S07]  /*20350*/  IMAD R16, R13, R16, RZ ;  /* 0x000000100d107224 */ /* 0x000fce00078e02ff */
.L_x_484:
[----:B-1----:R-:W-:Y:S02]  /*20360*/  IABS R18, R10 ;  /* 0x0000000a00127213 */ /* 0x002fe40000000000 */
[----:B------:R-:W-:-:S03]  /*20370*/  IABS R19, R17 ;  /* 0x0000001100137213 */ /* 0x000fc60000000000 */
[----:B------:R-:W-:Y:S02]  /*20380*/  IMAD.MOV R20, RZ, RZ, -R18 ;  /* 0x000000ffff147224 */ /* 0x000fe400078e0a12 */
[----:B------:R-:W-:-:S04]  /*20390*/  IMAD.HI.U32 R18, R2, R19, RZ ;  /* 0x0000001302127227 */ /* 0x000fc800078e00ff */
[----:B------:R-:W-:Y:S01]  /*203a0*/  IMAD R20, R18, R20, R19 ;  /* 0x0000001412147224 */ /* 0x000fe200078e0213 */
[----:B------:R-:W-:-:S04]  /*203b0*/  IABS R19, R10 ;  /* 0x0000000a00137213 */ /* 0x000fc80000000000 */
[----:B------:R-:W-:-:S13]  /*203c0*/  ISETP.GT.U32.AND P2, PT, R15, R20, PT ;  /* 0x000000140f00720c */ /* 0x000fda0003f44070 */
        /* <DEDUP_REMOVED lines=9> */
[----:B------:R-:W-:Y:S02]  /*20460*/  IMAD.IADD R19, R18, 0x1, R11 ;  /* 0x0000000112137824 */ /* 0x000fe400078e020b */
[--C-:B------:R-:W-:Y:S02]  /*20470*/  IMAD R20, R10, R20, R17.reuse ;  /* 0x000000140a147224 */ /* 0x100fe400078e0211 */
[----:B------:R-:W-:Y:S02]  /*20480*/  IMAD.IADD R18, R16, 0x1, R17 ;  /* 0x0000000110127824 */ /* 0x000fe400078e0211 */
[----:B------:R-:W-:Y:S02]  /*20490*/  IMAD.IADD R20, R13, 0x1, R20 ;  /* 0x000000010d147824 */ /* 0x000fe400078e0214 */
[----:B------:R-:W-:-:S02]  /*204a0*/  IMAD R18, R18, 0x4, R7 ;  /* 0x0000000412127824 */ /* 0x000fc400078e0207 */
[----:B------:R-:W-:Y:S02]  /*204b0*/  IMAD R19, R19, R8, R20 ;  /* 0x0000000813137224 */ /* 0x000fe400078e0214 */
[----:B------:R-:W-:-:S03]  /*204c0*/  VIADD R17, R17, 0x400 ;  /* 0x0000040011117836 */ /* 0x000fc60000000000 */
[----:B------:R-:W-:Y:S02]  /*204d0*/  LEA R19, R19, R0, 0x2 ;  /* 0x0000000013137211 */ /* 0x000fe400078e10ff */
[----:B------:R-:W-:-:S04]  /*204e0*/  ISETP.GE.AND P0, PT, R17, R14, PT ;  /* 0x0000000e1100720c */ /* 0x000fc80003f06270 */
[----:B------:R-:W0:Y:S04]  /*204f0*/  LDS R19, [R19] ;  /* 0x0000000013137984 */ /* 0x000e280000000800 */
[----:B0-----:R1:W-:Y:S05]  /*20500*/  STS [R18], R19 ;  /* 0x0000001312007388 */ /* 0x0013ea0000000800 */
[----:B------:R-:W-:Y:S05]  /*20510*/  @!P0 BRA `(.L_x_484) ;  /* 0xfffffffc00908947 */ /* 0x000fea000383ffff */
.L_x_483:
[----:B------:R-:W-:Y:S05]  /*20520*/  BSYNC.RECONVERGENT B0 ;  /* 0x0000000000007941 */ /* 0x000fea0003800200 */
.L_x_482:
[----:B------:R-:W-:Y:S06]  /*20530*/  MEMBAR.SC.GPU ;  /* 0x0000000000007992 */ /* 0x000fec0000002000 */
[----:B------:R-:W-:-:S00]  /*20540*/  ERRBAR ;  /* 0x00000000000079ab */ /* 0x000fc00000000000 */
[----:B------:R-:W-:Y:S06]  /*20550*/  CGAERRBAR ;  /* 0x00000000000075ab */ /* 0x000fec0000000000 */
[----:B------:R-:W-:Y:S02]  /*20560*/  CCTL.IVALL ;  /* 0x00000000ff00798f */ /* 0x000fe40002000000 */
[----:B------:R-:W-:Y:S06]  /*20570*/  BAR.SYNC.DEFER_BLOCKING 0x0 ;  /* 0x0000000000007b1d */ /* 0x000fec0000010000 */
[----:B------:R-:W-:Y:S01]  /*20580*/  BSSY.RECONVERGENT B0, `(.L_x_485) ;  /* 0x0000010000007945 */ /* 0x000fe20003800200 */
[----:B------:R-:W2:Y:S02]  /*20590*/  LDS.64 R2, [R6+0xbfc0] ;  /* 0x00bfc00006027984 */ /* 0x000ea40000000a00 */
[----:B--2---:R-:W-:-:S05]  /*205a0*/  IMAD R2, R2, R3, RZ ;  /* 0x0000000302027224 */ /* 0x004fca00078e02ff */
[----:B------:R-:W-:-:S13]  /*205b0*/  ISETP.GE.AND P0, PT, R5, R2, PT ;  /* 0x000000020500720c */ /* 0x000fda0003f06270 */
[----:B------:R-:W-:Y:S05]  /*205c0*/  @P0 BRA `(.L_x_486) ;  /* 0x00000000002c0947 */ /* 0x000fea0003800000 */
[----:B------:R-:W-:Y:S01]  /*205d0*/  VIADD R9, R9, 0x3090 ;  /* 0x0000309009097836 */ /* 0x000fe20000000000 */
[----:B------:R-:W-:-:S04]  /*205e0*/  MOV R3, R5 ;  /* 0x0000000500037202 */ /* 0x000fc80000000f00 */
[----:B------:R-:W-:-:S07]  /*205f0*/  LEA R12, R12, R9, 0x18 ;  /* 0x000000090c0c7211 */ /* 0x000fce00078ec0ff */
.L_x_487:
[C---:B--2---:R-:W-:Y:S02]  /*20600*/  IMAD R0, R3.reuse, 0x4, R12 ;  /* 0x0000000403007824 */ /* 0x044fe400078e020c */
[C---:B------:R-:W-:Y:S02]  /*20610*/  IMAD R8, R3.reuse, 0x4, R6 ;  /* 0x0000000403087824 */ /* 0x040fe400078e0206 */
[----:B------:R-:W-:Y:S01]  /*20620*/  VIADD R3, R3, 0x400 ;  /* 0x0000040003037836 */ /* 0x000fe20000000000 */
[----:B------:R-:W2:Y:S04]  /*20630*/  LDS R7, [R0] ;  /* 0x0000000000077984 */ /* 0x000ea80000000800 */
[----:B------:R-:W-:Y:S01]  /*20640*/  ISETP.GE.AND P0, PT, R3, R2, PT ;  /* 0x000000020300720c */ /* 0x000fe20003f06270 */
[----:B--2---:R2:W-:Y:S04]  /*20650*/  STS [R8], R7 ;  /* 0x0000000708007388 */ /* 0x0045e80000000800 */
[----:B------:R2:W-:Y:S08]  /*20660*/  STS [R0], RZ ;  /* 0x000000ff00007388 */ /* 0x0005f00000000800 */
[----:B------:R-:W-:Y:S05]  /*20670*/  @!P0 BRA `(.L_x_487) ;  /* 0xfffffffc00e08947 */ /* 0x000fea000383ffff */
.L_x_486:
[----:B------:R-:W-:Y:S05]  /*20680*/  BSYNC.RECONVERGENT B0 ;  /* 0x0000000000007941 */ /* 0x000fea0003800200 */
.L_x_485:
[----:B------:R-:W-:Y:S06]  /*20690*/  MEMBAR.SC.GPU ;  /* 0x0000000000007992 */ /* 0x000fec0000002000 */
[----:B------:R-:W-:-:S00]  /*206a0*/  ERRBAR ;  /* 0x00000000000079ab */ /* 0x000fc00000000000 */
[----:B------:R-:W-:Y:S06]  /*206b0*/  CGAERRBAR ;  /* 0x00000000000075ab */ /* 0x000fec0000000000 */
[----:B------:R-:W-:Y:S01]  /*206c0*/  CCTL.IVALL ;  /* 0x00000000ff00798f */ /* 0x000fe20002000000 */
[----:B------:R-:W4:Y:S01]  /*206d0*/  LDCU UR5, c[0x0][0x3ac] ;  /* 0x00007580ff0577ac */ /* 0x000f220008000800 */
[----:B------:R-:W-:-:S04]  /*206e0*/  UIADD3 UR4, UPT, UPT, UR4, 0x1, URZ ;  /* 0x0000000104047890 */ /* 0x000fc8000fffe0ff */
[----:B----4-:R-:W-:Y:S01]  /*206f0*/  UISETP.NE.AND UP0, UPT, UR4, UR5, UPT ;  /* 0x000000050400728c */ /* 0x010fe2000bf05270 */
[----:B------:R-:W-:Y:S08]  /*20700*/  BAR.SYNC.DEFER_BLOCKING 0x0 ;  /* 0x0000000000007b1d */ /* 0x000ff00000010000 */
[----:B------:R-:W-:Y:S05]  /*20710*/  BRA.U UP0, `(.L_x_488) ;  /* 0xffffffe100e47547 */ /* 0x000fea000b83ffff */
.L_x_464:
[----:B------:R-:W4:Y:S01]  /*20720*/  S2R R2, SR_CgaCtaId ;  /* 0x0000000000027919 */ /* 0x000f220000008800 */
[----:B--2---:R-:W-:Y:S01]  /*20730*/  MOV R3, 0x400 ;  /* 0x0000040000037802 */ /* 0x004fe20000000f00 */
[----:B------:R-:W2:Y:S01]  /*20740*/  LDCU UR6, c[0x0][0x3ac] ;  /* 0x00007580ff0677ac */ /* 0x000ea20008000800 */
[----:B01-3--:R-:W0:Y:S01]  /*20750*/  LDC R18, c[0x0][0x39c] ;  /* 0x0000e700ff127b82 */ /* 0x00be220000000800 */
[----:B------:R-:W1:Y:S01]  /*20760*/  LDS.128 R8, [R6+0xbfc0] ;  /* 0x00bfc00006087984 */ /* 0x000e620000000c00 */
[----:B------:R-:W-:Y:S03]  /*20770*/  BSSY.RECONVERGENT B0, `(.L_x_489) ;  /* 0x0000039000007945 */ /* 0x000fe60003800200 */
[----:B------:R-:W3:Y:S01]  /*20780*/  LDS R7, [R6+0xbfbc] ;  /* 0x00bfbc0006077984 */ /* 0x000ee20000000800 */
[----:B----4-:R-:W-:-:S05]  /*20790*/  LEA R0, R2, R3, 0x18 ;  /* 0x0000000302007211 */ /* 0x010fca00078ec0ff */
[----:B------:R4:W0:Y:S01]  /*207a0*/  LDS R17, [R0+0xbfdc] ;  /* 0x00bfdc0000117984 */ /* 0x0008220000000800 */
[C---:B-1----:R-:W-:Y:S02]  /*207b0*/  IMAD R20, R10.reuse, R11, RZ ;  /* 0x0000000b0a147224 */ /* 0x042fe400078e02ff */
[----:B--2---:R-:W-:-:S03]  /*207c0*/  IMAD R16, R10, UR6, RZ ;  /* 0x000000060a107c24 */ /* 0x004fc6000f8e02ff */
[----:B------:R-:W-:Y:S01]  /*207d0*/  ISETP.GE.AND P0, PT, R5, R20, PT ;  /* 0x000000140500720c */ /* 0x000fe20003f06270 */
[----:B---3--:R-:W-:-:S05]  /*207e0*/  IMAD R16, R7, R16, RZ ;  /* 0x0000001007107224 */ /* 0x008fca00078e02ff */
[----:B------:R-:W-:-:S07]  /*207f0*/  ISETP.GE.AND P4, PT, R5, R16, PT ;  /* 0x000000100500720c */ /* 0x000fce0003f86270 */
[----:B----4-:R-:W-:Y:S06]  /*20800*/  @P0 BRA `(.L_x_490) ;  /* 0x0000000000bc0947 */ /* 0x010fec0003800000 */
[----:B------:R-:W-:Y:S01]  /*20810*/  IABS R9, R10 ;  /* 0x0000000a00097213 */ /* 0x000fe20000000000 */
[----:B------:R-:W1:Y:S01]  /*20820*/  LDS R14, [R6+0xbfd0] ;  /* 0x00bfd000060e7984 */ /* 0x000e620000000800 */
[----:B------:R-:W2:Y:S01]  /*20830*/  LDC.64 R12, c[0x0][0x380] ;  /* 0x0000e000ff0c7b82 */ /* 0x000ea20000000a00 */
[----:B------:R-:W-:Y:S01]  /*20840*/  ISETP.NE.AND P1, PT, R10, RZ, PT ;  /* 0x000000ff0a00720c */ /* 0x000fe20003f25270 */
[----:B------:R-:W3:Y:S01]  /*20850*/  I2F.RP R19, R9 ;  /* 0x0000000900137306 */ /* 0x000ee20000209400 */
[----:B------:R-:W4:Y:S07]  /*20860*/  LDS R11, [R6+0xbfd8] ;  /* 0x00bfd800060b7984 */ /* 0x000f2e0000000800 */
[----:B---3--:R-:W3:Y:S02]  /*20870*/  MUFU.RCP R19, R19 ;  /* 0x0000001300137308 */ /* 0x008ee40000001000 */
[----:B---3--:R-:W-:-:S02]  /*20880*/  VIADD R15, R19, 0xffffffe ;  /* 0x0ffffffe130f7836 */ /* 0x008fc40000000000 */
[----:B-1----:R-:W-:-:S04]  /*20890*/  IMAD R14, R14, UR5, RZ ;  /* 0x000000050e0e7c24 */ /* 0x002fc8000f8e02ff */
[----:B------:R-:W1:Y:S01]  /*208a0*/  F2I.FTZ.U32.TRUNC.NTZ R15, R15 ;  /* 0x0000000f000f7305 */ /* 0x000e62000021f000 */
[----:B----4-:R-:W-:Y:S02]  /*208b0*/  IMAD R21, R11, R14, R14 ;  /* 0x0000000e0b157224 */ /* 0x010fe400078e020e */
[----:B------:R-:W-:Y:S02]  /*208c0*/  IMAD.MOV.U32 R14, RZ, RZ, RZ ;  /* 0x000000ffff0e7224 */ /* 0x000fe400078e00ff */
[----:B------:R-:W-:Y:S01]  /*208d0*/  IMAD.IADD R4, R4, 0x1, -R21 ;  /* 0x0000000104047824 */ /* 0x000fe200078e0a15 */
[----:B------:R-:W-:Y:S02]  /*208e0*/  LOP3.LUT R21, RZ, R10, RZ, 0x33, !PT ;  /* 0x0000000aff157212 */ /* 0x000fe400078e33ff */
[----:B-1----:R-:W-:-:S05]  /*208f0*/  IADD3 R22, PT, PT, RZ, -R15, RZ ;  /* 0x8000000fff167210 */ /* 0x002fca0007ffe0ff */
[----:B------:R-:W-:-:S04]  /*20900*/  IMAD R23, R22, R9, RZ ;  /* 0x0000000916177224 */ /* 0x000fc800078e02ff */
[----:B------:R-:W-:-:S04]  /*20910*/  IMAD.HI.U32 R19, R15, R23, R14 ;  /* 0x000000170f137227 */ /* 0x000fc800078e000e */
[----:B--2---:R-:W-:-:S07]  /*20920*/  IMAD.MOV.U32 R23, RZ, RZ, R5 ;  /* 0x000000ffff177224 */ /* 0x004fce00078e0005 */
.L_x_491:
[----:B-1----:R-:W-:Y:S02]  /*20930*/  IABS R14, R10 ;  /* 0x0000000a000e7213 */ /* 0x002fe40000000000 */
[----:B------:R-:W-:-:S03]  /*20940*/  IABS R22, R23 ;  /* 0x0000001700167213 */ /* 0x000fc60000000000 */
[----:B------:R-:W-:Y:S02]  /*20950*/  IMAD.MOV R15, RZ, RZ, -R14 ;  /* 0x000000ffff0f7224 */ /* 0x000fe400078e0a0e */
[----:B------:R-:W-:-:S04]  /*20960*/  IMAD.HI.U32 R14, R19, R22, RZ ;  /* 0x00000016130e7227 */ /* 0x000fc800078e00ff */
[----:B------:R-:W-:Y:S01]  /*20970*/  IMAD R22, R14, R15, R22 ;  /* 0x0000000f0e167224 */ /* 0x000fe200078e0216 */
[----:B------:R-:W-:-:S04]  /*20980*/  IABS R15, R10 ;  /* 0x0000000a000f7213 */ /* 0x000fc80000000000 */
[----:B------:R-:W-:-:S13]  /*20990*/  ISETP.GT.U32.AND P2, PT, R9, R22, PT ;  /* 0x000000160900720c */ /* 0x000fda0003f44070 */
[----:B------:R-:W-:Y:S01]  /*209a0*/  @!P2 IADD3 R22, PT, PT, R22, -R15, RZ ;  /* 0x8000000f1616a210 */ /* 0x000fe20007ffe0ff */
[----:B------:R-:W-:Y:S01]  /*209b0*/  @!P2 VIADD R14, R14, 0x1 ;  /* 0x000000010e0ea836 */ /* 0x000fe20000000000 */
[----:B------:R-:W-:Y:S02]  /*209c0*/  LOP3.LUT R15, R23, R10, RZ, 0x3c, !PT ;  /* 0x0000000a170f7212 */ /* 0x000fe400078e3cff */
[----:B------:R-:W-:Y:S02]  /*209d0*/  ISETP.GE.U32.AND P0, PT, R22, R9, PT ;  /* 0x000000091600720c */ /* 0x000fe40003f06070 */
[----:B------:R-:W-:-:S11]  /*209e0*/  ISETP.GE.AND P3, PT, R15, RZ, PT ;  /* 0x000000ff0f00720c */ /* 0x000fd60003f66270 */
[----:B------:R-:W-:-:S04]  /*209f0*/  @P0 VIADD R14, R14, 0x1 ;  /* 0x000000010e0e0836 */ /* 0x000fc80000000000 */
[----:B------:R-:W-:-:S05]  /*20a00*/  @!P3 IMAD.MOV R14, RZ, RZ, -R14 ;  /* 0x000000ffff0eb224 */ /* 0x000fca00078e0a0e */
[----:B------:R-:W-:-:S04]  /*20a10*/  SEL R14, R21, R14, !P1 ;  /* 0x0000000e150e7207 */ /* 0x000fc80004800000 */
[----:B------:R-:W-:Y:S01]  /*20a20*/  IADD3 R25, PT, PT, R7, R14, RZ ;  /* 0x0000000e07197210 */ /* 0x000fe20007ffe0ff */
[----:B------:R-:W-:-:S04]  /*20a30*/  IMAD.MOV R15, RZ, RZ, -R14 ;  /* 0x000000ffff0f7224 */ /* 0x000fc800078e0a0e */
[----:B------:R-:W-:Y:S02]  /*20a40*/  IMAD R15, R10, R15, R23 ;  /* 0x0000000f0a0f7224 */ /* 0x000fe400078e0217 */
[----:B------:R-:W-:Y:S02]  /*20a50*/  VIADD R23, R23, UR10 ;  /* 0x0000000a17177c36 */ /* 0x000fe40008000000 */
[--C-:B------:R-:W-:Y:S02]  /*20a60*/  IMAD.IADD R22, R7, 0x1, R15.reuse ;  /* 0x0000000107167824 */ /* 0x100fe400078e020f */
[----:B------:R-:W-:Y:S01]  /*20a70*/  IMAD.IADD R15, R4, 0x1, R15 ;  /* 0x00000001040f7824 */ /* 0x000fe200078e020f */
[----:B------:R-:W-:Y:S01]  /*20a80*/  ISETP.GE.AND P0, PT, R23, R20, PT ;  /* 0x000000141700720c */ /* 0x000fe20003f06270 */
[----:B------:R-:W-:Y:S02]  /*20a90*/  IMAD R25, R25, R8, R22 ;  /* 0x0000000819197224 */ /* 0x000fe400078e0216 */
[----:B------:R-:W-:-:S02]  /*20aa0*/  IMAD R15, R11, R14, R15 ;  /* 0x0000000e0b0f7224 */ /* 0x000fc400078e020f */
[----:B------:R-:W-:Y:S02]  /*20ab0*/  IMAD R25, R25, 0x4, R6 ;  /* 0x0000000419197824 */ /* 0x000fe400078e0206 */
[----:B------:R-:W-:-:S04]  /*20ac0*/  IMAD.WIDE R14, R15, 0x4, R12 ;  /* 0x000000040f0e7825 */ /* 0x000fc800078e020c */
[----:B------:R-:W1:Y:S04]  /*20ad0*/  LDS R25, [R25] ;  /* 0x0000000019197984 */ /* 0x000e680000000800 */
[----:B-1----:R1:W-:Y:S01]  /*20ae0*/  STG.E.STRONG.SYS desc[UR8][R14.64], R25 ;  /* 0x000000190e007986 */ /* 0x0023e2000c115908 */
[----:B------:R-:W-:Y:S05]  /*20af0*/  @!P0 BRA `(.L_x_491) ;  /* 0xfffffffc008c8947 */ /* 0x000fea000383ffff */
.L_x_490:
[----:B------:R-:W-:Y:S05]  /*20b00*/  BSYNC.RECONVERGENT B0 ;  /* 0x0000000000007941 */ /* 0x000fea0003800200 */
.L_x_489:
[----:B------:R-:W-:Y:S01]  /*20b10*/  BSSY.RECONVERGENT B0, `(.L_x_492) ;  /* 0x0000040000007945 */ /* 0x000fe20003800200 */
[----:B0-----:R-:W-:-:S03]  /*20b20*/  IMAD R17, R17, R18, UR7 ;  /* 0x0000000711117e24 */ /* 0x001fc6000f8e0212 */
[----:B------:R-:W-:Y:S05]  /*20b30*/  @P4 BRA `(.L_x_493) ;  /* 0x0000000000f44947 */ /* 0x000fea0003800000 */
[----:B------:R-:W-:Y:S01]  /*20b40*/  IADD3 R4, PT, PT, R16, -R5, RZ ;  /* 0x8000000510047210 */ /* 0x000fe20007ffe0ff */
[----:B------:R-:W-:Y:S01]  /*20b50*/  BSSY.RECONVERGENT B1, `(.L_x_494) ;  /* 0x000001f000017945 */ /* 0x000fe20003800200 */
[----:B------:R-:W-:Y:S01]  /*20b60*/  PLOP3.LUT P0, PT, PT, PT, PT, 0x80, 0x8 ;  /* 0x000000000008781c */ /* 0x000fe20003f0f070 */
[----:B------:R-:W-:Y:S01]  /*20b70*/  IMAD.MOV.U32 R9, RZ, RZ, R5 ;  /* 0x000000ffff097224 */ /* 0x000fe200078e0005 */
[----:B------:R-:W-:Y:S01]  /*20b80*/  ISETP.GT.AND P1, PT, R4, 0xc00, PT ;  /* 0x00000c000400780c */ /* 0x000fe20003f24270 */
[----:B------:R-:W-:-:S12]  /*20b90*/  IMAD R4, R17, R16, RZ ;  /* 0x0000001011047224 */ /* 0x000fd800078e02ff */
[----:B------:R-:W-:Y:S05]  /*20ba0*/  @!P1 BRA `(.L_x_495) ;  /* 0x0000000000649947 */ /* 0x000fea0003800000 */
[----:B------:R-:W0:Y:S01]  /*20bb0*/  LDC.64 R6, c[0x0][0x3a0] ;  /* 0x0000e800ff067b82 */ /* 0x000e220000000a00 */
[----:B------:R-:W-:Y:S01]  /*20bc0*/  VIADD R11, R3, 0xa338 ;  /* 0x0000a338030b7836 */ /* 0x000fe20000000000 */
[----:B------:R-:W-:Y:S01]  /*20bd0*/  PLOP3.LUT P0, PT, PT, PT, PT, 0x8, 0x80 ;  /* 0x000000000080781c */ /* 0x000fe20003f0e170 */
[----:B------:R-:W-:-:S03]  /*20be0*/  VIADD R20, R16, 0xfffff400 ;  /* 0xfffff40010147836 */ /* 0x000fc60000000000 */
[----:B------:R-:W-:-:S09]  /*20bf0*/  LEA R22, R2, R11, 0x18 ;  /* 0x0000000b02167211 */ /* 0x000fd200078ec0ff */
.L_x_496:
[----:B------:R-:W-:Y:S01]  /*20c00*/  IMAD R8, R9, 0x4, R22 ;  /* 0x0000000409087824 */ /* 0x000fe200078e0216 */
[C---:B--2---:R-:W-:Y:S02]  /*20c10*/  IADD3 R11, PT, PT, R4.reuse, R9, RZ ;  /* 0x00000009040b7210 */ /* 0x044fe40007ffe0ff */
[C-C-:B------:R-:W-:Y:S02]  /*20c20*/  IADD3 R13, PT, PT, R4.reuse, 0x400, R9.reuse ;  /* 0x00000400040d7810 */ /* 0x140fe40007ffe009 */
[----:B------:R-:W2:Y:S01]  /*20c30*/  LDS R17, [R8] ;  /* 0x0000000008117984 */ /* 0x000ea20000000800 */
[C---:B-1----:R-:W-:Y:S01]  /*20c40*/  IADD3 R15, PT, PT, R4.reuse, 0x800, R9 ;  /* 0x00000800040f7810 */ /* 0x042fe20007ffe009 */
[----:B0-----:R-:W-:Y:S01]  /*20c50*/  IMAD.WIDE R10, R11, 0x4, R6 ;  /* 0x000000040b0a7825 */ /* 0x001fe200078e0206 */
[----:B------:R-:W-:Y:S01]  /*20c60*/  IADD3 R19, PT, PT, R4, 0xc00, R9 ;  /* 0x00000c0004137810 */ /* 0x000fe20007ffe009 */
[----:B------:R-:W0:Y:S02]  /*20c70*/  LDS R21, [R8+0x1000] ;  /* 0x0010000008157984 */ /* 0x000e240000000800 */
[----:B------:R-:W-:-:S02]  /*20c80*/  IMAD.WIDE R12, R13, 0x4, R6 ;  /* 0x000000040d0c7825 */ /* 0x000fc400078e0206 */
[----:B------:R-:W1:Y:S02]  /*20c90*/  LDS R23, [R8+0x2000] ;  /* 0x0020000008177984 */ /* 0x000e640000000800 */
[--C-:B------:R-:W-:Y:S02]  /*20ca0*/  IMAD.WIDE R14, R15, 0x4, R6.reuse ;  /* 0x000000040f0e7825 */ /* 0x100fe400078e0206 */
[----:B------:R-:W3:Y:S02]  /*20cb0*/  LDS R25, [R8+0x3000] ;  /* 0x0030000008197984 */ /* 0x000ee40000000800 */
[----:B------:R-:W-:-:S04]  /*20cc0*/  IMAD.WIDE R18, R19, 0x4, R6 ;  /* 0x0000000413127825 */ /* 0x000fc800078e0206 */
[----:B------:R-:W-:-:S05]  /*20cd0*/  VIADD R9, R9, 0x1000 ;  /* 0x0000100009097836 */ /* 0x000fca0000000000 */
[----:B------:R-:W-:Y:S01]  /*20ce0*/  ISETP.GE.AND P1, PT, R9, R20, PT ;  /* 0x000000140900720c */ /* 0x000fe20003f26270 */
[----:B--2---:R2:W-:Y:S04]  /*20cf0*/  STG.E.STRONG.SYS desc[UR8][R10.64], R17 ;  /* 0x000000110a007986 */ /* 0x0045e8000c115908 */
[----:B0-----:R2:W-:Y:S04]  /*20d00*/  STG.E.STRONG.SYS desc[UR8][R12.64], R21 ;  /* 0x000000150c007986 */ /* 0x0015e8000c115908 */
[----:B-1----:R2:W-:Y:S04]  /*20d10*/  STG.E.STRONG.SYS desc[UR8][R14.64], R23 ;  /* 0x000000170e007986 */ /* 0x0025e8000c115908 */
[----:B---3--:R2:W-:Y:S01]  /*20d20*/  STG.E.STRONG.SYS desc[UR8][R18.64], R25 ;  /* 0x0000001912007986 */ /* 0x0085e2000c115908 */
[----:B------:R-:W-:Y:S05]  /*20d30*/  @!P1 BRA `(.L_x_496) ;  /* 0xfffffffc00b09947 */ /* 0x000fea000383ffff */
.L_x_495:
[----:B------:R-:W-:Y:S05]  /*20d40*/  BSYNC.RECONVERGENT B1 ;  /* 0x0000000000017941 */ /* 0x000fea0003800200 */
.L_x_494:
[----:B------:R-:W-:Y:S01]  /*20d50*/  IMAD.IADD R6, R16, 0x1, -R9 ;  /* 0x0000000110067824 */ /* 0x000fe200078e0a09 */
[----:B------:R-:W-:Y:S04]  /*20d60*/  BSSY.RECONVERGENT B1, `(.L_x_497) ;  /* 0x0000011000017945 */ /* 0x000fe80003800200 */
[----:B------:R-:W-:-:S13]  /*20d70*/  ISETP.GT.AND P1, PT, R6, 0x400, PT ;  /* 0x000004000600780c */ /* 0x000fda0003f24270 */
[----:B------:R-:W-:Y:S05]  /*20d80*/  @!P1 BRA `(.L_x_498) ;  /* 0x0000000000389947 */ /* 0x000fea0003800000 */
[----:B------:R-:W-:Y:S01]  /*20d90*/  VIADD R7, R3, 0xa338 ;  /* 0x0000a33803077836 */ /* 0x000fe20000000000 */
[----:B--2---:R-:W0:Y:S01]  /*20da0*/  LDC.64 R10, c[0x0][0x3a0] ;  /* 0x0000e800ff0a7b82 */ /* 0x004e220000000a00 */
[----:B-1----:R-:W-:Y:S02]  /*20db0*/  IADD3 R15, PT, PT, R4, 0x400, R9 ;  /* 0x00000400040f7810 */ /* 0x002fe40007ffe009 */
[----:B------:R-:W-:Y:S02]  /*20dc0*/  PLOP3.LUT P0, PT, PT, PT, PT, 0x8, 0x80 ;  /* 0x000000000080781c */ /* 0x000fe40003f0e170 */
[----:B------:R-:W-:Y:S02]  /*20dd0*/  LEA R8, R2, R7, 0x18 ;  /* 0x0000000702087211 */ /* 0x000fe400078ec0ff */
[----:B------:R-:W-:-:S03]  /*20de0*/  IADD3 R7, PT, PT, R4, R9, RZ ;  /* 0x0000000904077210 */ /* 0x000fc60007ffe0ff */
        /* <DEDUP_REMOVED lines=8> */
.L_x_498:
[----:B------:R-:W-:Y:S05]  /*20e70*/  BSYNC.RECONVERGENT B1 ;  /* 0x0000000000017941 */ /* 0x000fea0003800200 */
.L_x_497:
[----:B------:R-:W-:-:S13]  /*20e80*/  ISETP.LT.OR P0, PT, R9, R16, P0 ;  /* 0x000000100900720c */ /* 0x000fda0000701670 */
[----:B0-----:R-:W-:-:S05]  /*20e90*/  @P0 VIADD R7, R3, 0xa338 ;  /* 0x0000a33803070836 */ /* 0x001fca0000000000 */
[----:B------:R-:W-:Y:S02]  /*20ea0*/  @P0 LEA R8, R2, R7, 0x18 ;  /* 0x0000000702080211 */ /* 0x000fe400078ec0ff */
[----:B------:R-:W0:Y:S03]  /*20eb0*/  @P0 LDC.64 R6, c[0x0][0x3a0] ;  /* 0x0000e800ff060b82 */ /* 0x000e260000000a00 */
[----:B------:R-:W-:Y:S02]  /*20ec0*/  @P0 IMAD R8, R9, 0x4, R8 ;  /* 0x0000000409080824 */ /* 0x000fe400078e0208 */
[----:B------:R-:W-:-:S03]  /*20ed0*/  @P0 IMAD.IADD R9, R4, 0x1, R9 ;  /* 0x0000000104090824 */ /* 0x000fc600078e0209 */
[----:B--2---:R-:W2:Y:S01]  /*20ee0*/  @P0 LDS R11, [R8] ;  /* 0x00000000080b0984 */ /* 0x004ea20000000800 */
[----:B0-----:R-:W-:-:S05]  /*20ef0*/  @P0 IMAD.WIDE R6, R9, 0x4, R6 ;  /* 0x0000000409060825 */ /* 0x001fca00078e0206 */
[----:B--2---:R0:W-:Y:S02]  /*20f00*/  @P0 STG.E.STRONG.SYS desc[UR8][R6.64], R11 ;  /* 0x0000000b06000986 */ /* 0x0041e4000c115908 */
.L_x_493:
[----:B------:R-:W-:Y:S05]  /*20f10*/  BSYNC.RECONVERGENT B0 ;  /* 0x0000000000007941 */ /* 0x000fea0003800200 */
.L_x_492:
        /* <DEDUP_REMOVED lines=8> */
[----:B------:R-:W2:Y:S01]  /*20fa0*/  LDS R4, [R0+0xbfe0] ;  /* 0x00bfe00000047984 */ /* 0x000ea20000000800 */
[----:B------:R-:W2:Y:S01]  /*20fb0*/  LDC R9, c[0x0][0x388] ;  /* 0x0000e200ff097b82 */ /* 0x000ea20000000800 */
[----:B------:R-:W2:Y:S07]  /*20fc0*/  LDCU UR4, c[0x0][0x3b0] ;  /* 0x00007600ff0477ac */ /* 0x000eae0008000800 */
[----:B0-----:R-:W0:Y:S01]  /*20fd0*/  LDC.64 R6, c[0x0][0x3b8] ;  /* 0x0000ee00ff067b82 */ /* 0x001e220000000a00 */
[----:B--2---:R-:W-:-:S05]  /*20fe0*/  IMAD R4, R4, UR4, R9 ;  /* 0x0000000404047c24 */ /* 0x004fca000f8e0209 */
[----:B------:R-:W-:-:S05]  /*20ff0*/  IADD3 R9, PT, PT, R4, 0x1, RZ ;  /* 0x0000000104097810 */ /* 0x000fca0007ffe0ff */
[----:B0-----:R-:W-:-:S05]  /*21000*/  IMAD.WIDE R6, R9, 0x4, R6 ;  /* 0x0000000409067825 */ /* 0x001fca00078e0206 */
[----:B------:R-:W2:Y:S02]  /*21010*/  LDG.E.STRONG.SYS R4, desc[UR8][R6.64] ;  /* 0x0000000806047981 */ /* 0x000ea4000c1f5900 */
[----:B--2---:R-:W-:-:S05]  /*21020*/  VIADD R9, R4, 0x1 ;  /* 0x0000000104097836 */ /* 0x004fca0000000000 */
[----:B------:R2:W-:Y:S02]  /*21030*/  STG.E.STRONG.SYS desc[UR8][R6.64], R9 ;  /* 0x0000000906007986 */ /* 0x0005e4000c115908 */
.L_x_500:
[----:B------:R-:W-:Y:S05]  /*21040*/  BSYNC.RECONVERGENT B0 ;  /* 0x0000000000007941 */ /* 0x000fea0003800200 */
.L_x_499:
[----:B------:R-:W-:Y:S06]  /*21050*/  MEMBAR.SC.GPU ;  /* 0x0000000000007992 */ /* 0x000fec0000002000 */
[----:B------:R-:W-:-:S00]  /*21060*/  ERRBAR ;  /* 0x00000000000079ab */ /* 0x000fc00000000000 */
[----:B------:R-:W-:Y:S06]  /*21070*/  CGAERRBAR ;  /* 0x00000000000075ab */ /* 0x000fec0000000000 */
[----:B------:R-:W-:Y:S02]  /*21080*/  CCTL.IVALL ;  /* 0x00000000ff00798f */ /* 0x000fe40002000000 */
[----:B------:R-:W-:Y:S01]  /*21090*/  BAR.SYNC.DEFER_BLOCKING 0x0 ;  /* 0x0000000000007b1d */ /* 0x000fe20000010000 */
[----:B------:R-:W-:-:S05]  /*210a0*/  UIADD3 UR7, UPT, UPT, UR7, 0x1, URZ ;  /* 0x0000000107077890 */ /* 0x000fca000fffe0ff */
[----:B0-----:R-:W0:Y:S02]  /*210b0*/  LDS R11, [R0+0xbfdc] ;  /* 0x00bfdc00000b7984 */ /* 0x001e240000000800 */
[----:B0-----:R-:W-:-:S05]  /*210c0*/  VIADD R4, R11, 0xffffffff ;  /* 0xffffffff0b047836 */ /* 0x001fca0000000000 */
[----:B------:R-:W-:-:S13]  /*210d0*/  ISETP.LE.AND P0, PT, R4, UR7, PT ;  /* 0x0000000704007c0c */ /* 0x000fda000bf03270 */
[----:B------:R-:W-:Y:S05]  /*210e0*/  @!P0 BRA `(.L_x_501) ;  /* 0xffffffcc00188947 */ /* 0x000fea000383ffff */
.L_x_443:
[----:B--2-4-:R-:W0:Y:S01]  /*210f0*/  LDS R9, [R0+0xbfc8] ;  /* 0x00bfc80000097984 */ /* 0x014e220000000800 */
[----:B------:R-:W-:Y:S01]  /*21100*/  VIADD R6, R11, 0xffffffff ;  /* 0xffffffff0b067836 */ /* 0x000fe20000000000 */
[----:B------:R-:W-:Y:S02]  /*21110*/  BSSY B0, `(.L_x_502) ;  /* 0x0000010000007945 */ /* 0x000fe40003800000 */
[----:B------:R2:W4:Y:S01]  /*21120*/  LDS R7, [R0+0xbfd0] ;  /* 0x00bfd00000077984 */ /* 0x0005220000000800 */
[----:B0-----:R-:W-:Y:S01]  /*21130*/  IMAD R4, R6, R9, RZ ;  /* 0x0000000906047224 */ /* 0x001fe200078e02ff */
[----:B--2---:R-:W-:Y:S06]  /*21140*/  @P1 BRA `(.L_x_503) ;  /* 0x0000000000301947 */ /* 0x004fec0003800000 */
[----:B------:R-:W0:Y:S01]  /*21150*/  LDS R12, [R0+0xbfe0] ;  /* 0x00bfe000000c7984 */ /* 0x000e220000000800 */
[----:B------:R-:W0:Y:S01]  /*21160*/  LDC R13, c[0x0][0x388] ;  /* 0x0000e200ff0d7b82 */ /* 0x000e220000000800 */
[----:B------:R-:W0:Y:S02]  /*21170*/  LDCU UR4, c[0x0][0x3b0] ;  /* 0x00007600ff0477ac */ /* 0x000e240008000800 */
[----:B------:R-:W2:Y:S05]  /*21180*/  LDS R10, [R0+0xbfb8] ;  /* 0x00bfb800000a7984 */ /* 0x000eaa0000000800 */
[----:B------:R-:W5:Y:S01]  /*21190*/  LDC.64 R8, c[0x0][0x3b8] ;  /* 0x0000ee00ff087b82 */ /* 0x000f620000000a00 */
[----:B0-----:R-:W-:Y:S01]  /*211a0*/  IMAD R13, R12, UR4, R13 ;  /* 0x000000040c0d7c24 */ /* 0x001fe2000f8e020d */
[----:B--2---:R-:W-:-:S03]  /*211b0*/  VIADDMNMX R11, R10, R6, R11, PT ;  /* 0x000000060a0b7246 */ /* 0x004fc6000380010b */
[----:B-----5:R-:W-:-:S07]  /*211c0*/  IMAD.WIDE R8, R13, 0x4, R8 ;  /* 0x000000040d087825 */ /* 0x020fce00078e0208 */
.L_x_504:
[----:B------:R-:W2:Y:S01]  /*211d0*/  LDG.E.STRONG.SYS R10, desc[UR8][R8.64] ;  /* 0x00000008080a7981 */ /* 0x000ea2000c1f5900 */
[----:B------:R-:W-:Y:S05]  /*211e0*/  YIELD ;  /* 0x0000000000007946 */ /* 0x000fea0003800000 */
[----:B--2---:R-:W-:-:S13]  /*211f0*/  ISETP.GE.AND P0, PT, R10, R11, PT ;  /* 0x0000000b0a00720c */ /* 0x004fda0003f06270 */
[----:B------:R-:W-:Y:S05]  /*21200*/  @!P0 BRA `(.L_x_504) ;  /* 0xfffffffc00f08947 */ /* 0x000fea000383ffff */
.L_x_503:
[----:B------:R-:W-:Y:S05]  /*21210*/  BSYNC B0 ;  /* 0x0000000000007941 */ /* 0x000fea0003800000 */
.L_x_502:
[----:B------:R-:W-:Y:S06]  /*21220*/  MEMBAR.SC.GPU ;  /* 0x0000000000007992 */ /* 0x000fec0000002000 */
[----:B------:R-:W-:-:S00]  /*21230*/  ERRBAR ;  /* 0x00000000000079ab */ /* 0x000fc00000000000 */
[----:B------:R-:W-:Y:S06]  /*21240*/  CGAERRBAR ;  /* 0x00000000000075ab */ /* 0x000fec0000000000 */
[----:B------:R-:W-:Y:S01]  /*21250*/  CCTL.IVALL ;  /* 0x00000000ff00798f */ /* 0x000fe20002000000 */
[----:B------:R-:W-:Y:S05]  /*21260*/  WARPSYNC.ALL ;  /* 0x0000000000007948 */ /* 0x000fea0003800000 */
[----:B------:R-:W-:Y:S06]  /*21270*/  BAR.SYNC.DEFER_BLOCKING 0x0 ;  /* 0x0000000000007b1d */ /* 0x000fec0000010000 */
[----:B------:R-:W0:Y:S01]  /*21280*/  LDCU UR4, c[0x0][0x398] ;  /* 0x00007300ff0477ac */ /* 0x000e220008000800 */
[----:B------:R-:W-:Y:S01]  /*21290*/  BSSY.RECONVERGENT B0, `(.L_x_505) ;  /* 0x000008c000007945 */ /* 0x000fe20003800200 */
[----:B------:R-:W2:Y:S04]  /*212a0*/  LDS R16, [R0+0xbfc8] ;  /* 0x00bfc80000107984 */ /* 0x000ea80000000800 */
[----:B---3--:R-:W3:Y:S04]  /*212b0*/  LDS R17, [R0+0xbfbc] ;  /* 0x00bfbc0000117984 */ /* 0x008ee80000000800 */
[----:B------:R-:W0:Y:S01]  /*212c0*/  LDS R9, [R0+0xbfdc] ;  /* 0x00bfdc0000097984 */ /* 0x000e220000000800 */
[----:B--2---:R-:W-:-:S04]  /*212d0*/  IMAD R8, R16, UR6, RZ ;  /* 0x0000000610087c24 */ /* 0x004fc8000f8e02ff */
[----:B---3--:R-:W-:Y:S02]  /*212e0*/  IMAD R21, R17, R8, RZ ;  /* 0x0000000811157224 */ /* 0x008fe400078e02ff */
[----:B0-----:R-:W-:-:S03]  /*212f0*/  IMAD R8, R9, UR4, R6 ;  /* 0x0000000409087c24 */ /* 0x001fc6000f8e0206 */
[----:B------:R-:W-:-:S13]  /*21300*/  ISETP.GE.AND P0, PT, R5, R21, PT ;  /* 0x000000150500720c */ /* 0x000fda0003f06270 */
[----:B------:R-:W-:Y:S05]  /*21310*/  @P0 BRA `(.L_x_506) ;  /* 0x00000008000c0947 */ /* 0x000fea0003800000 */
[----:B------:R-:W-:Y:S01]  /*21320*/  LOP3.LUT R10, R5, 0x400, RZ, 0xfc, !PT ;  /* 0x00000400050a7812 */ /* 0x000fe200078efcff */
[----:B------:R-:W-:Y:S01]  /*21330*/  BSSY.RECONVERGENT B1, `(.L_x_507) ;  /* 0x000001a000017945 */ /* 0x000fe20003800200 */
[----:B------:R-:W-:Y:S01]  /*21340*/  LOP3.LUT R12, RZ, R5, RZ, 0x33, !PT ;  /* 0x00000005ff0c7212 */ /* 0x000fe200078e33ff */
[-C--:B------:R-:W-:Y:S01]  /*21350*/  IMAD R19, R8, R21.reuse, RZ ;  /* 0x0000001508137224 */ /* 0x080fe200078e02ff */
[----:B------:R-:W-:Y:S02]  /*21360*/  VIMNMX R9, PT, PT, R10, R21, !PT ;  /* 0x000000150a097248 */ /* 0x000fe40007fe0100 */
        /* <DEDUP_REMOVED lines=13> */
.L_x_509:
[----:B------:R-:W-:-:S04]  /*21440*/  IMAD.IADD R11, R19, 0x1, R18 ;  /* 0x00000001130b7824 */ /* 0x000fc800078e0212 */
[----:B0-2---:R-:W-:-:S06]  /*21450*/  IMAD.WIDE R10, R11, 0x4, R8 ;  /* 0x000000040b0a7825 */ /* 0x005fcc00078e0208 */
[----:B------:R-:W2:Y:S01]  /*21460*/  LDG.E.STRONG.SYS R10, desc[UR8][R10.64] ;  /* 0x000000080a0a7981 */ /* 0x000ea2000c1f5900 */
[C---:B-1----:R-:W-:Y:S01]  /*21470*/  LEA R15, R18.reuse, R23, 0x2 ;  /* 0x00000017120f7211 */ /* 0x042fe200078e10ff */
[----:B------:R-:W-:Y:S02]  /*21480*/  VIADD R13, R13, 0x1 ;  /* 0x000000010d0d7836 */ /* 0x000fe40000000000 */
[----:B------:R-:W-:-:S03]  /*21490*/  VIADD R18, R18, 0x400 ;  /* 0x0000040012127836 */ /* 0x000fc60000000000 */
[----:B------:R-:W-:Y:S01]  /*214a0*/  ISETP.NE.AND P0, PT, R13, R12, PT ;  /* 0x0000000c0d00720c */ /* 0x000fe20003f05270 */
[----:B--2---:R2:W-:-:S12]  /*214b0*/  STS [R15], R10 ;  /* 0x0000000a0f007388 */ /* 0x0045d80000000800 */
[----:B------:R-:W-:Y:S05]  /*214c0*/  @P0 BRA `(.L_x_509) ;  /* 0xfffffffc00dc0947 */ /* 0x000fea000383ffff */
.L_x_508:
[----:B------:R-:W-:Y:S05]  /*214d0*/  BSYNC.RECONVERGENT B1 ;  /* 0x0000000000017941 */ /* 0x000fea0003800200 */
.L_x_507:
[----:B------:R-:W-:Y:S05]  /*214e0*/  @!P1 BRA `(.L_x_506) ;  /* 0x0000000400989947 */ /* 0x000fea0003800000 */
[----:B------:R-:W-:Y:S01]  /*214f0*/  IMAD.IADD R8, R21, 0x1, -R18 ;  /* 0x0000000115087824 */ /* 0x000fe200078e0a12 */
[----:B------:R-:W-:Y:S01]  /*21500*/  BSSY.RECONVERGENT B1, `(.L_x_510) ;  /* 0x0000035000017945 */ /* 0x000fe20003800200 */
[----:B------:R-:W-:-:S03]  /*21510*/  PLOP3.LUT P0, PT, PT, PT, PT, 0x80, 0x8 ;  /* 0x000000000008781c */ /* 0x000fc60003f0f070 */
[----:B------:R-:W-:-:S13]  /*21520*/  ISETP.GT.AND P1, PT, R8, 0x3000, PT ;  /* 0x000030000800780c */ /* 0x000fda0003f24270 */
[----:B------:R-:W-:Y:S05]  /*21530*/  @!P1 BRA `(.L_x_511) ;  /* 0x0000000000c49947 */ /* 0x000fea0003800000 */
[----:B------:R-:W-:Y:S01]  /*21540*/  VIADD R23, R3, 0xa338 ;  /* 0x0000a33803177836 */ /* 0x000fe20000000000 */
[----:B------:R-:W-:Y:S02]  /*21550*/  PLOP3.LUT P0, PT, PT, PT, PT, 0x8, 0x80 ;  /* 0x000000000080781c */ /* 0x000fe40003f0e170 */
[----:B-1----:R-:W-:Y:S02]  /*21560*/  IADD3 R25, PT, PT, R21, -0x3000, RZ ;  /* 0xffffd00015197810 */ /* 0x002fe40007ffe0ff */
[----:B------:R-:W-:-:S09]  /*21570*/  LEA R23, R2, R23, 0x18 ;  /* 0x0000001702177211 */ /* 0x000fd200078ec0ff */
.L_x_512:
[----:B0-2---:R-:W0:Y:S01]  /*21580*/  LDC.64 R10, c[0x0][0x3a0] ;  /* 0x0000e800ff0a7b82 */ /* 0x005e220000000a00 */
[C-C-:B------:R-:W-:Y:S01]  /*21590*/  IMAD.IADD R15, R19.reuse, 0x1, R18.reuse ;  /* 0x00000001130f7824 */ /* 0x140fe200078e0212 */
[----:B------:R-:W-:-:S03]  /*215a0*/  IADD3 R9, PT, PT, R19, 0x1000, R18 ;  /* 0x0000100013097810 */ /* 0x000fc60007ffe012 */
[----:B0-----:R-:W-:-:S05]  /*215b0*/  IMAD.WIDE R14, R15, 0x4, R10 ;  /* 0x000000040f0e7825 */ /* 0x001fca00078e020a */
[----:B------:R-:W2:Y:S01]  /*215c0*/  LDG.E.STRONG.SYS R24, desc[UR8][R14.64] ;  /* 0x000000080e187981 */ /* 0x000ea2000c1f5900 */
[----:B------:R-:W-:-:S03]  /*215d0*/  IMAD.WIDE R8, R9, 0x4, R10 ;  /* 0x0000000409087825 */ /* 0x000fc600078e020a */
[----:B------:R-:W3:Y:S04]  /*215e0*/  LDG.E.STRONG.SYS R26, desc[UR8][R14.64+0x1000] ;  /* 0x001000080e1a7981 */ /* 0x000ee8000c1f5900 */
[----:B------:R-:W5:Y:S04]  /*215f0*/  LDG.E.STRONG.SYS R28, desc[UR8][R14.64+0x2000] ;  /* 0x002000080e1c7981 */ /* 0x000f68000c1f5900 */
[----:B------:R-:W4:Y:S04]  /*21600*/  LDG.E.STRONG.SYS R27, desc[UR8][R14.64+0x3000] ;  /* 0x003000080e1b7981 */ /* 0x000f28000c1f5900 */
[----:B------:R-:W4:Y:S04]  /*21610*/  LDG.E.STRONG.SYS R22, desc[UR8][R8.64] ;  /* 0x0000000808167981 */ /* 0x000f28000c1f5900 */
[----:B------:R-:W4:Y:S01]  /*21620*/  LDG.E.STRONG.SYS R29, desc[UR8][R8.64+0x1000] ;  /* 0x00100008081d7981 */ /* 0x000f22000c1f5900 */
[----:B------:R-:W-:Y:S01]  /*21630*/  IMAD R20, R18, 0x4, R23 ;  /* 0x0000000412147824 */ /* 0x000fe200078e0217 */
[----:B------:R-:W-:-:S02]  /*21640*/  IADD3 R13, PT, PT, R19, 0x2000, R18 ;  /* 0x00002000130d7810 */ /* 0x000fc40007ffe012 */
[----:B------:R-:W4:Y:S03]  /*21650*/  LDG.E.STRONG.SYS R15, desc[UR8][R8.64+0x2000] ;  /* 0x00200008080f7981 */ /* 0x000f26000c1f5900 */
[----:B------:R-:W-:Y:S01]  /*21660*/  IMAD.WIDE R12, R13, 0x4, R10 ;  /* 0x000000040d0c7825 */ /* 0x000fe200078e020a */
[----:B------:R-:W4:Y:S04]  /*21670*/  LDG.E.STRONG.SYS R14, desc[UR8][R8.64+0x3000] ;  /* 0x00300008080e7981 */ /* 0x000f28000c1f5900 */
[----:B--2---:R0:W-:Y:S04]  /*21680*/  STS [R20], R24 ;  /* 0x0000001814007388 */ /* 0x0041e80000000800 */
[----:B---3--:R1:W-:Y:S04]  /*21690*/  STS [R20+0x1000], R26 ;  /* 0x0010001a14007388 */ /* 0x0083e80000000800 */
[----:B-----5:R-:W-:Y:S01]  /*216a0*/  STS [R20+0x2000], R28 ;  /* 0x0020001c14007388 */ /* 0x020fe20000000800 */
[----:B0-----:R-:W-:-:S03]  /*216b0*/  IADD3 R24, PT, PT, R19, 0x3000, R18 ;  /* 0x0000300013187810 */ /* 0x001fc60007ffe012 */
[----:B----4-:R0:W-:Y:S02]  /*216c0*/  STS [R20+0x3000], R27 ;  /* 0x0030001b14007388 */ /* 0x0101e40000000800 */
[----:B------:R-:W-:Y:S02]  /*216d0*/  IMAD.WIDE R10, R24, 0x4, R10 ;  /* 0x00000004180a7825 */ /* 0x000fe400078e020a */
[----:B------:R-:W-:Y:S04]  /*216e0*/  STS [R20+0x4000], R22 ;  /* 0x0040001614007388 */ /* 0x000fe80000000800 */
[----:B------:R-:W2:Y:S04]  /*216f0*/  LDG.E.STRONG.SYS R24, desc[UR8][R12.64] ;  /* 0x000000080c187981 */ /* 0x000ea8000c1f5900 */
[----:B-1----:R-:W3:Y:S04]  /*21700*/  LDG.E.STRONG.SYS R26, desc[UR8][R12.64+0x1000] ;  /* 0x001000080c1a7981 */ /* 0x002ee8000c1f5900 */
[----:B0-----:R-:W4:Y:S04]  /*21710*/  LDG.E.STRONG.SYS R27, desc[UR8][R12.64+0x2000] ;  /* 0x002000080c1b7981 */ /* 0x001f28000c1f5900 */
[----:B------:R0:W-:Y:S04]  /*21720*/  STS [R20+0x5000], R29 ;  /* 0x0050001d14007388 */ /* 0x0001e80000000800 */
[----:B------:R-:W5:Y:S04]  /*21730*/  LDG.E.STRONG.SYS R28, desc[UR8][R12.64+0x3000] ;  /* 0x003000080c1c7981 */ /* 0x000f68000c1f5900 */
[----:B0-----:R-:W5:Y:S04]  /*21740*/  LDG.E.STRONG.SYS R29, desc[UR8][R10.64] ;  /* 0x000000080a1d7981 */ /* 0x001f68000c1f5900 */
[----:B------:R-:W5:Y:S04]  /*21750*/  LDG.E.STRONG.SYS R22, desc[UR8][R10.64+0x1000] ;  /* 0x001000080a167981 */ /* 0x000f68000c1f5900 */
[----:B------:R-:W5:Y:S04]  /*21760*/  LDG.E.STRONG.SYS R9, desc[UR8][R10.64+0x2000] ;  /* 0x002000080a097981 */ /* 0x000f68000c1f5900 */
[----:B------:R-:W5:Y:S01]  /*21770*/  LDG.E.STRONG.SYS R8, desc[UR8][R10.64+0x3000] ;  /* 0x003000080a087981 */ /* 0x000f62000c1f5900 */
[----:B------:R-:W-:-:S03]  /*21780*/  VIADD R18, R18, 0x4000 ;  /* 0x0000400012127836 */ /* 0x000fc60000000000 */
[----:B------:R0:W-:Y:S04]  /*21790*/  STS [R20+0x6000], R15 ;  /* 0x0060000f14007388 */ /* 0x0001e80000000800 */
[----:B------:R0:W-:Y:S01]  /*217a0*/  STS [R20+0x7000], R14 ;  /* 0x0070000e14007388 */ /* 0x0001e20000000800 */
[----:B------:R-:W-:-:S03]  /*217b0*/  ISETP.GE.AND P1, PT, R18, R25, PT ;  /* 0x000000191200720c */ /* 0x000fc60003f26270 */
[----:B--2---:R0:W-:Y:S04]  /*217c0*/  STS [R20+0x8000], R24 ;  /* 0x0080001814007388 */ /* 0x0041e80000000800 */
[----:B---3--:R0:W-:Y:S04]  /*217d0*/  STS [R20+0x9000], R26 ;  /* 0x0090001a14007388 */ /* 0x0081e80000000800 */
[----:B----4-:R0:W-:Y:S04]  /*217e0*/  STS [R20+0xa000], R27 ;  /* 0x00a0001b14007388 */ /* 0x0101e80000000800 */
[----:B-----5:R0:W-:Y:S04]  /*217f0*/  STS [R20+0xb000], R28 ;  /* 0x00b0001c14007388 */ /* 0x0201e80000000800 */
[----:B------:R0:W-:Y:S04]  /*21800*/  STS [R20+0xc000], R29 ;  /* 0x00c0001d14007388 */ /* 0x0001e80000000800 */
[----:B------:R0:W-:Y:S04]  /*21810*/  STS [R20+0xd000], R22 ;  /* 0x00d0001614007388 */ /* 0x0001e80000000800 */
[----:B------:R0:W-:Y:S04]  /*21820*/  STS [R20+0xe000], R9 ;  /* 0x00e0000914007388 */ /* 0x0001e80000000800 */
[----:B------:R0:W-:Y:S01]  /*21830*/  STS [R20+0xf000], R8 ;  /* 0x00f0000814007388 */ /* 0x0001e20000000800 */
[----:B------:R-:W-:Y:S05]  /*21840*/  @!P1 BRA `(.L_x_512) ;  /* 0xfffffffc004c9947 */ /* 0x000fea000383ffff */
.L_x_511:
[----:B------:R-:W-:Y:S05]  /*21850*/  BSYNC.RECONVERGENT B1 ;  /* 0x0000000000017941 */ /* 0x000fea0003800200 */
.L_x_510:
[----:B0-----:R-:W-:Y:S01]  /*21860*/  IMAD.IADD R8, R21, 0x1, -R18 ;  /* 0x0000000115087824 */ /* 0x001fe200078e0a12 */
[----:B------:R-:W-:Y:S04]  /*21870*/  BSSY.RECONVERGENT B1, `(.L_x_513) ;  /* 0x000001d000017945 */ /* 0x000fe80003800200 */
[----:B------:R-:W-:-:S13]  /*21880*/  ISETP.GT.AND P1, PT, R8, 0x1000, PT ;  /* 0x000010000800780c */ /* 0x000fda0003f24270 */
[----:B------:R-:W-:Y:S05]  /*21890*/  @!P1 BRA `(.L_x_514) ;  /* 0x0000000000689947 */ /* 0x000fea0003800000 */
[----:B--2---:R-:W0:Y:S01]  /*218a0*/  LDC.64 R10, c[0x0][0x3a0] ;  /* 0x0000e800ff0a7b82 */ /* 0x004e220000000a00 */
[C---:B------:R-:W-:Y:S02]  /*218b0*/  IADD3 R9, PT, PT, R19.reuse, R18, RZ ;  /* 0x0000001213097210 */ /* 0x040fe40007ffe0ff */
[----:B------:R-:W-:-:S03]  /*218c0*/  IADD3 R13, PT, PT, R19, 0x1000, R18 ;  /* 0x00001000130d7810 */ /* 0x000fc60007ffe012 */
[----:B0-----:R-:W-:-:S04]  /*218d0*/  IMAD.WIDE R8, R9, 0x4, R10 ;  /* 0x0000000409087825 */ /* 0x001fc800078e020a */
[----:B------:R-:W-:Y:S01]  /*218e0*/  IMAD.WIDE R10, R13, 0x4, R10 ;  /* 0x000000040d0a7825 */ /* 0x000fe200078e020a */
[----:B------:R-:W2:Y:S04]  /*218f0*/  LDG.E.STRONG.SYS R12, desc[UR8][R8.64] ;  /* 0x00000008080c7981 */ /* 0x000ea8000c1f5900 */
[----:B-1----:R-:W3:Y:S04]  /*21900*/  LDG.E.STRONG.SYS R14, desc[UR8][R8.64+0x1000] ;  /* 0x00100008080e7981 */ /* 0x002ee8000c1f5900 */
[----:B------:R-:W5:Y:S04]  /*21910*/  LDG.E.STRONG.SYS R20, desc[UR8][R8.64+0x2000] ;  /* 0x0020000808147981 */ /* 0x000f68000c1f5900 */
[----:B------:R-:W4:Y:S04]  /*21920*/  LDG.E.STRONG.SYS R22, desc[UR8][R8.64+0x3000] ;  /* 0x0030000808167981 */ /* 0x000f28000c1f5900 */
[----:B------:R-:W4:Y:S04]  /*21930*/  LDG.E.STRONG.SYS R24, desc[UR8][R10.64] ;  /* 0x000000080a187981 */ /* 0x000f28000c1f5900 */
[----:B------:R-:W4:Y:S04]  /*21940*/  LDG.E.STRONG.SYS R26, desc[UR8][R10.64+0x1000] ;  /* 0x001000080a1a7981 */ /* 0x000f28000c1f5900 */
[----:B------:R-:W4:Y:S04]  /*21950*/  LDG.E.STRONG.SYS R28, desc[UR8][R10.64+0x2000] ;  /* 0x002000080a1c7981 */ /* 0x000f28000c1f5900 */
[----:B------:R-:W4:Y:S01]  /*21960*/  LDG.E.STRONG.SYS R15, desc[UR8][R10.64+0x3000] ;  /* 0x003000080a0f7981 */ /* 0x000f22000c1f5900 */
[----:B------:R-:W-:Y:S01]  /*21970*/  VIADD R13, R3, 0xa338 ;  /* 0x0000a338030d7836 */ /* 0x000fe20000000000 */
[----:B------:R-:W-:-:S04]  /*21980*/  PLOP3.LUT P0, PT, PT, PT, PT, 0x8, 0x80 ;  /* 0x000000000080781c */ /* 0x000fc80003f0e170 */
[----:B------:R-:W-:-:S05]  /*21990*/  LEA R13, R2, R13, 0x18 ;  /* 0x0000000d020d7211 */ /* 0x000fca00078ec0ff */
[C---:B------:R-:W-:Y:S02]  /*219a0*/  IMAD R13, R18.reuse, 0x4, R13 ;  /* 0x00000004120d7824 */ /* 0x040fe400078e020d */
[----:B------:R-:W-:-:S03]  /*219b0*/  VIADD R18, R18, 0x2000 ;  /* 0x0000200012127836 */ /* 0x000fc60000000000 */
[----:B--2---:R0:W-:Y:S04]  /*219c0*/  STS [R13], R12 ;  /* 0x0000000c0d007388 */ /* 0x0041e80000000800 */
[----:B---3--:R0:W-:Y:S04]  /*219d0*/  STS [R13+0x1000], R14 ;  /* 0x0010000e0d007388 */ /* 0x0081e80000000800 */
[----:B-----5:R0:W-:Y:S04]  /*219e0*/  STS [R13+0x2000], R20 ;  /* 0x002000140d007388 */ /* 0x0201e80000000800 */
[----:B----4-:R0:W-:Y:S04]  /*219f0*/  STS [R13+0x3000], R22 ;  /* 0x003000160d007388 */ /* 0x0101e80000000800 */
[----:B------:R0:W-:Y:S04]  /*21a00*/  STS [R13+0x4000], R24 ;  /* 0x004000180d007388 */ /* 0x0001e80000000800 */
[----:B------:R0:W-:Y:S04]  /*21a10*/  STS [R13+0x5000], R26 ;  /* 0x0050001a0d007388 */ /* 0x0001e80000000800 */
[----:B------:R0:W-:Y:S04]  /*21a20*/  STS [R13+0x6000], R28 ;  /* 0x0060001c0d007388 */ /* 0x0001e80000000800 */
[----:B------:R0:W-:Y:S02]  /*21a30*/  STS [R13+0x7000], R15 ;  /* 0x0070000f0d007388 */ /* 0x0001e40000000800 */
.L_x_514:
[----:B------:R-:W-:Y:S05]  /*21a40*/  BSYNC.RECONVERGENT B1 ;  /* 0x0000000000017941 */ /* 0x000fea0003800200 */
.L_x_513:
[----:B------:R-:W-:-:S13]  /*21a50*/  ISETP.LT.OR P0, PT, R18, R21, P0 ;  /* 0x000000151200720c */ /* 0x000fda0000701670 */
[----:B------:R-:W-:Y:S05]  /*21a60*/  @!P0 BRA `(.L_x_506) ;  /* 0x0000000000388947 */ /* 0x000fea0003800000 */
[----:B------:R-:W3:Y:S01]  /*21a70*/  LDC.64 R8, c[0x0][0x3a0] ;  /* 0x0000e800ff087b82 */ /* 0x000ee20000000a00 */
[----:B------:R-:W-:-:S04]  /*21a80*/  IMAD.IADD R19, R19, 0x1, R18 ;  /* 0x0000000113137824 */ /* 0x000fc800078e0212 */
[----:B---3--:R-:W-:-:S05]  /*21a90*/  IMAD.WIDE R8, R19, 0x4, R8 ;  /* 0x0000000413087825 */ /* 0x008fca00078e0208 */
[----:B--2---:R-:W2:Y:S04]  /*21aa0*/  LDG.E.STRONG.SYS R10, desc[UR8][R8.64] ;  /* 0x00000008080a7981 */ /* 0x004ea8000c1f5900 */
[----:B0-----:R-:W3:Y:S04]  /*21ab0*/  LDG.E.STRONG.SYS R12, desc[UR8][R8.64+0x1000] ;  /* 0x00100008080c7981 */ /* 0x001ee8000c1f5900 */
[----:B-1----:R-:W5:Y:S04]  /*21ac0*/  LDG.E.STRONG.SYS R14, desc[UR8][R8.64+0x2000] ;  /* 0x00200008080e7981 */ /* 0x002f68000c1f5900 */
[----:B------:R-:W4:Y:S01]  /*21ad0*/  LDG.E.STRONG.SYS R20, desc[UR8][R8.64+0x3000] ;  /* 0x0030000808147981 */ /* 0x000f22000c1f5900 */
[----:B------:R-:W-:-:S04]  /*21ae0*/  IADD3 R3, PT, PT, R3, 0xa338, RZ ;  /* 0x0000a33803037810 */ /* 0x000fc80007ffe0ff */
[----:B------:R-:W-:-:S05]  /*21af0*/  LEA R3, R2, R3, 0x18 ;  /* 0x0000000302037211 */ /* 0x000fca00078ec0ff */
[----:B------:R-:W-:-:S05]  /*21b00*/  IMAD R3, R18, 0x4, R3 ;  /* 0x0000000412037824 */ /* 0x000fca00078e0203 */
[----:B--2---:R0:W-:Y:S04]  /*21b10*/  STS [R3], R10 ;  /* 0x0000000a03007388 */ /* 0x0041e80000000800 */
[----:B---3--:R0:W-:Y:S04]  /*21b20*/  STS [R3+0x1000], R12 ;  /* 0x0010000c03007388 */ /* 0x0081e80000000800 */
[----:B-----5:R0:W-:Y:S04]  /*21b30*/  STS [R3+0x2000], R14 ;  /* 0x0020000e03007388 */ /* 0x0201e80000000800 */
[----:B----4-:R0:W-:Y:S02]  /*21b40*/  STS [R3+0x3000], R20 ;  /* 0x0030001403007388 */ /* 0x0101e40000000800 */
.L_x_506:
[----:B------:R-:W-:Y:S05]  /*21b50*/  BSYNC.RECONVERGENT B0 ;  /* 0x0000000000007941 */ /* 0x000fea0003800200 */
.L_x_505:
[----:B------:R-:W-:-:S09]  /*21b60*/  UISETP.GE.AND UP0, UPT, UR6, 0x1, UPT ;  /* 0x000000010600788c */ /* 0x000fd2000bf06270 */
[----:B------:R-:W-:Y:S05]  /*21b70*/  BRA.U !UP0, `(.L_x_515) ;  /* 0x0000001d08647547 */ /* 0x000fea000b800000 */
[----:B------:R-:W-:-:S05]  /*21b80*/  UMOV UR4, URZ ;  /* 0x000000ff00047c82 */ /* 0x000fca0008000000 */
.L_x_540:
[----:B012---:R-:W0:Y:S01]  /*21b90*/  S2R R15, SR_CgaCtaId ;  /* 0x00000000000f7919 */ /* 0x007e220000008800 */
[----:B------:R-:W-:Y:S01]  /*21ba0*/  MOV R10, 0x400 ;  /* 0x00000400000a7802 */ /* 0x000fe20000000f00 */
[----:B------:R-:W1:Y:S01]  /*21bb0*/  S2UR UR7, SR_CgaCtaId ;  /* 0x00000000000779c3 */ /* 0x000e620000008800 */
[----:B------:R-:W-:Y:S01]  /*21bc0*/  UMOV UR6, 0x400 ;  /* 0x0000040000067882 */ /* 0x000fe20000000000 */
[----:B------:R-:W-:Y:S01]  /*21bd0*/  BSSY.RECONVERGENT B0, `(.L_x_516) ;  /* 0x0000034000007945 */ /* 0x000fe20003800200 */
[----:B-1----:R-:W-:Y:S01]  /*21be0*/  ULEA UR10, UR7, UR6, 0x18 ;  /* 0x00000006070a7291 */ /* 0x002fe2000f8ec0ff */
[----:B0-----:R-:W-:-:S05]  /*21bf0*/  LEA R2, R15, R10, 0x18 ;  /* 0x0000000a0f027211 */ /* 0x001fca00078ec0ff */
        /* <DEDUP_REMOVED lines=14> */
[----:B--2---:R-:W-:Y:S02]  /*21ce0*/  VIADD R13, R14, 0xffffffe ;  /* 0x0ffffffe0e0d7836 */ /* 0x004fe40000000000 */
[----:B------:R-:W-:-:S04]  /*21cf0*/  IMAD.MOV.U32 R14, RZ, RZ, R5 ;  /* 0x000000ffff0e7224 */ /* 0x000fc800078e0005 */
[----:B------:R-:W2:Y:S02]  /*21d00*/  F2I.FTZ.U32.TRUNC.NTZ R13, R13 ;  /* 0x0000000d000d7305 */ /* 0x000ea4000021f000 */
[----:B--2---:R-:W-:-:S04]  /*21d10*/  IMAD.MOV R12, RZ, RZ, -R13 ;  /* 0x000000ffff0c7224 */ /* 0x004fc800078e0a0d */
[----:B------:R-:W-:Y:S02]  /*21d20*/  IMAD R17, R12, R9, RZ ;  /* 0x000000090c117224 */ /* 0x000fe400078e02ff */
[----:B------:R-:W-:-:S05]  /*21d30*/  HFMA2 R12, -RZ, RZ, 0, 0 ;  /* 0x00000000ff0c7431 */ /* 0x000fca00000001ff */
[----:B------:R-:W-:Y:S01]  /*21d40*/  IMAD.HI.U32 R12, R13, R17, R12 ;  /* 0x000000110d0c7227 */ /* 0x000fe200078e000c */
[----:B01----:R-:W-:-:S07]  /*21d50*/  LOP3.LUT R13, RZ, R3, RZ, 0x33, !PT ;  /* 0x00000003ff0d7212 */ /* 0x003fce00078e33ff */
.L_x_518:
        /* <DEDUP_REMOVED lines=9> */
[----:B------:R-:W-:Y:S02]  /*21df0*/  @!P2 IMAD.IADD R18, R18, 0x1, -R17 ;  /* 0x000000011212a824 */ /* 0x000fe400078e0a11 */
[----:B------:R-:W-:Y:S02]  /*21e00*/  IMAD.IADD R17, R15, 0x1, R14 ;  /* 0x000000010f117824 */ /* 0x000fe400078e020e */
[----:B------:R-:W-:Y:S01]  /*21e10*/  @!P2 VIADD R16, R16, 0x1 ;  /* 0x000000011010a836 */ /* 0x000fe20000000000 */
[----:B------:R-:W-:Y:S02]  /*21e20*/  ISETP.GE.U32.AND P0, PT, R18, R9, PT ;  /* 0x000000091200720c */ /* 0x000fe40003f06070 */
[----:B------:R-:W-:-:S06]  /*21e30*/  LEA R18, R17, R10, 0x2 ;  /* 0x0000000a11127211 */ /* 0x000fcc00078e10ff */
[----:B------:R-:W0:Y:S05]  /*21e40*/  LDS R18, [R18] ;  /* 0x0000000012127984 */ /* 0x000e2a0000000800 */
[----:B------:R-:W-:-:S04]  /*21e50*/  @P0 VIADD R16, R16, 0x1 ;  /* 0x0000000110100836 */ /* 0x000fc80000000000 */
[----:B------:R-:W-:-:S05]  /*21e60*/  @!P3 IMAD.MOV R16, RZ, RZ, -R16 ;  /* 0x000000ffff10b224 */ /* 0x000fca00078e0a10 */
[----:B------:R-:W-:-:S05]  /*21e70*/  SEL R16, R13, R16, !P1 ;  /* 0x000000100d107207 */ /* 0x000fca0004800000 */
[----:B------:R-:W-:Y:S02]  /*21e80*/  IMAD.MOV R17, RZ, RZ, -R16 ;  /* 0x000000ffff117224 */ /* 0x000fe400078e0a10 */
[----:B------:R-:W-:Y:S02]  /*21e90*/  IMAD R16, R16, R11, R0 ;  /* 0x0000000b10107224 */ /* 0x000fe400078e0200 */
[----:B------:R-:W-:Y:S02]  /*21ea0*/  IMAD R17, R3, R17, R14 ;  /* 0x0000001103117224 */ /* 0x000fe400078e020e */
[----:B------:R-:W-:-:S03]  /*21eb0*/  VIADD R14, R14, 0x400 ;  /* 0x000004000e0e7836 */ /* 0x000fc60000000000 */
[----:B------:R-:W-:Y:S02]  /*21ec0*/  IADD3 R17, PT, PT, R16, R17, RZ ;  /* 0x0000001110117210 */ /* 0x000fe40007ffe0ff */
[----:B------:R-:W-:-:S03]  /*21ed0*/  ISETP.GE.AND P0, PT, R14, R8, PT ;  /* 0x000000080e00720c */ /* 0x000fc60003f06270 */
[----:B------:R-:W-:-:S05]  /*21ee0*/  IMAD R17, R17, 0x4, R2 ;  /* 0x0000000411117824 */ /* 0x000fca00078e0202 */
[----:B0-----:R0:W-:Y:S05]  /*21ef0*/  STS [R17], R18 ;  /* 0x0000001211007388 */ /* 0x0011ea0000000800 */
[----:B------:R-:W-:Y:S05]  /*21f00*/  @!P0 BRA `(.L_x_518) ;  /* 0xfffffffc00948947 */ /* 0x000fea000383ffff */
.L_x_517:
[----:B------:R-:W-:Y:S05]  /*21f10*/  BSYNC.RECONVERGENT B0 ;  /* 0x0000000000007941 */ /* 0x000fea0003800200 */
.L_x_516:
[----:B------:R-:W1:Y:S01]  /*21f20*/  LDS R3, [UR10+0xbfcc] ;  /* 0x00bfcc0aff037984 */ /* 0x000e620008000800 */
[----:B------:R-:W-:Y:S01]  /*21f30*/  BSSY.RECONVERGENT B0, `(.L_x_519) ;  /* 0x000004d000007945 */ /* 0x000fe20003800200 */
[----:B-1----:R-:W-:-:S04]  /*21f40*/  IMAD.IADD R3, R0, 0x1, R3 ;  /* 0x0000000100037824 */ /* 0x002fc800078e0203 */
[----:B------:R-:W-:-:S05]  /*21f50*/  IMAD R8, R0, R3, RZ ;  /* 0x0000000300087224 */ /* 0x000fca00078e02ff */
[----:B------:R-:W-:-:S13]  /*21f60*/  ISETP.GE.U32.AND P0, PT, R5, R8, PT ;  /* 0x000000080500720c */ /* 0x000fda0003f06070 */
[----:B------:R-:W-:Y:S05]  /*21f70*/  @P0 BRA `(.L_x_520) ;  /* 0x0000000400200947 */ /* 0x000fea0003800000 */
[----:B------:R-:W1:Y:S01]  /*21f80*/  I2F.U32.RP R9, R0 ;  /* 0x0000000000097306 */ /* 0x000e620000209000 */
[----:B------:R-:W-:Y:S01]  /*21f90*/  IADD3 R11, PT, PT, RZ, -R0, RZ ;  /* 0x80000000ff0b7210 */ /* 0x000fe20007ffe0ff */
[----:B------:R-:W-:Y:S01]  /*21fa0*/  UIADD3 UR5, UPT, UPT, UR6, 0x6120, URZ ;  /* 0x0000612006057890 */ /* 0x000fe2000fffe0ff */
[----:B------:R-:W-:Y:S01]  /*21fb0*/  IMAD R8, R8, UR4, R5 ;  /* 0x0000000408087c24 */ /* 0x000fe2000f8e0205 */
[----:B------:R-:W-:Y:S01]  /*21fc0*/  ISETP.NE.U32.AND P2, PT, R0, RZ, PT ;  /* 0x000000ff0000720c */ /* 0x000fe20003f45070 */
[----:B------:R-:W2:Y:S03]  /*21fd0*/  LDCU.64 UR12, c[0x0][0x380] ;  /* 0x00007000ff0c77ac */ /* 0x000ea60008000a00 */
[----:B------:R-:W3:Y:S01]  /*21fe0*/  I2F.U32.RP R12, R0 ;  /* 0x00000000000c7306 */ /* 0x000ee20000209000 */
[----:B------:R-:W-:-:S06]  /*21ff0*/  ULEA UR5, UR7, UR5, 0x18 ;  /* 0x0000000507057291 */ /* 0x000fcc000f8ec0ff */
[----:B------:R-:W-:Y:S01]  /*22000*/  LEA R8, R8, UR5, 0x2 ;  /* 0x0000000508087c11 */ /* 0x000fe2000f8e10ff */
[----:B-1----:R-:W1:Y:S04]  /*22010*/  MUFU.RCP R9, R9 ;  /* 0x0000000900097308 */ /* 0x002e680000001000 */
[----:B------:R-:W5:Y:S01]  /*22020*/  LDCU UR5, c[0x0][0x3b4] ;  /* 0x00007680ff0577ac */ /* 0x000f620008000800 */
[----:B------:R-:W-:Y:S03]  /*22030*/  LDS R8, [R8] ;  /* 0x0000000008087984 */ /* 0x000fe60000000800 */
[----:B---3--:R-:W-:Y:S01]  /*22040*/  MUFU.RCP R12, R12 ;  /* 0x0000000c000c7308 */ /* 0x008fe20000001000 */
[----:B-1----:R-:W-:-:S07]  /*22050*/  VIADD R2, R9, 0xffffffe ;  /* 0x0ffffffe09027836 */ /* 0x002fce0000000000 */
[----:B------:R1:W3:Y:S02]  /*22060*/  F2I.FTZ.U32.TRUNC.NTZ R3, R2 ;  /* 0x0000000200037305 */ /* 0x0002e4000021f000 */
[----:B-1----:R-:W-:Y:S02]  /*22070*/  IMAD.MOV.U32 R2, RZ, RZ, RZ ;  /* 0x000000ffff027224 */ /* 0x002fe400078e00ff */
[----:B---3--:R-:W-:-:S04]  /*22080*/  IMAD R11, R11, R3, RZ ;  /* 0x000000030b0b7224 */ /* 0x008fc800078e02ff */
[----:B------:R-:W-:Y:S02]  /*22090*/  IMAD.HI.U32 R10, R3, R11, R2 ;  /* 0x0000000b030a7227 */ /* 0x000fe400078e0002 */
[----:B------:R-:W1:Y:S02]  /*220a0*/  LDS R11, [UR10+0xbfc0] ;  /* 0x00bfc00aff0b7984 */ /* 0x000e640008000800 */
[----:B------:R-:W-:Y:S02]  /*220b0*/  VIADD R2, R12, 0xffffffe ;  /* 0x0ffffffe0c027836 */ /* 0x000fe40000000000 */
[----:B------:R-:W-:-:S04]  /*220c0*/  IMAD.HI.U32 R10, R10, R5, RZ ;  /* 0x000000050a0a7227 */ /* 0x000fc800078e00ff */
[----:B------:R-:W-:-:S04]  /*220d0*/  IMAD.MOV R3, RZ, RZ, -R10 ;  /* 0x000000ffff037224 */ /* 0x000fc800078e0a0a */
[----:B------:R-:W-:Y:S02]  /*220e0*/  IMAD R9, R0, R3, R5 ;  /* 0x0000000300097224 */ /* 0x000fe400078e0205 */
[----:B------:R3:W0:Y:S03]  /*220f0*/  F2I.FTZ.U32.TRUNC.NTZ R3, R2 ;  /* 0x0000000200037305 */ /* 0x000626000021f000 */
[----:B------:R-:W-:Y:S01]  /*22100*/  ISETP.GE.U32.AND P0, PT, R9, R0, PT ;  /* 0x000000000900720c */ /* 0x000fe20003f06070 */
[----:B---3--:R-:W-:-:S12]  /*22110*/  IMAD.MOV.U32 R2, RZ, RZ, RZ ;  /* 0x000000ffff027224 */ /* 0x008fd800078e00ff */
[----:B------:R-:W-:Y:S02]  /*22120*/  @P0 IMAD.IADD R9, R9, 0x1, -R0 ;  /* 0x0000000109090824 */ /* 0x000fe400078e0a00 */
[----:B------:R-:W-:-:S03]  /*22130*/  @P0 VIADD R10, R10, 0x1 ;  /* 0x000000010a0a0836 */ /* 0x000fc60000000000 */
[-C--:B------:R-:W-:Y:S02]  /*22140*/  ISETP.GE.U32.AND P1, PT, R9, R0.reuse, PT ;  /* 0x000000000900720c */ /* 0x080fe40003f26070 */
[----:B------:R-:W-:-:S05]  /*22150*/  IADD3 R9, PT, PT, RZ, -R0, RZ ;  /* 0x80000000ff097210 */ /* 0x000fca0007ffe0ff */
[----:B0-----:R-:W-:-:S04]  /*22160*/  IMAD R9, R9, R3, RZ ;  /* 0x0000000309097224 */ /* 0x001fc800078e02ff */
[----:B------:R-:W-:-:S04]  /*22170*/  IMAD.HI.U32 R2, R3, R9, R2 ;  /* 0x0000000903027227 */ /* 0x000fc800078e0002 */
[----:B------:R-:W-:Y:S01]  /*22180*/  @P1 VIADD R10, R10, 0x1 ;  /* 0x000000010a0a1836 */ /* 0x000fe20000000000 */
[----:B------:R-:W-:Y:S01]  /*22190*/  @!P2 LOP3.LUT R10, RZ, R0, RZ, 0x33, !PT ;  /* 0x00000000ff0aa212 */ /* 0x000fe200078e33ff */
[----:B------:R-:W-:Y:S01]  /*221a0*/  IMAD.HI.U32 R3, R2, R5, RZ ;  /* 0x0000000502037227 */ /* 0x000fe200078e00ff */
[----:B------:R-:W-:-:S03]  /*221b0*/  ISETP.NE.U32.AND P2, PT, R0, RZ, PT ;  /* 0x000000ff0000720c */ /* 0x000fc60003f45070 */
[----:B------:R-:W-:Y:S01]  /*221c0*/  IMAD.MOV R9, RZ, RZ, -R10 ;  /* 0x000000ffff097224 */ /* 0x000fe200078e0a0a */
[----:B------:R-:W-:-:S03]  /*221d0*/  IADD3 R2, PT, PT, -R3, RZ, RZ ;  /* 0x000000ff03027210 */ /* 0x000fc60007ffe1ff */
[C-C-:B------:R-:W-:Y:S02]  /*221e0*/  IMAD R9, R0.reuse, R9, R5.reuse ;  /* 0x0000000900097224 */ /* 0x140fe400078e0205 */
[----:B------:R-:W-:Y:S02]  /*221f0*/  IMAD R13, R0, R2, R5 ;  /* 0x00000002000d7224 */ /* 0x000fe400078e0205 */
[----:B-1----:R-:W-:-:S03]  /*22200*/  IMAD R9, R10, R11, R9 ;  /* 0x0000000b0a097224 */ /* 0x002fc600078e0209 */
[----:B------:R-:W-:Y:S02]  /*22210*/  ISETP.GE.U32.AND P0, PT, R13, R0, PT ;  /* 0x000000000d00720c */ /* 0x000fe40003f06070 */
[----:B------:R-:W-:-:S05]  /*22220*/  LEA R9, R9, UR10, 0x2 ;  /* 0x0000000a09097c11 */ /* 0x000fca000f8e10ff */
[----:B------:R0:W-:Y:S04]  /*22230*/  STS [R9], R8 ;  /* 0x0000000809007388 */ /* 0x0001e80000000800 */
[----:B------:R-:W1:Y:S02]  /*22240*/  LDS R2, [UR10+0xbfd0] ;  /* 0x00bfd00aff027984 */ /* 0x000e640008000800 */
[----:B------:R-:W-:Y:S02]  /*22250*/  @P0 IMAD.IADD R13, R13, 0x1, -R0 ;  /* 0x000000010d0d0824 */ /* 0x000fe400078e0a00 */
[----:B------:R-:W3:Y:S01]  /*22260*/  LDS R10, [UR10+0xbfe4] ;  /* 0x00bfe40aff0a7984 */ /* 0x000ee20008000800 */
[----:B------:R-:W-:Y:S02]  /*22270*/  @P0 VIADD R3, R3, 0x1 ;  /* 0x0000000103030836 */ /* 0x000fe40000000000 */
[----:B------:R-:W-:Y:S01]  /*22280*/  ISETP.GE.U32.AND P1, PT, R13, R0, PT ;  /* 0x000000000d00720c */ /* 0x000fe20003f26070 */
[----:B------:R-:W4:-:S12]  /*22290*/  LDS R11, [UR10+0xbfd8] ;  /* 0x00bfd80aff0b7984 */ /* 0x000f180008000800 */
[----:B------:R-:W-:Y:S01]  /*222a0*/  @P1 VIADD R3, R3, 0x1 ;  /* 0x0000000103031836 */ /* 0x000fe20000000000 */
[----:B------:R-:W-:-:S05]  /*222b0*/  @!P2 LOP3.LUT R3, RZ, R0, RZ, 0x33, !PT ;  /* 0x00000000ff03a212 */ /* 0x000fca00078e33ff */
[----:B0-----:R-:W-:-:S04]  /*222c0*/  IMAD.MOV R8, RZ, RZ, -R3 ;  /* 0x000000ffff087224 */ /* 0x001fc800078e0a03 */
[C---:B------:R-:W-:Y:S01]  /*222d0*/  IMAD R13, R0.reuse, R8, R5 ;  /* 0x00000008000d7224 */ /* 0x040fe200078e0205 */
[----:B------:R-:W-:Y:S01]  /*222e0*/  IADD3 R8, PT, PT, -R0, R3, RZ ;  /* 0x0000000300087210 */ /* 0x000fe20007ffe1ff */
[----:B-1----:R-:W-:Y:S02]  /*222f0*/  IMAD R2, R2, UR4, RZ ;  /* 0x0000000402027c24 */ /* 0x002fe4000f8e02ff */
[----:B---3--:R-:W-:Y:S02]  /*22300*/  IMAD.IADD R9, R13, 0x1, R10 ;  /* 0x000000010d097824 */ /* 0x008fe400078e020a */
[----:B------:R-:W-:Y:S02]  /*22310*/  IMAD.MOV R10, RZ, RZ, -R2 ;  /* 0x000000ffff0a7224 */ /* 0x000fe400078e0a02 */
[-C--:B----4-:R-:W-:Y:S02]  /*22320*/  IMAD R9, R8, R11.reuse, R9 ;  /* 0x0000000b08097224 */ /* 0x090fe400078e0209 */
[----:B-----5:R-:W-:-:S03]  /*22330*/  IMAD R8, R10, R11, UR5 ;  /* 0x000000050a087e24 */ /* 0x020fc6000f8e020b */
[----:B------:R-:W-:Y:S02]  /*22340*/  SHF.R.S32.HI R11, RZ, 0x1f, R9 ;  /* 0x0000001fff0b7819 */ /* 0x000fe40000011409 */
[----:B------:R-:W-:-:S04]  /*22350*/  IADD3 R9, P0, PT, R8, R9, RZ ;  /* 0x0000000908097210 */ /* 0x000fc80007f1e0ff */
[----:B------:R-:W-:Y:S02]  /*22360*/  LEA.HI.X.SX32 R10, R8, R11, 0x1, P0 ;  /* 0x0000000b080a7211 */ /* 0x000fe400000f0eff */
[----:B--2---:R-:W-:-:S04]  /*22370*/  LEA R8, P0, R9, UR12, 0x2 ;  /* 0x0000000c09087c11 */ /* 0x004fc8000f8010ff */
[----:B------:R-:W-:Y:S02]  /*22380*/  LEA.HI.X R9, R9, UR13, R10, 0x2, P0 ;  /* 0x0000000d09097c11 */ /* 0x000fe400080f140a */
[----:B------:R-:W0:Y:S04]  /*22390*/  LDS R10, [UR10+0xbfc0] ;  /* 0x00bfc00aff0a7984 */ /* 0x000e280008000800 */
[----:B------:R-:W2:Y:S01]  /*223a0*/  LDG.E.STRONG.SYS R8, desc[UR8][R8.64] ;  /* 0x0000000808087981 */ /* 0x000ea2000c1f5900 */
[----:B------:R-:W-:-:S04]  /*223b0*/  IMAD.IADD R0, R0, 0x1, R13 ;  /* 0x0000000100007824 */ /* 0x000fc800078e020d */
[----:B0-----:R-:W-:-:S04]  /*223c0*/  IMAD R3, R3, R10, R0 ;  /* 0x0000000a03037224 */ /* 0x001fc800078e0200 */
[----:B------:R-:W-:-:S05]  /*223d0*/  IMAD.IADD R3, R2, 0x1, R3 ;  /* 0x0000000102037824 */ /* 0x000fca00078e0203 */
[----:B------:R-:W-:-:S05]  /*223e0*/  LEA R3, R3, UR10, 0x2 ;  /* 0x0000000a03037c11 */ /* 0x000fca000f8e10ff */
[----:B--2---:R1:W-:Y:S02]  /*223f0*/  STS [R3], R8 ;  /* 0x0000000803007388 */ /* 0x0043e40000000800 */
.L_x_520:
[----:B------:R-:W-:Y:S05]  /*22400*/  BSYNC.RECONVERGENT B0 ;  /* 0x0000000000007941 */ /* 0x000fea0003800200 */
.L_x_519:
[----:B------:R-:W-:Y:S06]  /*22410*/  MEMBAR.SC.GPU ;  /* 0x0000000000007992 */ /* 0x000fec0000002000 */
[----:B------:R-:W-:-:S00]  /*22420*/  ERRBAR ;  /* 0x00000000000079ab */ /* 0x000fc00000000000 */
[----:B------:R-:W-:Y:S06]  /*22430*/  CGAERRBAR ;  /* 0x00000000000075ab */ /* 0x000fec0000000000 */
[----:B------:R-:W-:Y:S02]  /*22440*/  CCTL.IVALL ;  /* 0x00000000ff00798f */ /* 0x000fe40002000000 */
[----:B------:R-:W-:Y:S06]  /*22450*/  BAR.SYNC.DEFER_BLOCKING 0x0 ;  /* 0x0000000000007b1d */ /* 0x000fec0000010000 */
[----:B------:R-:W-:Y:S01]  /*22460*/  BSSY.RECONVERGENT B0, `(.L_x_521) ;  /* 0x00000eb000007945 */ /* 0x000fe20003800200 */
[----:B------:R-:W2:Y:S04]  /*22470*/  LDS R0, [UR10+0xbfd0] ;  /* 0x00bfd00aff007984 */ /* 0x000ea80008000800 */
[----:B-1----:R-:W1:Y:S01]  /*22480*/  LDS R3, [UR10+0xbfcc] ;  /* 0x00bfcc0aff037984 */ /* 0x002e620008000800 */
[----:B--2---:R-:W-:-:S04]  /*22490*/  IMAD R8, R0, UR4, R0 ;  /* 0x0000000400087c24 */ /* 0x004fc8000f8e0200 */
[----:B-1----:R-:W-:-:S05]  /*224a0*/  IMAD R10, R8, R3, RZ ;  /* 0x00000003080a7224 */ /* 0x002fca00078e02ff */
[----:B------:R-:W-:-:S13]  /*224b0*/  ISETP.GE.AND P0, PT, R5, R10, PT ;  /* 0x0000000a0500720c */ /* 0x000fda0003f06270 */
[----:B------:R-:W-:Y:S05]  /*224c0*/  @P0 BRA `(.L_x_522) ;  /* 0x0000000c00900947 */ /* 0x000fea0003800000 */
[----:B------:R-:W1:Y:S01]  /*224d0*/  LDS R9, [UR10+0xbfc0] ;  /* 0x00bfc00aff097984 */ /* 0x000e620008000800 */
[C---:B------:R-:W-:Y:S01]  /*224e0*/  ISETP.GT.AND P0, PT, R0.reuse, -0x1, PT ;  /* 0xffffffff0000780c */ /* 0x040fe20003f04270 */
[----:B------:R-:W-:Y:S01]  /*224f0*/  IMAD.MOV R12, RZ, RZ, -R0 ;  /* 0x000000ffff0c7224 */ /* 0x000fe200078e0a00 */
[----:B------:R-:W-:Y:S01]  /*22500*/  SHF.L.U32 R22, R0, 0x1, RZ ;  /* 0x0000000100167819 */ /* 0x000fe200000006ff */
[----:B------:R-:W2:Y:S04]  /*22510*/  LDS R11, [UR10+0xbfbc] ;  /* 0x00bfbc0aff0b7984 */ /* 0x000ea80008000800 */
[----:B------:R-:W-:-:S06]  /*22520*/  VIADD R13, R22, 0x1 ;  /* 0x00000001160d7836 */ /* 0x000fcc0000000000 */
[----:B------:R-:W-:Y:S05]  /*22530*/  @P0 BRA `(.L_x_523) ;  /* 0x0000000000b80947 */ /* 0x000fea0003800000 */
[----:B------:R-:W-:Y:S01]  /*22540*/  BSSY.RECONVERGENT B1, `(.L_x_524) ;  /* 0x000002c000017945 */ /* 0x000fe20003800200 */
[----:B------:R-:W-:Y:S01]  /*22550*/  ISETP.GE.AND P3, PT, R8, RZ, PT ;  /* 0x000000ff0800720c */ /* 0x000fe20003f66270 */
[----:B------:R-:W-:-:S12]  /*22560*/  IMAD.MOV.U32 R3, RZ, RZ, R5 ;  /* 0x000000ffff037224 */ /* 0x000fd800078e0005 */
.L_x_526:
[----:B------:R-:W3:Y:S01]  /*22570*/  LDCU UR7, c[0x0][0x360] ;  /* 0x00006c00ff0777ac */ /* 0x000ee20008000800 */
[----:B0-----:R-:W-:Y:S05]  /*22580*/  @!P3 BRA `(.L_x_525) ;  /* 0x000000000090b947 */ /* 0x001fea0003800000 */
[-C--:B------:R-:W-:Y:S01]  /*22590*/  IABS R15, R8.reuse ;  /* 0x00000008000f7213 */ /* 0x080fe20000000000 */
[----:B------:R-:W5:Y:S01]  /*225a0*/  S2UR UR6, SR_CgaCtaId ;  /* 0x00000000000679c3 */ /* 0x000f620000008800 */
[----:B------:R-:W-:Y:S01]  /*225b0*/  IABS R14, R3 ;  /* 0x00000003000e7213 */ /* 0x000fe20000000000 */
[----:B------:R-:W-:Y:S01]  /*225c0*/  UMOV UR5, 0x400 ;  /* 0x0000040000057882 */ /* 0x000fe20000000000 */
[----:B------:R-:W0:Y:S01]  /*225d0*/  I2F.RP R0, R15 ;  /* 0x0000000f00007306 */ /* 0x000e220000209400 */
[----:B------:R-:W-:Y:S01]  /*225e0*/  IABS R16, R8 ;  /* 0x0000000800107213 */ /* 0x000fe20000000000 */
[----:B------:R-:W-:-:S06]  /*225f0*/  UIADD3 UR5, UPT, UPT, UR5, 0x3090, URZ ;  /* 0x0000309005057890 */ /* 0x000fcc000fffe0ff */
[----:B0-----:R-:W0:Y:S01]  /*22600*/  MUFU.RCP R0, R0 ;  /* 0x0000000000007308 */ /* 0x001e220000001000 */
[----:B-----5:R-:W-:Y:S01]  /*22610*/  ULEA UR5, UR6, UR5, 0x18 ;  /* 0x0000000506057291 */ /* 0x020fe2000f8ec0ff */
[----:B0-----:R-:W-:Y:S02]  /*22620*/  VIADD R12, R0, 0xffffffe ;  /* 0x0ffffffe000c7836 */ /* 0x001fe40000000000 */
[----:B------:R-:W-:-:S04]  /*22630*/  IMAD.MOV R0, RZ, RZ, -R16 ;  /* 0x000000ffff007224 */ /* 0x000fc800078e0a10 */
[----:B------:R0:W5:Y:S02]  /*22640*/  F2I.FTZ.U32.TRUNC.NTZ R13, R12 ;  /* 0x0000000c000d7305 */ /* 0x000164000021f000 */
[----:B0-----:R-:W-:Y:S01]  /*22650*/  IMAD.MOV.U32 R12, RZ, RZ, RZ ;  /* 0x000000ffff0c7224 */ /* 0x001fe200078e00ff */
[----:B-----5:R-:W-:-:S05]  /*22660*/  IADD3 R2, PT, PT, RZ, -R13, RZ ;  /* 0x8000000dff027210 */ /* 0x020fca0007ffe0ff */
[----:B------:R-:W-:Y:S02]  /*22670*/  IMAD R17, R2, R15, RZ ;  /* 0x0000000f02117224 */ /* 0x000fe400078e02ff */
[----:B------:R-:W-:Y:S02]  /*22680*/  IMAD.MOV.U32 R2, RZ, RZ, R14 ;  /* 0x000000ffff027224 */ /* 0x000fe400078e000e */
[----:B------:R-:W-:-:S06]  /*22690*/  IMAD.HI.U32 R13, R13, R17, R12 ;  /* 0x000000110d0d7227 */ /* 0x000fcc00078e000c */
        /* <DEDUP_REMOVED lines=11> */
[----:B------:R-:W-:-:S05]  /*22750*/  @!P1 LOP3.LUT R13, RZ, R8, RZ, 0x33, !PT ;  /* 0x00000008ff0d9212 */ /* 0x000fca00078e33ff */
[--C-:B------:R-:W-:Y:S02]  /*22760*/  IMAD.MOV R0, RZ, RZ, -R13.reuse ;  /* 0x000000ffff007224 */ /* 0x100fe400078e0a0d */
[----:B--2---:R-:W-:Y:S02]  /*22770*/  IMAD.IADD R13, R11, 0x1, R13 ;  /* 0x000000010b0d7824 */ /* 0x004fe400078e020d */
[----:B------:R-:W-:-:S05]  /*22780*/  IMAD R0, R8, R0, R3 ;  /* 0x0000000008007224 */ /* 0x000fca00078e0203 */
[----:B------:R-:W-:-:S05]  /*22790*/  IADD3 R0, PT, PT, R11, R0, RZ ;  /* 0x000000000b007210 */ /* 0x000fca0007ffe0ff */
[----:B-1----:R-:W-:-:S05]  /*227a0*/  IMAD R0, R13, R9, R0 ;  /* 0x000000090d007224 */ /* 0x002fca00078e0200 */
[----:B------:R-:W-:-:S05]  /*227b0*/  LEA R0, R0, UR5, 0x2 ;  /* 0x0000000500007c11 */ /* 0x000fca000f8e10ff */
[----:B------:R0:W-:Y:S02]  /*227c0*/  STS [R0], RZ ;  /* 0x000000ff00007388 */ /* 0x0001e40000000800 */
.L_x_525:
[----:B---3--:R-:W-:-:S05]  /*227d0*/  VIADD R3, R3, UR7 ;  /* 0x0000000703037c36 */ /* 0x008fca0008000000 */
[----:B------:R-:W-:-:S13]  /*227e0*/  ISETP.GE.AND P0, PT, R3, R10, PT ;  /* 0x0000000a0300720c */ /* 0x000fda0003f06270 */
[----:B------:R-:W-:Y:S05]  /*227f0*/  @!P0 BRA `(.L_x_526) ;  /* 0xfffffffc005c8947 */ /* 0x000fea000383ffff */
[----:B------:R-:W-:Y:S05]  /*22800*/  BSYNC.RECONVERGENT B1 ;  /* 0x0000000000017941 */ /* 0x000fea0003800200 */
.L_x_524:
[----:B------:R-:W-:Y:S05]  /*22810*/  BRA `(.L_x_522) ;  /* 0x0000000800bc7947 */ /* 0x000fea0003800000 */
.L_x_523:
[C---:B------:R-:W-:Y:S01]  /*22820*/  LOP3.LUT R2, R22.reuse, 0xe, RZ, 0xc0, !PT ;  /* 0x0000000e16027812 */ /* 0x040fe200078ec0ff */
[----:B------:R-:W-:Y:S01]  /*22830*/  IMAD.MOV.U32 R15, RZ, RZ, R5 ;  /* 0x000000ffff0f7224 */ /* 0x000fe200078e0005 */
[----:B------:R-:W-:Y:S02]  /*22840*/  LOP3.LUT R3, R22, 0x6, RZ, 0xc0, !PT ;  /* 0x0000000616037812 */ /* 0x000fe400078ec0ff */
[----:B------:R-:W-:Y:S02]  /*22850*/  ISETP.GE.U32.AND P0, PT, R2, 0x7, PT ;  /* 0x000000070200780c */ /* 0x000fe40003f06070 */
[----:B------:R-:W-:Y:S02]  /*22860*/  ISETP.GE.U32.AND P1, PT, R3, 0x3, PT ;  /* 0x000000030300780c */ /* 0x000fe40003f26070 */
[----:B------:R-:W-:-:S11]  /*22870*/  LOP3.LUT R13, R13, 0xfffffff0, RZ, 0xc0, !PT ;  /* 0xfffffff00d0d7812 */ /* 0x000fd600078ec0ff */
.L_x_533:
[-C--:B------:R-:W-:Y:S02]  /*22880*/  IABS R14, R8.reuse ;  /* 0x00000008000e7213 */ /* 0x080fe40000000000 */
[----:B0-----:R-:W-:Y:S02]  /*22890*/  IABS R17, R15 ;  /* 0x0000000f00117213 */ /* 0x001fe40000000000 */
[----:B------:R-:W0:Y:S01]  /*228a0*/  I2F.RP R16, R14 ;  /* 0x0000000e00107306 */ /* 0x000e220000209400 */
[----:B------:R-:W-:-:S07]  /*228b0*/  IABS R20, R8 ;  /* 0x0000000800147213 */ /* 0x000fce0000000000 */
[----:B0-----:R-:W0:Y:S02]  /*228c0*/  MUFU.RCP R16, R16 ;  /* 0x0000001000107308 */ /* 0x001e240000001000 */
[----:B0-----:R-:W-:-:S06]  /*228d0*/  VIADD R2, R16, 0xffffffe ;  /* 0x0ffffffe10027836 */ /* 0x001fcc0000000000 */
[----:B------:R0:W3:Y:S02]  /*228e0*/  F2I.FTZ.U32.TRUNC.NTZ R3, R2 ;  /* 0x0000000200037305 */ /* 0x0000e4000021f000 */
[----:B0-----:R-:W-:Y:S01]  /*228f0*/  MOV R2, RZ ;  /* 0x000000ff00027202 */ /* 0x001fe20000000f00 */
[----:B---3--:R-:W-:-:S04]  /*22900*/  IMAD.MOV R19, RZ, RZ, -R3 ;  /* 0x000000ffff137224 */ /* 0x008fc800078e0a03 */
        /* <DEDUP_REMOVED lines=13> */
[----:B------:R-:W-:-:S04]  /*229e0*/  ISETP.GE.AND P2, PT, R8, RZ, PT ;  /* 0x000000ff0800720c */ /* 0x000fc80003f46270 */
[----:B------:R-:W-:-:S05]  /*229f0*/  MOV R14, R2 ;  /* 0x00000002000e7202 */ /* 0x000fca0000000f00 */
[----:B------:R-:W-:Y:S01]  /*22a00*/  @!P4 IMAD.MOV R14, RZ, RZ, -R14 ;  /* 0x000000ffff0ec224 */ /* 0x000fe200078e0a0e */
[----:B------:R-:W-:-:S03]  /*22a10*/  @!P3 LOP3.LUT R14, RZ, R8, RZ, 0x33, !PT ;  /* 0x00000008ff0eb212 */ /* 0x000fc600078e33ff */
[----:B------:R-:W-:Y:S05]  /*22a20*/  @!P2 BRA `(.L_x_527) ;  /* 0x000000080028a947 */ /* 0x000fea0003800000 */
[--C-:B------:R-:W-:Y:S02]  /*22a30*/  IMAD.MOV R16, RZ, RZ, -R14.reuse ;  /* 0x000000ffff107224 */ /* 0x100fe400078e0a0e */
[----:B------:R-:W-:Y:S02]  /*22a40*/  HFMA2 R17, -RZ, RZ, 0, 0 ;  /* 0x00000000ff117431 */ /* 0x000fe400000001ff */
[----:B------:R-:W-:Y:S02]  /*22a50*/  IMAD.IADD R18, R0, 0x1, R14 ;  /* 0x0000000100127824 */ /* 0x000fe400078e020e */
[----:B------:R-:W-:Y:S02]  /*22a60*/  IMAD R16, R8, R16, R15 ;  /* 0x0000001008107224 */ /* 0x000fe400078e020f */
[----:B------:R-:W-:Y:S02]  /*22a70*/  IMAD.MOV.U32 R2, RZ, RZ, R12 ;  /* 0x000000ffff027224 */ /* 0x000fe400078e000c */
[----:B------:R-:W-:-:S04]  /*22a80*/  IMAD.IADD R3, R0, 0x1, R16 ;  /* 0x0000000100037824 */ /* 0x000fc800078e0210 */
[----:B-1----:R-:W-:-:S07]  /*22a90*/  IMAD R3, R18, R9, R3 ;  /* 0x0000000912037224 */ /* 0x002fce00078e0203 */
.L_x_532:
        /* <DEDUP_REMOVED lines=9> */
.L_x_529:
[----:B------:R-:W-:Y:S02]  /*22b30*/  IMAD.IADD R21, R18, 0x1, R19 ;  /* 0x0000000112157824 */ /* 0x000fe400078e0213 */
[----:B------:R-:W-:-:S03]  /*22b40*/  VIADD R19, R19, 0x10 ;  /* 0x0000001013137836 */ /* 0x000fc60000000000 */
[----:B------:R-:W-:Y:S01]  /*22b50*/  LEA R21, R21, R20, 0x2 ;  /* 0x0000001415157211 */ /* 0x000fe200078e10ff */
[----:B------:R-:W-:-:S04]  /*22b60*/  IMAD.IADD R28, R0, 0x1, R19 ;  /* 0x00000001001c7824 */ /* 0x000fc800078e0213 */
[----:B------:R-:W-:Y:S01]  /*22b70*/  LDS R24, [R21] ;  /* 0x0000000015187984 */ /* 0x000fe20000000800 */
[----:B------:R-:W-:-:S03]  /*22b80*/  ISETP.NE.AND P2, PT, R28, R13, PT ;  /* 0x0000000d1c00720c */ /* 0x000fc60003f45270 */
        /* <DEDUP_REMOVED lines=22> */
[----:B-1----:R-:W-:Y:S01]  /*22cf0*/  IADD3 R17, PT, PT, R25, R26, R17 ;  /* 0x0000001a19117210 */ /* 0x002fe20007ffe011 */
[----:B------:R-:W-:Y:S06]  /*22d00*/  @P2 BRA `(.L_x_529) ;  /* 0xfffffffc00882947 */ /* 0x000fec000383ffff */
.L_x_528:
        /* <DEDUP_REMOVED lines=19> */
.L_x_530:
        /* <DEDUP_REMOVED lines=14> */
.L_x_531:
        /* <DEDUP_REMOVED lines=16> */
[C---:B--2---:R-:W-:Y:S01]  /*23020*/  IMAD.IADD R16, R11.reuse, 0x1, R16 ;  /* 0x000000010b107824 */ /* 0x044fe200078e0210 */
[-C--:B------:R-:W-:Y:S01]  /*23030*/  IABS R19, R18.reuse ;  /* 0x0000001200137213 */ /* 0x080fe20000000000 */
[----:B------:R-:W-:Y:S01]  /*23040*/  IMAD.IADD R14, R11, 0x1, R14 ;  /* 0x000000010b0e7824 */ /* 0x000fe200078e020e */
[-C--:B------:R-:W-:Y:S01]  /*23050*/  IABS R25, R18.reuse ;  /* 0x0000001200197213 */ /* 0x080fe20000000000 */
[----:B------:R-:W-:Y:S01]  /*23060*/  ULEA UR5, UR6, UR5, 0x18 ;  /* 0x0000000506057291 */ /* 0x000fe2000f8ec0ff */
[----:B------:R-:W0:Y:S01]  /*23070*/  I2F.RP R20, R19 ;  /* 0x0000001300147306 */ /* 0x000e220000209400 */
[----:B------:R-:W-:Y:S01]  /*23080*/  LOP3.LUT R17, R17, R18, RZ, 0x3c, !PT ;  /* 0x0000001211117212 */ /* 0x000fe200078e3cff */
[----:B------:R-:W-:-:S03]  /*23090*/  IMAD R14, R14, R9, R16 ;  /* 0x000000090e0e7224 */ /* 0x000fc600078e0210 */
[----:B------:R-:W-:Y:S02]  /*230a0*/  ISETP.GE.AND P4, PT, R17, RZ, PT ;  /* 0x000000ff1100720c */ /* 0x000fe40003f86270 */
[----:B------:R-:W-:Y:S01]  /*230b0*/  LEA R17, R14, UR5, 0x2 ;  /* 0x000000050e117c11 */ /* 0x000fe2000f8e10ff */
        /* <DEDUP_REMOVED lines=14> */
[----:B------:R-:W-:Y:S02]  /*231a0*/  ISETP.GE.U32.AND P2, PT, R2, R19, PT ;  /* 0x000000130200720c */ /* 0x000fe40003f46070 */
[----:B------:R-:W-:-:S11]  /*231b0*/  LOP3.LUT R2, RZ, R18, RZ, 0x33, !PT ;  /* 0x00000012ff027212 */ /* 0x000fd600078e33ff */
        /* <DEDUP_REMOVED lines=13> */
[----:B------:R-:W-:-:S05]  /*23290*/  @P3 VIADD R3, R3, 0x1 ;  /* 0x0000000103033836 */ /* 0x000fca0000000000 */
[----:B------:R-:W-:-:S04]  /*232a0*/  @!P5 IADD3 R3, PT, PT, -R3, RZ, RZ ;  /* 0x000000ff0303d210 */ /* 0x000fc80007ffe1ff */
[----:B------:R-:W-:-:S05]  /*232b0*/  SEL R2, R2, R3, !P2 ;  /* 0x0000000302027207 */ /* 0x000fca0005000000 */
[----:B------:R0:W-:Y:S02]  /*232c0*/  STS [R17], R2 ;  /* 0x0000000211007388 */ /* 0x0001e40000000800 */
.L_x_527:
[----:B------:R-:W3:Y:S02]  /*232d0*/  LDCU UR5, c[0x0][0x360] ;  /* 0x00006c00ff0577ac */ /* 0x000ee40008000800 */
[----:B---3--:R-:W-:-:S05]  /*232e0*/  VIADD R15, R15, UR5 ;  /* 0x000000050f0f7c36 */ /* 0x008fca0008000000 */
[----:B------:R-:W-:-:S13]  /*232f0*/  ISETP.GE.AND P2, PT, R15, R10, PT ;  /* 0x0000000a0f00720c */ /* 0x000fda0003f46270 */
[----:B------:R-:W-:Y:S05]  /*23300*/  @!P2 BRA `(.L_x_533) ;  /* 0xfffffff4005ca947 */ /* 0x000fea000383ffff */
.L_x_522:
[----:B------:R-:W-:Y:S05]  /*23310*/  BSYNC.RECONVERGENT B0 ;  /* 0x0000000000007941 */ /* 0x000fea0003800200 */
.L_x_521:
        /* <DEDUP_REMOVED lines=9> */
[----:B------:R-:W0:Y:S01]  /*233b0*/  S2R R14, SR_CgaCtaId ;  /* 0x00000000000e7919 */ /* 0x000e220000008800 */
[----:B-12---:R-:W1:Y:S04]  /*233c0*/  LDS.128 R8, [R12+0xbfc0] ;  /* 0x00bfc0000c087984 */ /* 0x006e680000000c00 */
[----:B------:R-:W2:Y:S01]  /*233d0*/  LDS R13, [R12+0xbfbc] ;  /* 0x00bfbc000c0d7984 */ /* 0x000ea20000000800 */
[----:B-1----:R-:W-:Y:S01]  /*233e0*/  MOV R9, 0x400 ;  /* 0x0000040000097802 */ /* 0x002fe20000000f00 */
[----:B--2---:R-:W-:-:S03]  /*233f0*/  IMAD R16, R10, R13, RZ ;  /* 0x0000000d0a107224 */ /* 0x004fc600078e02ff */
[----:B0-----:R-:W-:Y:S02]  /*23400*/  LEA R0, R14, R9, 0x18 ;  /* 0x000000090e007211 */ /* 0x001fe400078ec0ff */
[----:B------:R-:W-:-:S13]  /*23410*/  ISETP.GE.AND P0, PT, R5, R16, PT ;  /* 0x000000100500720c */ /* 0x000fda0003f06270 */
[----:B------:R-:W-:Y:S05]  /*23420*/  @P0 BRA `(.L_x_535) ;  /* 0x0000000000b00947 */ /* 0x000fea0003800000 */
[----:B------:R-:W-:Y:S01]  /*23430*/  IABS R15, R10 ;  /* 0x0000000a000f7213 */ /* 0x000fe20000000000 */
[----:B------:R-:W-:Y:S01]  /*23440*/  VIADD R2, R2, 0xa338 ;  /* 0x0000a33802027836 */ /* 0x000fe20000000000 */
[----:B------:R-:W-:Y:S02]  /*23450*/  ISETP.NE.AND P1, PT, R10, RZ, PT ;  /* 0x000000ff0a00720c */ /* 0x000fe40003f25270 */
[----:B------:R-:W0:Y:S02]  /*23460*/  I2F.RP R19, R15 ;  /* 0x0000000f00137306 */ /* 0x000e240000209400 */
[----:B------:R-:W-:Y:S02]  /*23470*/  LEA R17, R17, R2, 0x18 ;  /* 0x0000000211117211 */ /* 0x000fe400078ec0ff */
[----:B------:R-:W-:-:S04]  /*23480*/  MOV R2, RZ ;  /* 0x000000ff00027202 */ /* 0x000fc80000000f00 */
[----:B0-----:R-:W0:Y:S02]  /*23490*/  MUFU.RCP R19, R19 ;  /* 0x0000001300137308 */ /* 0x001e240000001000 */
[----:B0-----:R-:W-:Y:S02]  /*234a0*/  VIADD R3, R19, 0xffffffe ;  /* 0x0ffffffe13037836 */ /* 0x001fe40000000000 */
[----:B------:R-:W-:-:S04]  /*234b0*/  IMAD.MOV.U32 R19, RZ, RZ, R5 ;  /* 0x000000ffff137224 */ /* 0x000fc800078e0005 */
[----:B------:R-:W0:Y:S02]  /*234c0*/  F2I.FTZ.U32.TRUNC.NTZ R3, R3 ;  /* 0x0000000300037305 */ /* 0x000e24000021f000 */
[----:B0-----:R-:W-:-:S04]  /*234d0*/  IMAD.MOV R18, RZ, RZ, -R3 ;  /* 0x000000ffff127224 */ /* 0x001fc800078e0a03 */
[----:B------:R-:W-:Y:S02]  /*234e0*/  IMAD R21, R18, R15, RZ ;  /* 0x0000000f12157224 */ /* 0x000fe400078e02ff */
[----:B------:R-:W-:Y:S02]  /*234f0*/  IMAD R18, R10, UR4, RZ ;  /* 0x000000040a127c24 */ /* 0x000fe4000f8e02ff */
[----:B------:R-:W-:Y:S01]  /*23500*/  IMAD.HI.U32 R2, R3, R21, R2 ;  /* 0x0000001503027227 */ /* 0x000fe200078e0002 */
[----:B------:R-:W-:-:S03]  /*23510*/  LOP3.LUT R3, RZ, R10, RZ, 0x33, !PT ;  /* 0x0000000aff037212 */ /* 0x000fc600078e33ff */
[----:B------:R-:W-:-:S07]  /*23520*/  IMAD R18, R13, R18, RZ ;  /* 0x000000120d127224 */ /* 0x000fce00078e02ff */
.L_x_536:
[----:B0-----:R-:W-:Y:S02]  /*23530*/  IABS R20, R10 ;  /* 0x0000000a00147213 */ /* 0x001fe40000000000 */
        /* <DEDUP_REMOVED lines=27> */
.L_x_535:
[----:B------:R-:W-:Y:S05]  /*236f0*/  BSYNC.RECONVERGENT B0 ;  /* 0x0000000000007941 */ /* 0x000fea0003800200 */
.L_x_534:
        /* <DEDUP_REMOVED lines=10> */
[----:B------:R-:W-:Y:S01]  /*237a0*/  VIADD R9, R9, 0x3090 ;  /* 0x0000309009097836 */ /* 0x000fe20000000000 */
[----:B------:R-:W-:-:S04]  /*237b0*/  MOV R3, R5 ;  /* 0x0000000500037202 */ /* 0x000fc80000000f00 */
[----:B------:R-:W-:-:S07]  /*237c0*/  LEA R14, R14, R9, 0x18 ;  /* 0x000000090e0e7211 */ /* 0x000fce00078ec0ff */
.L_x_539:
[C---:B-1----:R-:W-:Y:S02]  /*237d0*/  IMAD R8, R3.reuse, 0x4, R14 ;  /* 0x0000000403087824 */ /* 0x042fe400078e020e */
[C---:B------:R-:W-:Y:S02]  /*237e0*/  IMAD R10, R3.reuse, 0x4, R0 ;  /* 0x00000004030a7824 */ /* 0x040fe400078e0200 */
[----:B------:R-:W-:Y:S01]  /*237f0*/  VIADD R3, R3, 0x400 ;  /* 0x0000040003037836 */ /* 0x000fe20000000000 */
[----:B------:R-:W1:Y:S04]  /*23800*/  LDS R9, [R8] ;  /* 0x0000000008097984 */ /* 0x000e680000000800 */
[----:B------:R-:W-:Y:S01]  /*23810*/  ISETP.GE.AND P0, PT, R3, R2, PT ;  /* 0x000000020300720c */ /* 0x000fe20003f06270 */
[----:B-1----:R1:W-:Y:S04]  /*23820*/  STS [R10], R9 ;  /* 0x000000090a007388 */ /* 0x0023e80000000800 */
[----:B------:R1:W-:Y:S08]  /*23830*/  STS [R8], RZ ;  /* 0x000000ff08007388 */ /* 0x0003f00000000800 */
[----:B------:R-:W-:Y:S05]  /*23840*/  @!P0 BRA `(.L_x_539) ;  /* 0xfffffffc00e08947 */ /* 0x000fea000383ffff */
.L_x_538:
[----:B------:R-:W-:Y:S05]  /*23850*/  BSYNC.RECONVERGENT B0 ;  /* 0x0000000000007941 */ /* 0x000fea0003800200 */
.L_x_537:
        /* <DEDUP_REMOVED lines=9> */
[----:B------:R3:W2:Y:S04]  /*238f0*/  LDS R16, [R0+0xbfc8] ;  /* 0x00bfc80000107984 */ /* 0x0006a80000000800 */
[----:B------:R3:W0:Y:S02]  /*23900*/  LDS R17, [R0+0xbfbc] ;  /* 0x00bfbc0000117984 */ /* 0x0006240000000800 */
.L_x_515:
[----:B------:R-:W0:Y:S01]  /*23910*/  LDS R11, [R0+0xbfcc] ;  /* 0x00bfcc00000b7984 */ /* 0x000e220000000800 */
[----:B------:R-:W-:Y:S01]  /*23920*/  BSSY.RECONVERGENT B0, `(.L_x_541) ;  /* 0x0000040000007945 */ /* 0x000fe20003800200 */
[----:B012---:R-:W-:-:S05]  /*23930*/  IMAD R10, R16, R11, RZ ;  /* 0x0000000b100a7224 */ /* 0x007fca00078e02ff */
[----:B------:R-:W-:-:S13]  /*23940*/  ISETP.GE.AND P0, PT, R5, R10, PT ;  /* 0x0000000a0500720c */ /* 0x000fda0003f06270 */
[----:B------:R-:W-:Y:S05]  /*23950*/  @P0 BRA `(.L_x_542) ;  /* 0x0000000000f00947 */ /* 0x000fea0003800000 */
[----:B------:R-:W-:Y:S01]  /*23960*/  IABS R12, R16 ;  /* 0x00000010000c7213 */ /* 0x000fe20000000000 */
[----:B------:R-:W-:Y:S01]  /*23970*/  LDS R19, [R0+0xbfd0] ;  /* 0x00bfd00000137984 */ /* 0x000fe20000000800 */
[----:B------:R-:W0:Y:S01]  /*23980*/  LDCU UR4, c[0x0][0x3b4] ;  /* 0x00007680ff0477ac */ /* 0x000e220008000800 */
[----:B------:R-:W1:Y:S01]  /*23990*/  LDC R15, c[0x0][0x360] ;  /* 0x0000d800ff0f7b82 */ /* 0x000e620000000800 */
[----:B------:R-:W2:Y:S01]  /*239a0*/  I2F.RP R18, R12 ;  /* 0x0000000c00127306 */ /* 0x000ea20000209400 */
[----:B------:R-:W4:Y:S01]  /*239b0*/  LDS R14, [R0+0xbfd8] ;  /* 0x00bfd800000e7984 */ /* 0x000f220000000800 */
[----:B------:R-:W-:-:S03]  /*239c0*/  ISETP.NE.AND P1, PT, R16, RZ, PT ;  /* 0x000000ff1000720c */ /* 0x000fc60003f25270 */
[----:B------:R3:W1:Y:S02]  /*239d0*/  LDS R13, [R0+0xbfc0] ;  /* 0x00bfc000000d7984 */ /* 0x0006640000000800 */
[----:B------:R-:W1:Y:S01]  /*239e0*/  LDC.64 R2, c[0x0][0x380] ;  /* 0x0000e000ff027b82 */ /* 0x000e620000000a00 */
[----:B--2---:R-:W2:Y:S01]  /*239f0*/  MUFU.RCP R18, R18 ;  /* 0x0000001200127308 */ /* 0x004ea20000001000 */
[----:B0-----:R-:W-:Y:S02]  /*23a00*/  VIADD R4, R4, UR4 ;  /* 0x0000000404047c36 */ /* 0x001fe40008000000 */
[----:B--2---:R-:W-:Y:S01]  /*23a10*/  VIADD R8, R18, 0xffffffe ;  /* 0x0ffffffe12087836 */ /* 0x004fe20000000000 */
[----:B------:R-:W-:-:S04]  /*23a20*/  IABS R18, R16 ;  /* 0x0000001000127213 */ /* 0x000fc80000000000 */
[----:B------:R0:W2:Y:S01]  /*23a30*/  F2I.FTZ.U32.TRUNC.NTZ R9, R8 ;  /* 0x0000000800097305 */ /* 0x0000a2000021f000 */
[----:B----4-:R-:W-:Y:S02]  /*23a40*/  IMAD R7, R14, R19, R7 ;  /* 0x000000130e077224 */ /* 0x010fe400078e0207 */
[----:B------:R-:W-:Y:S02]  /*23a50*/  IMAD R19, R19, UR6, RZ ;  /* 0x0000000613137c24 */ /* 0x000fe4000f8e02ff */
[----:B0-----:R-:W-:Y:S02]  /*23a60*/  IMAD.MOV.U32 R8, RZ, RZ, RZ ;  /* 0x000000ffff087224 */ /* 0x001fe400078e00ff */
[----:B------:R-:W-:Y:S01]  /*23a70*/  IMAD.MOV R7, RZ, RZ, -R7 ;  /* 0x000000ffff077224 */ /* 0x000fe200078e0a07 */
[----:B--2---:R-:W-:-:S03]  /*23a80*/  IADD3 R21, PT, PT, RZ, -R9, RZ ;  /* 0x80000009ff157210 */ /* 0x004fc60007ffe0ff */
[----:B------:R-:W-:Y:S01]  /*23a90*/  IMAD R4, R7, UR6, R4 ;  /* 0x0000000607047c24 */ /* 0x000fe2000f8e0204 */
[----:B------:R-:W-:Y:S01]  /*23aa0*/  MOV R7, R5 ;  /* 0x0000000500077202 */ /* 0x000fe20000000f00 */
[----:B------:R-:W-:-:S04]  /*23ab0*/  IMAD R21, R21, R12, RZ ;  /* 0x0000000c15157224 */ /* 0x000fc800078e02ff */
[----:B---3--:R-:W-:Y:S01]  /*23ac0*/  IMAD.HI.U32 R0, R9, R21, R8 ;  /* 0x0000001509007227 */ /* 0x008fe200078e0008 */
[----:B------:R-:W-:-:S05]  /*23ad0*/  IABS R8, R16 ;  /* 0x0000001000087213 */ /* 0x000fca0000000000 */
[----:B-1----:R-:W-:-:S07]  /*23ae0*/  IMAD.MOV R20, RZ, RZ, -R8 ;  /* 0x000000ffff147224 */ /* 0x002fce00078e0a08 */
.L_x_545:
[----:B0-----:R-:W-:Y:S01]  /*23af0*/  IABS R21, R7 ;  /* 0x0000000700157213 */ /* 0x001fe20000000000 */
[----:B------:R-:W-:Y:S01]  /*23b00*/  BSSY.RECONVERGENT B1, `(.L_x_543) ;  /* 0x0000020000017945 */ /* 0x000fe20003800200 */
        /* <DEDUP_REMOVED lines=9> */
[----:B------:R-:W-:-:S05]  /*23ba0*/  IMAD.MOV.U32 R22, RZ, RZ, R9 ;  /* 0x000000ffff167224 */ /* 0x000fca00078e0009 */
[----:B------:R-:W-:Y:S02]  /*23bb0*/  @!P3 IADD3 R22, PT, PT, -R22, RZ, RZ ;  /* 0x000000ff1616b210 */ /* 0x000fe40007ffe1ff */
        /* <DEDUP_REMOVED lines=9> */
[--C-:B------:R-:W-:Y:S01]  /*23c50*/  IMAD.IADD R8, R22, 0x1, R17.reuse ;  /* 0x0000000116087824 */ /* 0x100fe200078e0211 */
[----:B------:R-:W-:Y:S01]  /*23c60*/  UMOV UR4, 0x400 ;  /* 0x0000040000047882 */ /* 0x000fe20000000000 */
[----:B------:R-:W-:-:S04]  /*23c70*/  IMAD.IADD R9, R24, 0x1, R17 ;  /* 0x0000000118097824 */ /* 0x000fc800078e0211 */
[----:B------:R-:W-:Y:S01]  /*23c80*/  IMAD R8, R8, R13, R9 ;  /* 0x0000000d08087224 */ /* 0x000fe200078e0209 */
[----:B------:R-:W-:-:S05]  /*23c90*/  IADD3 R9, PT, PT, R4, R24, RZ ;  /* 0x0000001804097210 */ /* 0x000fca0007ffe0ff */
[----:B------:R-:W-:Y:S01]  /*23ca0*/  IMAD R9, R14, R22, R9 ;  /* 0x000000160e097224 */ /* 0x000fe200078e0209 */
[----:B0-----:R-:W-:-:S06]  /*23cb0*/  ULEA UR4, UR5, UR4, 0x18 ;  /* 0x0000000405047291 */ /* 0x001fcc000f8ec0ff */
[----:B------:R-:W-:Y:S01]  /*23cc0*/  LEA R21, R8, UR4, 0x2 ;  /* 0x0000000408157c11 */ /* 0x000fe2000f8e10ff */
[----:B------:R-:W-:-:S05]  /*23cd0*/  IMAD.WIDE R8, R9, 0x4, R2 ;  /* 0x0000000409087825 */ /* 0x000fca00078e0202 */
[----:B------:R-:W0:Y:S04]  /*23ce0*/  LDS R21, [R21] ;  /* 0x0000000015157984 */ /* 0x000e280000000800 */
[----:B0-----:R0:W-:Y:S02]  /*23cf0*/  STG.E.STRONG.SYS desc[UR8][R8.64], R21 ;  /* 0x0000001508007986 */ /* 0x0011e4000c115908 */
.L_x_544:
[----:B------:R-:W-:Y:S05]  /*23d00*/  BSYNC.RECONVERGENT B1 ;  /* 0x0000000000017941 */ /* 0x000fea0003800200 */
.L_x_543:
[----:B------:R-:W-:Y:S05]  /*23d10*/  @!P2 BRA `(.L_x_545) ;  /* 0xfffffffc0074a947 */ /* 0x000fea000383ffff */
.L_x_542:
[----:B------:R-:W-:Y:S05]  /*23d20*/  BSYNC.RECONVERGENT B0 ;  /* 0x0000000000007941 */ /* 0x000fea0003800200 */
.L_x_541:
[----:B------:R-:W3:Y:S01]  /*23d30*/  S2R R15, SR_CgaCtaId ;  /* 0x00000000000f7919 */ /* 0x000ee20000008800 */
[----:B0-----:R-:W-:Y:S01]  /*23d40*/  MOV R8, 0x400 ;  /* 0x0000040000087802 */ /* 0x001fe20000000f00 */
[----:B------:R-:W0:Y:S01]  /*23d50*/  LDCU UR5, c[0x0][0x3ac] ;  /* 0x00007580ff0577ac */ /* 0x000e220008000800 */
[----:B------:R-:W-:Y:S01]  /*23d60*/  BSSY.RECONVERGENT B0, `(.L_x_546) ;  /* 0x0000088000007945 */ /* 0x000fe20003800200 */
[----:B------:R-:W1:Y:S01]  /*23d70*/  LDCU UR4, c[0x0][0x39c] ;  /* 0x00007380ff0477ac */ /* 0x000e620008000800 */
[----:B0-----:R-:W-:-:S04]  /*23d80*/  IMAD R4, R16, UR5, RZ ;  /* 0x0000000510047c24 */ /* 0x001fc8000f8e02ff */
[----:B------:R-:W-:-:S05]  /*23d90*/  IMAD R4, R4, R17, RZ ;  /* 0x0000001104047224 */ /* 0x000fca00078e02ff */
[----:B------:R-:W-:Y:S02]  /*23da0*/  ISETP.GE.AND P0, PT, R5, R4, PT ;  /* 0x000000040500720c */ /* 0x000fe40003f06270 */
[----:B---3--:R-:W-:-:S05]  /*23db0*/  LEA R0, R15, R8, 0x18 ;  /* 0x000000080f007211 */ /* 0x008fca00078ec0ff */
[----:B------:R-:W1:Y:S02]  /*23dc0*/  LDS R3, [R0+0xbfdc] ;  /* 0x00bfdc0000037984 */ /* 0x000e640000000800 */
[----:B-1----:R-:W-:-:S04]  /*23dd0*/  IMAD R3, R3, UR4, R6 ;  /* 0x0000000403037c24 */ /* 0x002fc8000f8e0206 */
[----:B------:R-:W-:Y:S05]  /*23de0*/  @P0 BRA `(.L_x_547) ;  /* 0x0000000400fc0947 */ /* 0x000fea0003800000 */
[----:B----4-:R-:W-:Y:S01]  /*23df0*/  LOP3.LUT R7, R5, 0x400, RZ, 0xfc, !PT ;  /* 0x0000040005077812 */ /* 0x010fe200078efcff */
[----:B------:R-:W-:Y:S01]  /*23e00*/  BSSY.RECONVERGENT B1, `(.L_x_548) ;  /* 0x000001a000017945 */ /* 0x000fe20003800200 */
[----:B------:R-:W-:Y:S01]  /*23e10*/  LOP3.LUT R9, RZ, R5, RZ, 0x33, !PT ;  /* 0x00000005ff097212 */ /* 0x000fe200078e33ff */
[-C--:B------:R-:W-:Y:S01]  /*23e20*/  IMAD R14, R3, R4.reuse, RZ ;  /* 0x00000004030e7224 */ /* 0x080fe200078e02ff */
[----:B------:R-:W-:Y:S01]  /*23e30*/  VIMNMX R2, PT, PT, R7, R4, !PT ;  /* 0x0000000407027248 */ /* 0x000fe20007fe0100 */
[----:B------:R-:W-:-:S04]  /*23e40*/  IMAD.MOV.U32 R17, RZ, RZ, R5 ;  /* 0x000000ffff117224 */ /* 0x000fc800078e0005 */
        /* <DEDUP_REMOVED lines=8> */
[----:B------:R-:W-:Y:S01]  /*23ed0*/  IMAD.MOV.U32 R9, RZ, RZ, RZ ;  /* 0x000000ffff097224 */ /* 0x000fe200078e00ff */
[----:B------:R-:W-:Y:S02]  /*23ee0*/  MOV R17, R5 ;  /* 0x0000000500117202 */ /* 0x000fe40000000f00 */
[----:B------:R-:W-:Y:S02]  /*23ef0*/  LOP3.LUT R12, R6, 0x3, RZ, 0xc0, !PT ;  /* 0x00000003060c7812 */ /* 0x000fe400078ec0ff */
[----:B------:R-:W-:-:S07]  /*23f00*/  LEA R16, R15, R10, 0x18 ;  /* 0x0000000a0f107211 */ /* 0x000fce00078ec0ff */
.L_x_550:
[----:B------:R-:W-:Y:S02]  /*23f10*/  IMAD R10, R17, 0x4, R16 ;  /* 0x00000004110a7824 */ /* 0x000fe400078e0210 */
[----:B-1----:R-:W-:Y:S02]  /*23f20*/  IMAD.IADD R7, R14, 0x1, R17 ;  /* 0x000000010e077824 */ /* 0x002fe400078e0211 */
[----:B------:R-:W-:Y:S01]  /*23f30*/  VIADD R9, R9, 0x1 ;  /* 0x0000000109097836 */ /* 0x000fe20000000000 */
[----:B------:R-:W1:Y:S01]  /*23f40*/  LDS R11, [R10] ;  /* 0x000000000a0b7984 */ /* 0x000e620000000800 */
[----:B0-----:R-:W-:-:S03]  /*23f50*/  IMAD.WIDE R6, R7, 0x4, R2 ;  /* 0x0000000407067825 */ /* 0x001fc600078e0202 */
[----:B------:R-:W-:Y:S01]  /*23f60*/  ISETP.NE.AND P0, PT, R9, R12, PT ;  /* 0x0000000c0900720c */ /* 0x000fe20003f05270 */
[----:B------:R-:W-:Y:S01]  /*23f70*/  VIADD R17, R17, 0x400 ;  /* 0x0000040011117836 */ /* 0x000fe20000000000 */
[----:B-1----:R1:W-:Y:S11]  /*23f80*/  STG.E.STRONG.SYS desc[UR8][R6.64], R11 ;  /* 0x0000000b06007986 */ /* 0x0023f6000c115908 */
[----:B------:R-:W-:Y:S05]  /*23f90*/  @P0 BRA `(.L_x_550) ;  /* 0xfffffffc00dc0947 */ /* 0x000fea000383ffff */
.L_x_549:
[----:B------:R-:W-:Y:S05]  /*23fa0*/  BSYNC.RECONVERGENT B1 ;  /* 0x0000000000017941 */ /* 0x000fea0003800200 */
.L_x_548:
        /* <DEDUP_REMOVED lines=11> */
.L_x_553:
[----:B-1-3--:R-:W-:Y:S02]  /*24060*/  IMAD R6, R17, 0x4, R15 ;  /* 0x0000000411067824 */ /* 0x00afe400078e020f */
[----:B------:R-:W-:-:S03]  /*24070*/  IMAD.IADD R13, R14, 0x1, R17 ;  /* 0x000000010e0d7824 */ /* 0x000fc600078e0211 */
[----:B------:R-:W1:Y:S01]  /*24080*/  LDS R9, [R6] ;  /* 0x0000000006097984 */ /* 0x000e620000000800 */
        /* <DEDUP_REMOVED lines=16> */
[----:B-1----:R1:W-:Y:S01]  /*24190*/  STG.E.STRONG.SYS desc[UR8][R12.64], R9 ;  /* 0x000000090c007986 */ /* 0x0023e2000c115908 */
[----:B0-----:R-:W-:-:S03]  /*241a0*/  IADD3 R6, PT, PT, R14, 0x2000, R17 ;  /* 0x000020000e067810 */ /* 0x001fc60007ffe011 */
[----:B------:R0:W-:Y:S04]  /*241b0*/  STG.E.STRONG.SYS desc[UR8][R12.64+0x1000], R11 ;  /* 0x0010000b0c007986 */ /* 0x0001e8000c115908 */
[----:B--2---:R2:W-:Y:S01]  /*241c0*/  STG.E.STRONG.SYS desc[UR8][R12.64+0x2000], R10 ;  /* 0x0020000a0c007986 */ /* 0x0045e2000c115908 */
[----:B-1----:R-:W-:-:S03]  /*241d0*/  IADD3 R9, PT, PT, R14, 0x1000, R17 ;  /* 0x000010000e097810 */ /* 0x002fc60007ffe011 */
[----:B---3--:R1:W-:Y:S02]  /*241e0*/  STG.E.STRONG.SYS desc[UR8][R12.64+0x3000], R7 ;  /* 0x003000070c007986 */ /* 0x0083e4000c115908 */
[----:B------:R-:W-:Y:S01]  /*241f0*/  IMAD.WIDE R8, R9, 0x4, R2 ;  /* 0x0000000409087825 */ /* 0x000fe200078e0202 */
[----:B0-----:R-:W-:Y:S02]  /*24200*/  IADD3 R11, PT, PT, R14, 0x3000, R17 ;  /* 0x000030000e0b7810 */ /* 0x001fe40007ffe011 */
[----:B------:R-:W-:Y:S02]  /*24210*/  IADD3 R17, PT, PT, R17, 0x4000, RZ ;  /* 0x0000400011117810 */ /* 0x000fe40007ffe0ff */
[----:B----4-:R3:W-:Y:S01]  /*24220*/  STG.E.STRONG.SYS desc[UR8][R8.64], R26 ;  /* 0x0000001a08007986 */ /* 0x0107e2000c115908 */
[--C-:B--2---:R-:W-:Y:S01]  /*24230*/  IMAD.WIDE R10, R11, 0x4, R2.reuse ;  /* 0x000000040b0a7825 */ /* 0x104fe200078e0202 */
[----:B------:R-:W-:Y:S02]  /*24240*/  ISETP.GE.AND P1, PT, R17, R16, PT ;  /* 0x000000101100720c */ /* 0x000fe40003f26270 */
[----:B-----5:R3:W-:Y:S01]  /*24250*/  STG.E.STRONG.SYS desc[UR8][R8.64+0x1000], R28 ;  /* 0x0010001c08007986 */ /* 0x0207e2000c115908 */
[----:B-1----:R-:W-:-:S03]  /*24260*/  IMAD.WIDE R6, R6, 0x4, R2 ;  /* 0x0000000406067825 */ /* 0x002fc600078e0202 */
        /* <DEDUP_REMOVED lines=11> */
.L_x_552:
[----:B------:R-:W-:Y:S05]  /*24320*/  BSYNC.RECONVERGENT B1 ;  /* 0x0000000000017941 */ /* 0x000fea0003800200 */
.L_x_551:
[----:B------:R-:W-:Y:S01]  /*24330*/  IMAD.IADD R2, R4, 0x1, -R17 ;  /* 0x0000000104027824 */ /* 0x000fe200078e0a11 */
[----:B------:R-:W-:Y:S04]  /*24340*/  BSSY.RECONVERGENT B1, `(.L_x_554) ;  /* 0x000001b000017945 */ /* 0x000fe80003800200 */
[----:B------:R-:W-:-:S13]  /*24350*/  ISETP.GT.AND P1, PT, R2, 0x1000, PT ;  /* 0x000010000200780c */ /* 0x000fda0003f24270 */
[----:B------:R-:W-:Y:S05]  /*24360*/  @!P1 BRA `(.L_x_555) ;  /* 0x0000000000609947 */ /* 0x000fea0003800000 */
[C---:B---3--:R-:W-:Y:S01]  /*24370*/  IMAD R8, R17.reuse, 0x4, R15 ;  /* 0x0000000411087824 */ /* 0x048fe200078e020f */
[----:B------:R-:W0:Y:S01]  /*24380*/  LDC.64 R2, c[0x0][0x3a0] ;  /* 0x0000e800ff027b82 */ /* 0x000e220000000a00 */
[C-C-:B-1----:R-:W-:Y:S01]  /*24390*/  IMAD.IADD R7, R14.reuse, 0x1, R17.reuse ;  /* 0x000000010e077824 */ /* 0x142fe200078e0211 */
        /* <DEDUP_REMOVED lines=21> */
.L_x_555:
[----:B------:R-:W-:Y:S05]  /*244f0*/  BSYNC.RECONVERGENT B1 ;  /* 0x0000000000017941 */ /* 0x000fea0003800200 */
.L_x_554:
[----:B------:R-:W-:-:S13]  /*24500*/  ISETP.LT.OR P0, PT, R17, R4, P0 ;  /* 0x000000041100720c */ /* 0x000fda0000701670 */
[----:B------:R-:W-:Y:S05]  /*24510*/  @!P0 BRA `(.L_x_547) ;  /* 0x0000000000308947 */ /* 0x000fea0003800000 */
[----:B------:R-:W-:Y:S01]  /*24520*/  LEA R15, R17, R15, 0x2 ;  /* 0x0000000f110f7211 */ /* 0x000fe200078e10ff */
[----:B-1----:R-:W0:Y:S01]  /*24530*/  LDC.64 R2, c[0x0][0x3a0] ;  /* 0x0000e800ff027b82 */ /* 0x002e220000000a00 */
[----:B---3--:R-:W-:-:S03]  /*24540*/  IMAD.IADD R7, R14, 0x1, R17 ;  /* 0x000000010e077824 */ /* 0x008fc600078e0211 */
        /* <DEDUP_REMOVED lines=9> */
.L_x_547:
[----:B------:R-:W-:Y:S05]  /*245e0*/  BSYNC.RECONVERGENT B0 ;  /* 0x0000000000007941 */ /* 0x000fea0003800200 */
.L_x_546:
        /* <DEDUP_REMOVED lines=8> */
[----:B------:R-:W2:Y:S01]  /*24670*/  LDS R4, [R0+0xbfe0] ;  /* 0x00bfe00000047984 */ /* 0x000ea20000000800 */
[----:B------:R-:W2:Y:S01]  /*24680*/  LDC R5, c[0x0][0x388] ;  /* 0x0000e200ff057b82 */ /* 0x000ea20000000800 */
[----:B------:R-:W2:Y:S07]  /*24690*/  LDCU UR4, c[0x0][0x3b0] ;  /* 0x00007600ff0477ac */ /* 0x000eae0008000800 */
[----:B01----:R-:W0:Y:S01]  /*246a0*/  LDC.64 R2, c[0x0][0x3b8] ;  /* 0x0000ee00ff027b82 */ /* 0x003e220000000a00 */
[----:B--2---:R-:W-:-:S04]  /*246b0*/  IMAD R4, R4, UR4, R5 ;  /* 0x0000000404047c24 */ /* 0x004fc8000f8e0205 */
[----:B------:R-:W-:-:S04]  /*246c0*/  VIADD R5, R4, 0x1 ;  /* 0x0000000104057836 */ /* 0x000fc80000000000 */
[----:B0-----:R-:W-:-:S05]  /*246d0*/  IMAD.WIDE R2, R5, 0x4, R2 ;  /* 0x0000000405027825 */ /* 0x001fca00078e0202 */
[----:B------:R-:W2:Y:S02]  /*246e0*/  LDG.E.STRONG.SYS R4, desc[UR8][R2.64] ;  /* 0x0000000802047981 */ /* 0x000ea4000c1f5900 */
[----:B--2---:R-:W-:-:S05]  /*246f0*/  VIADD R5, R4, 0x1 ;  /* 0x0000000104057836 */ /* 0x004fca0000000000 */
[----:B------:R2:W-:Y:S02]  /*24700*/  STG.E.STRONG.SYS desc[UR8][R2.64], R5 ;  /* 0x0000000502007986 */ /* 0x0005e4000c115908 */
.L_x_557:
[----:B------:R-:W-:Y:S05]  /*24710*/  BSYNC.RECONVERGENT B0 ;  /* 0x0000000000007941 */ /* 0x000fea0003800200 */
.L_x_556:
[----:B------:R-:W-:Y:S06]  /*24720*/  MEMBAR.SC.GPU ;  /* 0x0000000000007992 */ /* 0x000fec0000002000 */
[----:B------:R-:W-:-:S00]  /*24730*/  ERRBAR ;  /* 0x00000000000079ab */ /* 0x000fc00000000000 */
[----:B------:R-:W-:Y:S06]  /*24740*/  CGAERRBAR ;  /* 0x00000000000075ab */ /* 0x000fec0000000000 */
[----:B------:R-:W-:Y:S02]  /*24750*/  CCTL.IVALL ;  /* 0x00000000ff00798f */ /* 0x000fe40002000000 */
[----:B------:R-:W-:Y:S08]  /*24760*/  BAR.SYNC.DEFER_BLOCKING 0x0 ;  /* 0x0000000000007b1d */ /* 0x000ff00000010000 */
[----:B-1-34-:R-:W1:Y:S08]  /*24770*/  LDC R7, c[0x0][0x398] ;  /* 0x0000e600ff077b82 */ /* 0x01ae700000000800 */
[----:B0-2---:R-:W1:Y:S01]  /*24780*/  LDC.64 R2, c[0x0][0x3c0] ;  /* 0x0000f000ff027b82 */ /* 0x005e620000000a00 */
        /* <DEDUP_REMOVED lines=9> */
.L_x_558:
[----:B------:R-:W-:-:S00]  /*24820*/  BRA `(.L_x_558) ;  /* 0xfffffffc00fc7947 */ /* 0x000fc0000383ffff */
[----:B------:R-:W-:-:S00]  /*24830*/  NOP ;  /* 0x0000000000007918 */ /* 0x000fc00000000000 */
        /* <DEDUP_REMOVED lines=12> */
.L_x_559:


//--------------------- .nv.shared._Z8GPU_TilePViiPiiiS0_iiiiS0_S0_ --------------------------
	.section	.nv.shared._Z8GPU_TilePViiPiiiS0_iiiiS0_S0_,"aw",@nobits
	.sectionflags	@""
	.align	4
.nv.shared._Z8GPU_TilePViiPiiiS0_iiiiS0_S0_:
	.zero		50156


//--------------------- .nv.shared.reserved.0     --------------------------
	.section	.nv.shared.reserved.0,"aw",@nobits
	.weak		__nv_reservedSMEM_offset_0_alias
	.size		__nv_reservedSMEM_offset_0_alias, 0, 64
	.other		__nv_reservedSMEM_offset_0_alias,@"STO_CUDA_RESERVED_SHARED STV_DEFAULT"
__nv_reservedSMEM_offset_0_alias:
	.zero		0
	.zero		64


//--------------------- .nv.global                --------------------------
	.section	.nv.global,"aw",@nobits
	.align	4
.nv.global:
	.type		row,@object
	.size		row,(.L_0 - row)
row:
	.zero		4
.L_0:


//--------------------- .nv.constant0._Z8GPU_TilePViiPiiiS0_iiiiS0_S0_ --------------------------
	.section	.nv.constant0._Z8GPU_TilePViiPiiiS0_iiiiS0_S0_,"a",@progbits
	.sectionflags	@""
	.align	4
.nv.constant0._Z8GPU_TilePViiPiiiS0_iiiiS0_S0_:
	.zero		968


//--------------------- SYMBOLS --------------------------

	.type		.nv.reservedSmem.offset0,@object
	.size		.nv.reservedSmem.offset0,0x4
	.type		.nv.reservedSmem.cap,@object
	.size		.nv.reservedSmem.cap,0x4
